	.target	sm_100a

	.elftype	@"ET_EXEC"


//--------------------- .note.nv.tkinfo           --------------------------
	.section	.note.nv.tkinfo,"",@"SHT_NOTE"
	.sectionflags	@"SHF_NOTE_NV_TKINFO"
	.tkinfo
        /*0018*/ 	.word	0x00000081
        /*0030*/ 	.string	""
        /*0030*/ 	.string	"ptxas-blackwell"
        /*0030*/ 	.string	"Cuda compilation tools, release 12.9, V12.9.86"
        /*0030*/ 	.string	"Build cuda_12.9.r12.9/compiler.36037853_0"
        /*0030*/ 	.string	"-v  -suppress-debug-info  -lineinfo  -arch sm_100a "



//--------------------- .note.nv.cuver            --------------------------
	.section	.note.nv.cuver,"",@"SHT_NOTE"
	.sectionflags	@"SHF_NOTE_NV_CUVER"
        /*0018*/ 	.short	0x0001
        /*001a*/ 	.short	0x0064
        /*001c*/ 	.short	0x0001
        /*001e*/ 	.short	0x0000
        /*0020*/ 	.short	0x0001
        /*0022*/ 	.short	0x0000


//--------------------- .nv.info                  --------------------------
	.section	.nv.info,"",@"SHT_CUDA_INFO"
	.align	4


	//----- nvinfo : EIATTR_REGCOUNT
	.align		4
        /*0000*/ 	.byte	0x04, 0x2f
        /*0002*/ 	.short	(.L_4 - .L_3)
	.align		4
.L_3:
        /*0004*/ 	.word	index@(matmul_kernel)
        /*0008*/ 	.word	0x000000ff


	//----- nvinfo : EIATTR_FRAME_SIZE
	.align		4
.L_4:
        /*000c*/ 	.byte	0x04, 0x11
        /*000e*/ 	.short	(.L_6 - .L_5)
	.align		4
.L_5:
        /*0010*/ 	.word	index@($__internal_2_$__cuda_sm10x_tcgen05_guardrail_trap_unallocated_columns_being_dealloced)
        /*0014*/ 	.word	0x00000808


	//----- nvinfo : EIATTR_FRAME_SIZE
	.align		4
.L_6:
        /*0018*/ 	.byte	0x04, 0x11
        /*001a*/ 	.short	(.L_8 - .L_7)
	.align		4
.L_7:
        /*001c*/ 	.word	index@($__internal_1_$__cuda_sm10x_tcgen05_guardrail_trap_phase_invalid_during_alloc)
        /*0020*/ 	.word	0x00000808


	//----- nvinfo : EIATTR_FRAME_SIZE
	.align		4
.L_8:
        /*0024*/ 	.byte	0x04, 0x11
        /*0026*/ 	.short	(.L_10 - .L_9)
	.align		4
.L_9:
        /*0028*/ 	.word	index@($__internal_0_$__cuda_sm10x_tcgen05_guardrail_trap_col_being_dealloced_not_returned_by_alloc)
        /*002c*/ 	.word	0x00000808


	//----- nvinfo : EIATTR_FRAME_SIZE
	.align		4
.L_10:
        /*0030*/ 	.byte	0x04, 0x11
        /*0032*/ 	.short	(.L_12 - .L_11)
	.align		4
.L_11:
        /*0034*/ 	.word	index@(matmul_kernel)
        /*0038*/ 	.word	0x00000808


	//----- nvinfo : EIATTR_MIN_STACK_SIZE
	.align		4
.L_12:
        /*003c*/ 	.byte	0x04, 0x12
        /*003e*/ 	.short	(.L_14 - .L_13)
	.align		4
.L_13:
        /*0040*/ 	.word	index@(matmul_kernel)
        /*0044*/ 	.word	0x00000808
.L_14:


//--------------------- .nv.info.matmul_kernel    --------------------------
	.section	.nv.info.matmul_kernel,"",@"SHT_CUDA_INFO"
	.sectionflags	@""
	.align	4


	//----- nvinfo : EIATTR_CUDA_API_VERSION
	.align		4
        /*0000*/ 	.byte	0x04, 0x37
        /*0002*/ 	.short	(.L_16 - .L_15)
.L_15:
        /*0004*/ 	.word	0x00000081


	//----- nvinfo : EIATTR_KPARAM_INFO
	.align		4
.L_16:
        /*0008*/ 	.byte	0x04, 0x17
        /*000a*/ 	.short	(.L_18 - .L_17)
.L_17:
        /*000c*/ 	.word	0x00000000
        /*0010*/ 	.short	0x000d
        /*0012*/ 	.short	0x0048
        /*0014*/ 	.byte	0x00, 0xf4, 0x21, 0x00


	//----- nvinfo : EIATTR_KPARAM_INFO
	.align		4
.L_18:
        /*0018*/ 	.byte	0x04, 0x17
        /*001a*/ 	.short	(.L_20 - .L_19)
.L_19:
        /*001c*/ 	.word	0x00000000
        /*0020*/ 	.short	0x000c
        /*0022*/ 	.short	0x0040
        /*0024*/ 	.byte	0x00, 0xf4, 0x21, 0x00


	//----- nvinfo : EIATTR_KPARAM_INFO
	.align		4
.L_20:
        /*0028*/ 	.byte	0x04, 0x17
        /*002a*/ 	.short	(.L_22 - .L_21)
.L_21:
        /*002c*/ 	.word	0x00000000
        /*0030*/ 	.short	0x000b
        /*0032*/ 	.short	0x0038
        /*0034*/ 	.byte	0x00, 0xf0, 0x11, 0x00


	//----- nvinfo : EIATTR_KPARAM_INFO
	.align		4
.L_22:
        /*0038*/ 	.byte	0x04, 0x17
        /*003a*/ 	.short	(.L_24 - .L_23)
.L_23:
        /*003c*/ 	.word	0x00000000
        /*0040*/ 	.short	0x000a
        /*0042*/ 	.short	0x0034
        /*0044*/ 	.byte	0x00, 0xf0, 0x11, 0x00


	//----- nvinfo : EIATTR_KPARAM_INFO
	.align		4
.L_24:
        /*0048*/ 	.byte	0x04, 0x17
        /*004a*/ 	.short	(.L_26 - .L_25)
.L_25:
        /*004c*/ 	.word	0x00000000
        /*0050*/ 	.short	0x0009
        /*0052*/ 	.short	0x0030
        /*0054*/ 	.byte	0x00, 0xf0, 0x11, 0x00


	//----- nvinfo : EIATTR_KPARAM_INFO
	.align		4
.L_26:
        /*0058*/ 	.byte	0x04, 0x17
        /*005a*/ 	.short	(.L_28 - .L_27)
.L_27:
        /*005c*/ 	.word	0x00000000
        /*0060*/ 	.short	0x0008
        /*0062*/ 	.short	0x002c
        /*0064*/ 	.byte	0x00, 0xf0, 0x11, 0x00


	//----- nvinfo : EIATTR_KPARAM_INFO
	.align		4
.L_28:
        /*0068*/ 	.byte	0x04, 0x17
        /*006a*/ 	.short	(.L_30 - .L_29)
.L_29:
        /*006c*/ 	.word	0x00000000
        /*0070*/ 	.short	0x0007
        /*0072*/ 	.short	0x0028
        /*0074*/ 	.byte	0x00, 0xf0, 0x11, 0x00


	//----- nvinfo : EIATTR_KPARAM_INFO
	.align		4
.L_30:
        /*0078*/ 	.byte	0x04, 0x17
        /*007a*/ 	.short	(.L_32 - .L_31)
.L_31:
        /*007c*/ 	.word	0x00000000
        /*0080*/ 	.short	0x0006
        /*0082*/ 	.short	0x0024
        /*0084*/ 	.byte	0x00, 0xf0, 0x11, 0x00


	//----- nvinfo : EIATTR_KPARAM_INFO
	.align		4
.L_32:
        /*0088*/ 	.byte	0x04, 0x17
        /*008a*/ 	.short	(.L_34 - .L_33)
.L_33:
        /*008c*/ 	.word	0x00000000
        /*0090*/ 	.short	0x0005
        /*0092*/ 	.short	0x0020
        /*0094*/ 	.byte	0x00, 0xf0, 0x11, 0x00


	//----- nvinfo : EIATTR_KPARAM_INFO
	.align		4
.L_34:
        /*0098*/ 	.byte	0x04, 0x17
        /*009a*/ 	.short	(.L_36 - .L_35)
.L_35:
        /*009c*/ 	.word	0x00000000
        /*00a0*/ 	.short	0x0004
        /*00a2*/ 	.short	0x001c
        /*00a4*/ 	.byte	0x00, 0xf0, 0x11, 0x00


	//----- nvinfo : EIATTR_KPARAM_INFO
	.align		4
.L_36:
        /*00a8*/ 	.byte	0x04, 0x17
        /*00aa*/ 	.short	(.L_38 - .L_37)
.L_37:
        /*00ac*/ 	.word	0x00000000
        /*00b0*/ 	.short	0x0003
        /*00b2*/ 	.short	0x0018
        /*00b4*/ 	.byte	0x00, 0xf0, 0x11, 0x00


	//----- nvinfo : EIATTR_KPARAM_INFO
	.align		4
.L_38:
        /*00b8*/ 	.byte	0x04, 0x17
        /*00ba*/ 	.short	(.L_40 - .L_39)
.L_39:
        /*00bc*/ 	.word	0x00000000
        /*00c0*/ 	.short	0x0002
        /*00c2*/ 	.short	0x0010
        /*00c4*/ 	.byte	0x00, 0xf4, 0x21, 0x00


	//----- nvinfo : EIATTR_KPARAM_INFO
	.align		4
.L_40:
        /*00c8*/ 	.byte	0x04, 0x17
        /*00ca*/ 	.short	(.L_42 - .L_41)
.L_41:
        /*00cc*/ 	.word	0x00000000
        /*00d0*/ 	.short	0x0001
        /*00d2*/ 	.short	0x0008
        /*00d4*/ 	.byte	0x00, 0xf4, 0x21, 0x00


	//----- nvinfo : EIATTR_KPARAM_INFO
	.align		4
.L_42:
        /*00d8*/ 	.byte	0x04, 0x17
        /*00da*/ 	.short	(.L_44 - .L_43)
.L_43:
        /*00dc*/ 	.word	0x00000000
        /*00e0*/ 	.short	0x0000
        /*00e2*/ 	.short	0x0000
        /*00e4*/ 	.byte	0x00, 0xf4, 0x21, 0x00


	//----- nvinfo : EIATTR_AT_ENTRY_FRAGMENTS
	.align		4
.L_44:
        /*00e8*/ 	.byte	0x04, 0x4f
        /*00ea*/ 	.short	(.L_46 - .L_45)


	//   ....[0]....
.L_45:
        /*00ec*/ 	.word	0x00000004


	//----- nvinfo : EIATTR_RESERVED_SMEM_USED
	.align		4
.L_46:
        /*00f0*/ 	.byte	0x01, 0x41
	.zero		2


	//----- nvinfo : EIATTR_SPARSE_MMA_MASK
	.align		4
        /*00f4*/ 	.byte	0x03, 0x50
        /*00f6*/ 	.short	0x0000


	//----- nvinfo : EIATTR_TCGEN05_1CTA_USED
	.align		4
        /*00f8*/ 	.byte	0x01, 0x51
	.zero		2


	//----- nvinfo : EIATTR_MAXREG_COUNT
	.align		4
        /*00fc*/ 	.byte	0x03, 0x1b
        /*00fe*/ 	.short	0x00ff


	//----- nvinfo : EIATTR_NUM_BARRIERS
	.align		4
        /*0100*/ 	.byte	0x02, 0x4c
        /*0102*/ 	.byte	0x01
	.zero		1


	//----- nvinfo : EIATTR_ANNOTATIONS
	.align		4
        /*0104*/ 	.byte	0x04, 0x55
        /*0106*/ 	.short	(.L_48 - .L_47)


	//   ....[0]....
.L_47:
        /*0108*/ 	.word	0x00000001
        /*010c*/ 	.byte	0xe0, 0x09, 0x00, 0x00, 0x01, 0x00, 0x00, 0x00, 0x60, 0x0a, 0x00, 0x00, 0x01, 0x00, 0x00, 0x00
        /* <DEDUP_REMOVED lines=990> */
        /*3efc*/ 	.byte	0xc0, 0x34, 0x02, 0x00, 0x01, 0x00, 0x00, 0x00, 0xe0, 0x34, 0x02, 0x00


	//----- nvinfo : EIATTR_INT_WARP_WIDE_INSTR_OFFSETS
	.align		4
.L_48:
        /*3f08*/ 	.byte	0x04, 0x31
        /*3f0a*/ 	.short	(.L_50 - .L_49)


	//   ....[0]....
.L_49:
        /*3f0c*/ 	.word	0x000070b0


	//   ....[1]....
        /*3f10*/ 	.word	0x00007180


	//   ....[2]....
        /*3f14*/ 	.word	0x00007280


	//   ....[3]....
        /*3f18*/ 	.word	0x00023980


	//   ....[4]....
        /*3f1c*/ 	.word	0x000239d0


	//----- nvinfo : EIATTR_COOP_GROUP_MASK_REGIDS
	.align		4
.L_50:
        /*3f20*/ 	.byte	0x04, 0x29
        /*3f22*/ 	.short	(.L_52 - .L_51)


	//   ....[0]....
.L_51:
        /*3f24*/ 	.word	0xffffffff


	//   ....[1]....
        /*3f28*/ 	.word	0xffffffff


	//   ....[2]....
        /*3f2c*/ 	.word	0xffffffff


	//   ....[3]....
        /*3f30*/ 	.word	0xffffffff


	//----- nvinfo : EIATTR_COOP_GROUP_INSTR_OFFSETS
	.align		4
.L_52:
        /*3f34*/ 	.byte	0x04, 0x28
        /*3f36*/ 	.short	(.L_54 - .L_53)


	//   ....[0]....
.L_53:
        /*3f38*/ 	.word	0x00000070


	//   ....[1]....
        /*3f3c*/ 	.word	0x00000330


	//   ....[2]....
        /*3f40*/ 	.word	0x00023810


	//   ....[3]....
        /*3f44*/ 	.word	0x00023a80


	//----- nvinfo : EIATTR_VRC_CTA_INIT_COUNT
	.align		4
.L_54:
        /*3f48*/ 	.byte	0x02, 0x4a
        /*3f4a*/ 	.byte	0x80
	.zero		1


	//----- nvinfo : EIATTR_MBARRIER_INSTR_OFFSETS
	.align		4
        /*3f4c*/ 	.byte	0x04, 0x39
        /*3f4e*/ 	.short	(.L_56 - .L_55)


	//   ....[0]....
.L_55:
        /*3f50*/ 	.word	0x000071c0
        /*3f54*/ 	.word	0x000000ff
        /*3f58*/ 	.word	0x00000000
        /*3f5c*/ 	.short	0x0100
        /*3f5e*/ 	.byte	0x04
	.zero		1


	//   ....[1]....
        /*3f60*/ 	.word	0x000072c0
        /*3f64*/ 	.word	0x000000ff
        /*3f68*/ 	.word	0x00050008
        /*3f6c*/ 	.short	0x0100
        /*3f6e*/ 	.byte	0x09
	.zero		1


	//   ....[2]....
        /*3f70*/ 	.word	0x00019510
        /*3f74*/ 	.word	0x000000ff
        /*3f78*/ 	.word	0x00000000
        /*3f7c*/ 	.short	0x010a
        /*3f7e*/ 	.byte	0x04
	.zero		1


	//   ....[3]....
        /*3f80*/ 	.word	0x00021fe0
        /*3f84*/ 	.word	0x000000ff
        /*3f88*/ 	.word	0x00000000
        /*3f8c*/ 	.short	0x010a
        /*3f8e*/ 	.byte	0x04
	.zero		1


	//   ....[4]....
        /*3f90*/ 	.word	0x00022210
        /*3f94*/ 	.word	0x000000ff
        /*3f98*/ 	.word	0x00050000
        /*3f9c*/ 	.short	0x0108
        /*3f9e*/ 	.byte	0x09
	.zero		1


	//   ....[5]....
        /*3fa0*/ 	.word	0x00022340
        /*3fa4*/ 	.word	0x000000ff
        /*3fa8*/ 	.word	0x00050008
        /*3fac*/ 	.short	0x0108
        /*3fae*/ 	.byte	0x09
	.zero		1


	//   ....[6]....
        /*3fb0*/ 	.word	0x00023aa0
        /*3fb4*/ 	.word	0x000000ff
        /*3fb8*/ 	.word	0x00000000
        /*3fbc*/ 	.short	0x010a
        /*3fbe*/ 	.byte	0x04
	.zero		1


	//   ....[7]....
        /*3fc0*/ 	.word	0x00023ad0
        /*3fc4*/ 	.word	0x000000ff
        /*3fc8*/ 	.word	0x00000000
        /*3fcc*/ 	.short	0x010a
        /*3fce*/ 	.byte	0x04
	.zero		1


	//----- nvinfo : EIATTR_NUM_MBARRIERS
	.align		4
.L_56:
        /*3fd0*/ 	.byte	0x03, 0x38
        /*3fd2*/ 	.short	0x0002


	//----- nvinfo : EIATTR_EXIT_INSTR_OFFSETS
	.align		4
        /*3fd4*/ 	.byte	0x04, 0x1c
        /*3fd6*/ 	.short	(.L_58 - .L_57)


	//   ....[0]....
.L_57:
        /*3fd8*/ 	.word	0x00023a90


	//----- nvinfo : EIATTR_REQNTID
	.align		4
.L_58:
        /*3fdc*/ 	.byte	0x04, 0x10
        /*3fde*/ 	.short	(.L_60 - .L_59)
.L_59:
        /*3fe0*/ 	.word	0x00000080
        /*3fe4*/ 	.word	0x00000001
        /*3fe8*/ 	.word	0x00000001


	//----- nvinfo : EIATTR_CRS_STACK_SIZE
	.align		4
.L_60:
        /*3fec*/ 	.byte	0x04, 0x1e
        /*3fee*/ 	.short	(.L_62 - .L_61)
.L_61:
        /*3ff0*/ 	.word	0x00000000


	//----- nvinfo : EIATTR_CBANK_PARAM_SIZE
	.align		4
.L_62:
        /*3ff4*/ 	.byte	0x03, 0x19
        /*3ff6*/ 	.short	0x0050


	//----- nvinfo : EIATTR_PARAM_CBANK
	.align		4
        /*3ff8*/ 	.byte	0x04, 0x0a
        /*3ffa*/ 	.short	(.L_64 - .L_63)
	.align		4
.L_63:
        /*3ffc*/ 	.word	index@(.nv.constant0.matmul_kernel)
        /*4000*/ 	.short	0x0380
        /*4002*/ 	.short	0x0050


	//----- nvinfo : EIATTR_SW_WAR
	.align		4
.L_64:
        /*4004*/ 	.byte	0x04, 0x36
        /*4006*/ 	.short	(.L_66 - .L_65)
.L_65:
        /*4008*/ 	.word	0x00000008
.L_66:


//--------------------- .nv.compat                --------------------------
	.section	.nv.compat,"",@"SHT_CUDA_COMPAT_INFO"
	.align	4
        /*0000*/ 	.byte	0x02, 0x02, 0x02, 0x00, 0x02, 0x05, 0x05, 0x00, 0x02, 0x03, 0x00, 0x00, 0x02, 0x06, 0x01, 0x00


//--------------------- .nv.callgraph             --------------------------
	.section	.nv.callgraph,"",@"SHT_CUDA_CALLGRAPH"
	.align	4
	.sectionentsize	8
	.align		4
        /*0000*/ 	.word	0x00000000
	.align		4
        /*0004*/ 	.word	0xffffffff
	.align		4
        /*0008*/ 	.word	0x00000000
	.align		4
        /*000c*/ 	.word	0xfffffffe
	.align		4
        /*0010*/ 	.word	0x00000000
	.align		4
        /*0014*/ 	.word	0xfffffffd
	.align		4
        /*0018*/ 	.word	0x00000000
	.align		4
        /*001c*/ 	.word	0xfffffffc


//--------------------- .text.matmul_kernel       --------------------------
	.section	.text.matmul_kernel,"ax",@progbits
	.align	128
        .global         matmul_kernel
        .type           matmul_kernel,@function
        .size           matmul_kernel,(.L_x_21 - matmul_kernel)
        .other          matmul_kernel,@"STO_CUDA_ENTRY STV_DEFAULT"
matmul_kernel:
.text.matmul_kernel:
[----:B------:R-:W1:Y:S01]  /*0000*/  LDC R1, c[0x0][0x37c] ;  /* 0x0000df00ff017b82 */ /* 0x000e620000000800 */
[----:B------:R-:W2:Y:S01]  /*0010*/  S2R R0, SR_TID.X ;  /* 0x0000000000007919 */ /* 0x000ea20000002100 */
[----:B-1----:R-:W-:Y:S01]  /*0020*/  VIADD R1, R1, 0xfffff7f8 ;  /* 0xfffff7f801017836 */ /* 0x002fe20000000000 */
[----:B--2---:R-:W-:-:S13]  /*0030*/  ISETP.GE.U32.AND P0, PT, R0, 0x20, PT ;  /* 0x000000200000780c */ /* 0x004fda0003f06070 */
[----:B------:R-:W-:Y:S02]  /*0040*/  VOTEU.ANY UP0, P0 ;  /* 0x0000000000ff7886 */ /* 0x000fe40000000100 */
[----:B------:R-:W-:Y:S05]  /*0050*/  BRA.U UP0, `(.L_x_0) ;  /* 0x0000000100b87547 */ /* 0x000fea000b800000 */
[----:B------:R-:W1:Y:S01]  /*0060*/  S2UR UR6, SR_CgaCtaId ;  /* 0x00000000000679c3 */ /* 0x000e620000008800 */
[----:B------:R-:W-:Y:S01]  /*0070*/  NOP ;  /* 0x0000000000007918 */ /* 0x000fe20000000000 */
[----:B------:R-:W-:Y:S02]  /*0080*/  UMOV UR4, 0x40 ;  /* 0x0000004000047882 */ /* 0x000fe40000000000 */
[----:B-1----:R-:W-:-:S09]  /*0090*/  ULEA UR4, UR6, UR4, 0x18 ;  /* 0x0000000406047291 */ /* 0x002fd2000f8ec0ff */
[----:B------:R-:W1:Y:S01]  /*00a0*/  LDS.U8 R2, [UR4] ;  /* 0x00000004ff027984 */ /* 0x000e620008000000 */
[----:B------:R-:W-:Y:S02]  /*00b0*/  UMOV UR4, 0x400 ;  /* 0x0000040000047882 */ /* 0x000fe40000000000 */
[----:B------:R-:W-:Y:S01]  /*00c0*/  ULEA UR4, UR6, UR4, 0x18 ;  /* 0x0000000406047291 */ /* 0x000fe2000f8ec0ff */
[----:B-1----:R-:W-:-:S13]  /*00d0*/  ISETP.NE.AND P0, PT, R2, RZ, PT ;  /* 0x000000ff0200720c */ /* 0x002fda0003f05270 */
[----:B------:R-:W-:Y:S05]  /*00e0*/  @P0 BRA `(.L_x_1) ;  /* 0x00000000007c0947 */ /* 0x000fea0003800000 */
[----:B------:R-:W-:-:S13]  /*00f0*/  ELECT P0, URZ, PT ;  /* 0x0000000000ff782f */ /* 0x000fda0003800000 */
[----:B------:R-:W-:Y:S05]  /*0100*/  @!P0 BRA `(.L_x_2) ;  /* 0x0000000000848947 */ /* 0x000fea0003800000 */
[----:B------:R-:W-:Y:S01]  /*0110*/  UMOV UR5, 0x8 ;  /* 0x0000000800057882 */ /* 0x000fe20000000000 */
[----:B------:R-:W-:Y:S02]  /*0120*/  IMAD.MOV.U32 R5, RZ, RZ, 0x1 ;  /* 0x00000001ff057424 */ /* 0x000fe400078e00ff */
[----:B------:R-:W-:Y:S02]  /*0130*/  IMAD.MOV.U32 R3, RZ, RZ, 0xff ;  /* 0x000000ffff037424 */ /* 0x000fe400078e00ff */
[----:B------:R-:W-:Y:S04]  /*0140*/  DEPBAR.LE SB1, 0x36 ;  /* 0x00009d800000791a */ /* 0x000fe80000000000 */
[----:B------:R-:W1:Y:S02]  /*0150*/  UTCATOMSWS.FIND_AND_SET.ALIGN UP1, UR5, UR5 ;  /* 0x00000005000575e3 */ /* 0x000e640008020800 */
[----:B-1----:R-:W-:-:S04]  /*0160*/  PLOP3.LUT P0, PT, PT, PT, UP1, 0x80, 0x8 ;  /* 0x000000000008781c */ /* 0x002fc80003f0f018 */
[----:B------:R-:W-:-:S04]  /*0170*/  SEL R2, RZ, 0xffffffff, !P0 ;  /* 0xffffffffff027807 */ /* 0x000fc80004000000 */
[----:B------:R-:W-:Y:S01]  /*0180*/  ISETP.NE.AND P0, PT, R2, RZ, PT ;  /* 0x000000ff0200720c */ /* 0x000fe20003f05270 */
[----:B------:R-:W-:-:S12]  /*0190*/  IMAD.U32 R2, RZ, RZ, UR5 ;  /* 0x00000005ff027e24 */ /* 0x000fd8000f8e00ff */
[----:B------:R-:W-:Y:S05]  /*01a0*/  @P0 BRA `(.L_x_3) ;  /* 0x0000000000240947 */ /* 0x000fea0003800000 */
.L_x_4:
[----:B------:R-:W-:Y:S05]  /*01b0*/  NANOSLEEP 0x64 ;  /* 0x000000640000795d */ /* 0x000fea0003800000 */
[----:B------:R-:W-:-:S05]  /*01c0*/  UMOV UR5, 0x8 ;  /* 0x0000000800057882 */ /* 0x000fca0000000000 */
[----:B------:R-:W-:Y:S04]  /*01d0*/  DEPBAR.LE SB1, 0x36 ;  /* 0x00009d800000791a */ /* 0x000fe80000000000 */
[----:B------:R-:W1:Y:S02]  /*01e0*/  UTCATOMSWS.FIND_AND_SET.ALIGN UP1, UR5, UR5 ;  /* 0x00000005000575e3 */ /* 0x000e640008020800 */
[----:B-1----:R-:W-:-:S04]  /*01f0*/  PLOP3.LUT P0, PT, PT, PT, UP1, 0x80, 0x8 ;  /* 0x000000000008781c */ /* 0x002fc80003f0f018 */
[----:B------:R-:W-:-:S04]  /*0200*/  SEL R2, RZ, 0xffffffff, !P0 ;  /* 0xffffffffff027807 */ /* 0x000fc80004000000 */
[----:B------:R-:W-:Y:S01]  /*0210*/  ISETP.NE.AND P0, PT, R2, RZ, PT ;  /* 0x000000ff0200720c */ /* 0x000fe20003f05270 */
[----:B------:R-:W-:-:S12]  /*0220*/  IMAD.U32 R2, RZ, RZ, UR5 ;  /* 0x00000005ff027e24 */ /* 0x000fd8000f8e00ff */
[----:B------:R-:W-:Y:S05]  /*0230*/  @!P0 BRA `(.L_x_4) ;  /* 0xfffffffc00dc8947 */ /* 0x000fea000383ffff */
.L_x_3:
[C---:B------:R-:W-:Y:S01]  /*0240*/  VIADD R4, R2.reuse, 0x10 ;  /* 0x0000001002047836 */ /* 0x040fe20000000000 */
[----:B------:R-:W-:Y:S01]  /*0250*/  UMOV UR5, 0x50 ;  /* 0x0000005000057882 */ /* 0x000fe20000000000 */
[----:B------:R-:W-:Y:S01]  /*0260*/  SHF.L.U32 R3, R3, R2, RZ ;  /* 0x0000000203037219 */ /* 0x000fe200000006ff */
[----:B------:R-:W-:Y:S01]  /*0270*/  ULEA UR5, UR6, UR5, 0x18 ;  /* 0x0000000506057291 */ /* 0x000fe2000f8ec0ff */
[----:B------:R-:W-:Y:S01]  /*0280*/  IMAD.SHL.U32 R2, R2, 0x20, RZ ;  /* 0x0000002002027824 */ /* 0x000fe200078e00ff */
[----:B------:R-:W-:-:S04]  /*0290*/  SHF.L.U32 R4, R5, R4, RZ ;  /* 0x0000000405047219 */ /* 0x000fc800000006ff */
[----:B------:R-:W-:-:S05]  /*02a0*/  LOP3.LUT R3, R4, R3, RZ, 0xfc, !PT ;  /* 0x0000000304037212 */ /* 0x000fca00078efcff */
[----:B------:R1:W-:Y:S04]  /*02b0*/  ATOMS.OR RZ, [UR5], R3 ;  /* 0x00000003ffff798c */ /* 0x0003e8000b000005 */
[----:B------:R1:W-:Y:S01]  /*02c0*/  STS [UR4], R2 ;  /* 0x00000002ff007988 */ /* 0x0003e20008000804 */
[----:B------:R-:W-:Y:S05]  /*02d0*/  BRA `(.L_x_2) ;  /* 0x0000000000107947 */ /* 0x000fea0003800000 */
.L_x_1:
[----:B------:R-:W-:-:S05]  /*02e0*/  IMAD.MOV.U32 R2, RZ, RZ, -0x1 ;  /* 0xffffffffff027424 */ /* 0x000fca00078e00ff */
[----:B------:R1:W-:Y:S02]  /*02f0*/  STS [UR4], R2 ;  /* 0x00000002ff007988 */ /* 0x0003e40008000804 */
[----:B-1----:R-:W-:-:S07]  /*0300*/  MOV R2, 0x320 ;  /* 0x0000032000027802 */ /* 0x002fce0000000f00 */
[----:B------:R-:W-:Y:S05]  /*0310*/  CALL.REL.NOINC `($__internal_1_$__cuda_sm10x_tcgen05_guardrail_trap_phase_invalid_during_alloc) ;  /* 0x0000023800047944 */ /* 0x000fea0003c00000 */
.L_x_2:
[----:B------:R-:W-:Y:S05]  /*0320*/  WARPSYNC.ALL ;  /* 0x0000000000007948 */ /* 0x000fea0003800000 */
[----:B------:R-:W-:Y:S01]  /*0330*/  NOP ;  /* 0x0000000000007918 */ /* 0x000fe20000000000 */
.L_x_0:
[----:B------:R-:W2:Y:S01]  /*0340*/  LDC.64 R106, c[0x0][0x398] ;  /* 0x0000e600ff6a7b82 */ /* 0x000ea20000000a00 */
[----:B------:R-:W3:Y:S01]  /*0350*/  S2R R8, SR_CTAID.X ;  /* 0x0000000000087919 */ /* 0x000ee20000002500 */
[----:B------:R-:W-:Y:S01]  /*0360*/  UMOV UR9, 0x400 ;  /* 0x0000040000097882 */ /* 0x000fe20000000000 */
[----:B------:R-:W4:Y:S01]  /*0370*/  LDCU UR5, c[0x0][0x3a4] ;  /* 0x00007480ff0577ac */ /* 0x000f220008000800 */
[----:B------:R-:W5:Y:S04]  /*0380*/  LDCU.128 UR12, c[0x0][0x380] ;  /* 0x00007000ff0c77ac */ /* 0x000f680008000c00 */
[----:B------:R-:W1:Y:S01]  /*0390*/  S2UR UR4, SR_CgaCtaId ;  /* 0x00000000000479c3 */ /* 0x000e620000008800 */
[----:B------:R-:W1:Y:S02]  /*03a0*/  LDCU UR6, c[0x0][0x3b0] ;  /* 0x00007600ff0677ac */ /* 0x000e640008000800 */
[----:B-12---:R-:W-:-:S04]  /*03b0*/  IADD3 R2, PT, PT, R107, 0x3f, RZ ;  /* 0x0000003f6b027810 */ /* 0x006fc80007ffe0ff */
[----:B------:R-:W-:-:S04]  /*03c0*/  SHF.R.S32.HI R3, RZ, 0x1f, R2 ;  /* 0x0000001fff037819 */ /* 0x000fc80000011402 */
[----:B------:R-:W-:Y:S01]  /*03d0*/  LEA.HI R3, R3, R2, RZ, 0x6 ;  /* 0x0000000203037211 */ /* 0x000fe200078f30ff */
[----:B------:R-:W-:Y:S01]  /*03e0*/  ULEA UR9, UR4, UR9, 0x18 ;  /* 0x0000000904097291 */ /* 0x000fe2000f8ec0ff */
[----:B---3--:R-:W-:Y:S02]  /*03f0*/  IABS R10, R8 ;  /* 0x00000008000a7213 */ /* 0x008fe40000000000 */
[----:B------:R-:W-:-:S05]  /*0400*/  SHF.R.S32.HI R3, RZ, 0x6, R3 ;  /* 0x00000006ff037819 */ /* 0x000fca0000011403 */
[----:B------:R-:W-:-:S05]  /*0410*/  IMAD.SHL.U32 R5, R3, 0x8, RZ ;  /* 0x0000000803057824 */ /* 0x000fca00078e00ff */
[-C--:B------:R-:W-:Y:S02]  /*0420*/  IABS R7, R5.reuse ;  /* 0x0000000500077213 */ /* 0x080fe40000000000 */
[----:B------:R-:W-:Y:S02]  /*0430*/  IABS R11, R5 ;  /* 0x00000005000b7213 */ /* 0x000fe40000000000 */
[----:B------:R-:W1:Y:S08]  /*0440*/  I2F.RP R4, R7 ;  /* 0x0000000700047306 */ /* 0x000e700000209400 */
[----:B-1----:R-:W1:Y:S02]  /*0450*/  MUFU.RCP R4, R4 ;  /* 0x0000000400047308 */ /* 0x002e640000001000 */
[----:B-1----:R-:W-:-:S02]  /*0460*/  VIADD R2, R4, 0xffffffe ;  /* 0x0ffffffe04027836 */ /* 0x002fc40000000000 */
[----:B------:R-:W-:-:S04]  /*0470*/  IMAD.MOV R4, RZ, RZ, -R11 ;  /* 0x000000ffff047224 */ /* 0x000fc800078e0a0b */
[----:B------:R1:W2:Y:S02]  /*0480*/  F2I.FTZ.U32.TRUNC.NTZ R3, R2 ;  /* 0x0000000200037305 */ /* 0x0002a4000021f000 */
[----:B-1----:R-:W-:Y:S02]  /*0490*/  IMAD.MOV.U32 R2, RZ, RZ, RZ ;  /* 0x000000ffff027224 */ /* 0x002fe400078e00ff */
[----:B--2---:R-:W-:-:S04]  /*04a0*/  IMAD.MOV R6, RZ, RZ, -R3 ;  /* 0x000000ffff067224 */ /* 0x004fc800078e0a03 */
[----:B------:R-:W-:Y:S02]  /*04b0*/  IMAD R9, R6, R7, RZ ;  /* 0x0000000706097224 */ /* 0x000fe400078e02ff */
[----:B------:R-:W-:Y:S01]  /*04c0*/  IMAD.MOV.U32 R6, RZ, RZ, R10 ;  /* 0x000000ffff067224 */ /* 0x000fe200078e000a */
[----:B------:R-:W-:Y:S01]  /*04d0*/  IABS R10, R106 ;  /* 0x0000006a000a7213 */ /* 0x000fe20000000000 */
[----:B------:R-:W-:-:S06]  /*04e0*/  IMAD.HI.U32 R3, R3, R9, R2 ;  /* 0x0000000903037227 */ /* 0x000fcc00078e0002 */
[----:B------:R-:W-:-:S04]  /*04f0*/  IMAD.HI.U32 R3, R3, R6, RZ ;  /* 0x0000000603037227 */ /* 0x000fc800078e00ff */
[----:B------:R-:W-:Y:S01]  /*0500*/  IMAD R2, R3, R4, R6 ;  /* 0x0000000403027224 */ /* 0x000fe200078e0206 */
[----:B------:R-:W-:Y:S04]  /*0510*/  BAR.SYNC.DEFER_BLOCKING 0x0 ;  /* 0x0000000000007b1d */ /* 0x000fe80000010000 */
[----:B------:R-:W-:-:S13]  /*0520*/  ISETP.GT.U32.AND P1, PT, R7, R2, PT ;  /* 0x000000020700720c */ /* 0x000fda0003f24070 */
[----:B------:R-:W-:Y:S02]  /*0530*/  @!P1 IMAD.IADD R2, R2, 0x1, -R7 ;  /* 0x0000000102029824 */ /* 0x000fe400078e0a07 */
[----:B------:R-:W-:Y:S01]  /*0540*/  @!P1 VIADD R3, R3, 0x1 ;  /* 0x0000000103039836 */ /* 0x000fe20000000000 */
[----:B------:R-:W-:Y:S02]  /*0550*/  ISETP.NE.AND P1, PT, R5, RZ, PT ;  /* 0x000000ff0500720c */ /* 0x000fe40003f25270 */
[----:B------:R-:W-:Y:S02]  /*0560*/  ISETP.GE.U32.AND P0, PT, R2, R7, PT ;  /* 0x000000070200720c */ /* 0x000fe40003f06070 */
[----:B------:R-:W-:-:S04]  /*0570*/  LOP3.LUT R2, R8, R5, RZ, 0x3c, !PT ;  /* 0x0000000508027212 */ /* 0x000fc800078e3cff */
[----:B------:R-:W-:Y:S01]  /*0580*/  ISETP.GE.AND P2, PT, R2, RZ, PT ;  /* 0x000000ff0200720c */ /* 0x000fe20003f46270 */
[----:B------:R-:W-:-:S06]  /*0590*/  VIADD R2, R106, 0x7f ;  /* 0x0000007f6a027836 */ /* 0x000fcc0000000000 */
[----:B------:R-:W-:-:S05]  /*05a0*/  @P0 IADD3 R3, PT, PT, R3, 0x1, RZ ;  /* 0x0000000103030810 */ /* 0x000fca0007ffe0ff */
[----:B------:R-:W-:Y:S01]  /*05b0*/  IMAD.MOV.U32 R4, RZ, RZ, R3 ;  /* 0x000000ffff047224 */ /* 0x000fe200078e0003 */
[----:B------:R-:W-:-:S03]  /*05c0*/  SHF.R.S32.HI R3, RZ, 0x1f, R2 ;  /* 0x0000001fff037819 */ /* 0x000fc60000011402 */
[----:B------:R-:W-:Y:S01]  /*05d0*/  @!P2 IMAD.MOV R4, RZ, RZ, -R4 ;  /* 0x000000ffff04a224 */ /* 0x000fe200078e0a04 */
[----:B------:R-:W-:Y:S02]  /*05e0*/  @!P1 LOP3.LUT R4, RZ, R5, RZ, 0x33, !PT ;  /* 0x00000005ff049212 */ /* 0x000fe400078e33ff */
[----:B------:R-:W-:-:S03]  /*05f0*/  LEA.HI R3, R3, R2, RZ, 0x7 ;  /* 0x0000000203037211 */ /* 0x000fc600078f38ff */
[----:B------:R-:W-:Y:S02]  /*0600*/  IMAD.SHL.U32 R13, R4, 0x8, RZ ;  /* 0x00000008040d7824 */ /* 0x000fe400078e00ff */
[----:B------:R-:W-:Y:S02]  /*0610*/  IMAD.MOV R7, RZ, RZ, -R4 ;  /* 0x000000ffff077224 */ /* 0x000fe400078e0a04 */
[----:B------:R-:W-:Y:S01]  /*0620*/  IMAD.MOV.U32 R4, RZ, RZ, R10 ;  /* 0x000000ffff047224 */ /* 0x000fe200078e000a */
[----:B------:R-:W-:Y:S01]  /*0630*/  LEA.HI.SX32 R3, R3, -R13, 0x19 ;  /* 0x8000000d03037211 */ /* 0x000fe200078fcaff */
[----:B------:R-:W-:Y:S01]  /*0640*/  IMAD R14, R5, R7, R8 ;  /* 0x00000007050e7224 */ /* 0x000fe200078e0208 */
[----:B------:R-:W-:Y:S01]  /*0650*/  IABS R10, R107 ;  /* 0x0000006b000a7213 */ /* 0x000fe20000000000 */
[----:B------:R-:W1:Y:S01]  /*0660*/  I2F.RP R7, R4 ;  /* 0x0000000400077306 */ /* 0x000e620000209400 */
[----:B------:R-:W-:-:S04]  /*0670*/  VIMNMX R15, PT, PT, R3, 0x8, PT ;  /* 0x00000008030f7848 */ /* 0x000fc80003fe0100 */
[-C--:B------:R-:W-:Y:S02]  /*0680*/  IABS R12, R15.reuse ;  /* 0x0000000f000c7213 */ /* 0x080fe40000000000 */
[----:B------:R-:W-:Y:S02]  /*0690*/  IABS R8, R15 ;  /* 0x0000000f00087213 */ /* 0x000fe40000000000 */
[----:B------:R-:W2:Y:S08]  /*06a0*/  I2F.RP R6, R12 ;  /* 0x0000000c00067306 */ /* 0x000eb00000209400 */
[----:B-1----:R-:W-:Y:S08]  /*06b0*/  MUFU.RCP R7, R7 ;  /* 0x0000000700077308 */ /* 0x002ff00000001000 */
[----:B--2---:R-:W1:Y:S02]  /*06c0*/  MUFU.RCP R6, R6 ;  /* 0x0000000600067308 */ /* 0x004e640000001000 */
[----:B-1----:R-:W-:Y:S01]  /*06d0*/  VIADD R2, R6, 0xffffffe ;  /* 0x0ffffffe06027836 */ /* 0x002fe20000000000 */
[----:B------:R-:W-:-:S05]  /*06e0*/  IABS R6, R14 ;  /* 0x0000000e00067213 */ /* 0x000fca0000000000 */
[----:B------:R1:W2:Y:S02]  /*06f0*/  F2I.FTZ.U32.TRUNC.NTZ R3, R2 ;  /* 0x0000000200037305 */ /* 0x0002a4000021f000 */
[----:B-1----:R-:W-:Y:S02]  /*0700*/  HFMA2 R2, -RZ, RZ, 0, 0 ;  /* 0x00000000ff027431 */ /* 0x002fe400000001ff */
[----:B--2---:R-:W-:-:S04]  /*0710*/  IMAD.MOV R9, RZ, RZ, -R3 ;  /* 0x000000ffff097224 */ /* 0x004fc800078e0a03 */
[----:B------:R-:W-:-:S04]  /*0720*/  IMAD R5, R9, R12, RZ ;  /* 0x0000000c09057224 */ /* 0x000fc800078e02ff */
[----:B------:R-:W-:-:S04]  /*0730*/  IMAD.HI.U32 R2, R3, R5, R2 ;  /* 0x0000000503027227 */ /* 0x000fc800078e0002 */
[----:B------:R-:W-:Y:S02]  /*0740*/  IMAD.MOV.U32 R3, RZ, RZ, R6 ;  /* 0x000000ffff037224 */ /* 0x000fe400078e0006 */
[----:B------:R-:W-:Y:S02]  /*0750*/  IMAD.MOV R6, RZ, RZ, -R8 ;  /* 0x000000ffff067224 */ /* 0x000fe400078e0a08 */
[----:B------:R-:W-:-:S04]  /*0760*/  IMAD.HI.U32 R2, R2, R3, RZ ;  /* 0x0000000302027227 */ /* 0x000fc800078e00ff */
[----:B------:R-:W-:Y:S02]  /*0770*/  IMAD.MOV.U32 R5, RZ, RZ, R10 ;  /* 0x000000ffff057224 */ /* 0x000fe400078e000a */
[----:B------:R-:W-:Y:S01]  /*0780*/  IMAD R3, R2, R6, R3 ;  /* 0x0000000602037224 */ /* 0x000fe200078e0203 */
[----:B------:R-:W-:Y:S01]  /*0790*/  LOP3.LUT R6, R14, R15, RZ, 0x3c, !PT ;  /* 0x0000000f0e067212 */ /* 0x000fe200078e3cff */
[----:B------:R-:W1:Y:S01]  /*07a0*/  I2F.RP R11, R5 ;  /* 0x00000005000b7306 */ /* 0x000e620000209400 */
[----:B------:R-:W-:Y:S02]  /*07b0*/  VIADD R10, R7, 0xffffffe ;  /* 0x0ffffffe070a7836 */ /* 0x000fe40000000000 */
[----:B------:R-:W-:Y:S02]  /*07c0*/  ISETP.GT.U32.AND P1, PT, R12, R3, PT ;  /* 0x000000030c00720c */ /* 0x000fe40003f24070 */
[----:B------:R-:W-:-:S03]  /*07d0*/  ISETP.GE.AND P2, PT, R6, RZ, PT ;  /* 0x000000ff0600720c */ /* 0x000fc60003f46270 */
[----:B-1----:R-:W1:Y:S08]  /*07e0*/  MUFU.RCP R11, R11 ;  /* 0x0000000b000b7308 */ /* 0x002e700000001000 */
[----:B------:R-:W-:Y:S02]  /*07f0*/  @!P1 IMAD.IADD R3, R3, 0x1, -R12 ;  /* 0x0000000103039824 */ /* 0x000fe400078e0a0c */
[----:B------:R-:W-:Y:S01]  /*0800*/  @!P1 VIADD R2, R2, 0x1 ;  /* 0x0000000102029836 */ /* 0x000fe20000000000 */
[----:B------:R-:W-:-:S02]  /*0810*/  ISETP.NE.AND P1, PT, R15, RZ, PT ;  /* 0x000000ff0f00720c */ /* 0x000fc40003f25270 */
[----:B------:R-:W-:Y:S02]  /*0820*/  ISETP.GE.U32.AND P0, PT, R3, R12, PT ;  /* 0x0000000c0300720c */ /* 0x000fe40003f06070 */
[----:B------:R-:W2:Y:S01]  /*0830*/  F2I.FTZ.U32.TRUNC.NTZ R3, R10 ;  /* 0x0000000a00037305 */ /* 0x000ea2000021f000 */
[----:B-1----:R-:W-:-:S10]  /*0840*/  VIADD R8, R11, 0xffffffe ;  /* 0x0ffffffe0b087836 */ /* 0x002fd40000000000 */
[----:B------:R-:W-:Y:S01]  /*0850*/  @P0 VIADD R2, R2, 0x1 ;  /* 0x0000000102020836 */ /* 0x000fe20000000000 */
[----:B------:R-:W1:Y:S01]  /*0860*/  F2I.FTZ.U32.TRUNC.NTZ R9, R8 ;  /* 0x0000000800097305 */ /* 0x000e62000021f000 */
[----:B--2---:R-:W-:-:S03]  /*0870*/  IMAD.MOV R7, RZ, RZ, -R3 ;  /* 0x000000ffff077224 */ /* 0x004fc600078e0a03 */
[----:B------:R-:W-:Y:S01]  /*0880*/  MOV R6, R2 ;  /* 0x0000000200067202 */ /* 0x000fe20000000f00 */
[----:B------:R-:W-:Y:S02]  /*0890*/  IMAD.MOV.U32 R2, RZ, RZ, RZ ;  /* 0x000000ffff027224 */ /* 0x000fe400078e00ff */
[----:B------:R-:W-:Y:S02]  /*08a0*/  IMAD R7, R7, R4, RZ ;  /* 0x0000000407077224 */ /* 0x000fe400078e02ff */
[----:B------:R-:W-:Y:S01]  /*08b0*/  @!P2 IMAD.MOV R6, RZ, RZ, -R6 ;  /* 0x000000ffff06a224 */ /* 0x000fe200078e0a06 */
[----:B------:R-:W-:Y:S01]  /*08c0*/  @!P1 LOP3.LUT R6, RZ, R15, RZ, 0x33, !PT ;  /* 0x0000000fff069212 */ /* 0x000fe200078e33ff */
[----:B------:R-:W-:-:S04]  /*08d0*/  IMAD.HI.U32 R7, R3, R7, R2 ;  /* 0x0000000703077227 */ /* 0x000fc800078e0002 */
[----:B------:R-:W-:Y:S02]  /*08e0*/  IMAD.SHL.U32 R3, R6, 0x40, RZ ;  /* 0x0000004006037824 */ /* 0x000fe400078e00ff */
[--C-:B-1----:R-:W-:Y:S02]  /*08f0*/  IMAD.MOV R12, RZ, RZ, -R9.reuse ;  /* 0x000000ffff0c7224 */ /* 0x102fe400078e0a09 */
[----:B------:R-:W-:Y:S01]  /*0900*/  IMAD.MOV R10, RZ, RZ, -R6 ;  /* 0x000000ffff0a7224 */ /* 0x000fe200078e0a06 */
[C---:B------:R-:W-:Y:S01]  /*0910*/  IADD3 R142, PT, PT, R3.reuse, 0x1, RZ ;  /* 0x00000001038e7810 */ /* 0x040fe20007ffe0ff */
[----:B------:R-:W-:Y:S01]  /*0920*/  IMAD R11, R12, R5, RZ ;  /* 0x000000050c0b7224 */ /* 0x000fe200078e02ff */
[C---:B------:R-:W-:Y:S01]  /*0930*/  IADD3 R139, PT, PT, R3.reuse, 0x5, RZ ;  /* 0x00000005038b7810 */ /* 0x040fe20007ffe0ff */
[----:B------:R-:W-:Y:S01]  /*0940*/  IMAD.MOV.U32 R8, RZ, RZ, RZ ;  /* 0x000000ffff087224 */ /* 0x000fe200078e00ff */
[C---:B------:R-:W-:Y:S01]  /*0950*/  IADD3 R81, PT, PT, R3.reuse, 0x22, RZ ;  /* 0x0000002203517810 */ /* 0x040fe20007ffe0ff */
[C---:B------:R-:W-:Y:S01]  /*0960*/  VIADD R43, R3.reuse, 0x3 ;  /* 0x00000003032b7836 */ /* 0x040fe20000000000 */
[C---:B------:R-:W-:Y:S01]  /*0970*/  IADD3 R73, PT, PT, R3.reuse, 0x26, RZ ;  /* 0x0000002603497810 */ /* 0x040fe20007ffe0ff */
[----:B------:R-:W-:Y:S01]  /*0980*/  VIADD R141, R3, 0x2 ;  /* 0x00000002038d7836 */ /* 0x000fe20000000000 */
[----:B------:R-:W-:Y:S01]  /*0990*/  IABS R76, R81 ;  /* 0x00000051004c7213 */ /* 0x000fe20000000000 */
[----:B------:R-:W-:Y:S01]  /*09a0*/  IMAD R10, R15, R10, R14 ;  /* 0x0000000a0f0a7224 */ /* 0x000fe200078e020e */
[----:B------:R-:W-:Y:S01]  /*09b0*/  IABS R14, R142 ;  /* 0x0000008e000e7213 */ /* 0x000fe20000000000 */
[----:B------:R-:W-:Y:S01]  /*09c0*/  IMAD.HI.U32 R6, R9, R11, R8 ;  /* 0x0000000b09067227 */ /* 0x000fe200078e0008 */
[----:B------:R-:W-:Y:S01]  /*09d0*/  IABS R18, R43 ;  /* 0x0000002b00127213 */ /* 0x000fe20000000000 */
[----:B------:R-:W-:Y:S01]  /*09e0*/  STL [R1+0x534], R142 ;  /* 0x0005348e01007387 */ /* 0x000fe20000100800 */
[----:B------:R-:W-:Y:S01]  /*09f0*/  IABS R16, R141 ;  /* 0x0000008d00107213 */ /* 0x000fe20000000000 */
[----:B------:R-:W-:Y:S01]  /*0a00*/  VIADD R140, R3, 0x4 ;  /* 0x00000004038c7836 */ /* 0x000fe20000000000 */
[----:B------:R-:W-:Y:S01]  /*0a10*/  IABS R84, R73 ;  /* 0x0000004900547213 */ /* 0x000fe20000000000 */
[----:B------:R-:W-:Y:S01]  /*0a20*/  IMAD.IADD R9, R13, 0x1, R10 ;  /* 0x000000010d097824 */ /* 0x000fe200078e020a */
[----:B------:R-:W-:Y:S01]  /*0a30*/  IABS R13, R3 ;  /* 0x00000003000d7213 */ /* 0x000fe20000000000 */
[C---:B------:R-:W-:Y:S01]  /*0a40*/  IMAD.HI.U32 R8, R6.reuse, R14, RZ ;  /* 0x0000000e06087227 */ /* 0x040fe200078e00ff */
[----:B------:R-:W-:Y:S01]  /*0a50*/  IABS R19, R140 ;  /* 0x0000008c00137213 */ /* 0x000fe20000000000 */
[----:B------:R-:W-:Y:S01]  /*0a60*/  STL [R1+0x530], R141 ;  /* 0x0005308d01007387 */ /* 0x000fe20000100800 */
[C---:B------:R-:W-:Y:S01]  /*0a70*/  IADD3 R65, PT, PT, R3.reuse, 0x2a, RZ ;  /* 0x0000002a03417810 */ /* 0x040fe20007ffe0ff */
[C---:B------:R-:W-:Y:S01]  /*0a80*/  IMAD.HI.U32 R11, R6.reuse, R18, RZ ;  /* 0x00000012060b7227 */ /* 0x040fe200078e00ff */
[C---:B------:R-:W-:Y:S01]  /*0a90*/  IADD3 R57, PT, PT, R3.reuse, 0x2e, RZ ;  /* 0x0000002e03397810 */ /* 0x040fe20007ffe0ff */
[----:B------:R-:W-:Y:S01]  /*0aa0*/  STL [R1+0x628], R43 ;  /* 0x0006282b01007387 */ /* 0x000fe20000100800 */
[C---:B------:R-:W-:Y:S01]  /*0ab0*/  IADD3 R49, PT, PT, R3.reuse, 0x32, RZ ;  /* 0x0000003203317810 */ /* 0x040fe20007ffe0ff */
[C---:B------:R-:W-:Y:S01]  /*0ac0*/  IMAD.HI.U32 R10, R6.reuse, R16, RZ ;  /* 0x00000010060a7227 */ /* 0x040fe200078e00ff */
[----:B------:R-:W-:Y:S01]  /*0ad0*/  IABS R92, R65 ;  /* 0x00000041005c7213 */ /* 0x000fe20000000000 */
[----:B------:R-:W-:Y:S01]  /*0ae0*/  STL [R1+0x624], R140 ;  /* 0x0006248c01007387 */ /* 0x000fe20000100800 */
[----:B------:R-:W-:Y:S01]  /*0af0*/  IABS R100, R57 ;  /* 0x0000003900647213 */ /* 0x000fe20000000000 */
[----:B------:R-:W-:Y:S01]  /*0b00*/  IMAD.MOV R15, RZ, RZ, -R8 ;  /* 0x000000ffff0f7224 */ /* 0x000fe200078e0a08 */
[----:B------:R-:W-:Y:S01]  /*0b10*/  IABS R110, R49 ;  /* 0x00000031006e7213 */ /* 0x000fe20000000000 */
[----:B------:R-:W-:Y:S01]  /*0b20*/  IMAD.MOV R11, RZ, RZ, -R11 ;  /* 0x000000ffff0b7224 */ /* 0x000fe200078e0a0b */
[----:B------:R-:W-:Y:S01]  /*0b30*/  IADD3 R31, PT, PT, R3, 0x3a, RZ ;  /* 0x0000003a031f7810 */ /* 0x000fe20007ffe0ff */
[----:B------:R-:W-:Y:S01]  /*0b40*/  IMAD.HI.U32 R2, R6, R13, RZ ;  /* 0x0000000d06027227 */ /* 0x000fe200078e00ff */
[----:B------:R-:W-:Y:S02]  /*0b50*/  STL [R1+0x620], R139 ;  /* 0x0006208b01007387 */ /* 0x000fe40000100800 */
[----:B------:R-:W-:Y:S01]  /*0b60*/  IABS R126, R31 ;  /* 0x0000001f007e7213 */ /* 0x000fe20000000000 */
[----:B------:R-:W-:-:S02]  /*0b70*/  IMAD.MOV R17, RZ, RZ, -R10 ;  /* 0x000000ffff117224 */ /* 0x000fc400078e0a0a */
[----:B------:R-:W-:Y:S02]  /*0b80*/  IMAD R10, R5, R15, R14 ;  /* 0x0000000f050a7224 */ /* 0x000fe400078e020e */
[----:B------:R-:W-:-:S04]  /*0b90*/  IMAD.HI.U32 R12, R6, R19, RZ ;  /* 0x00000013060c7227 */ /* 0x000fc800078e00ff */
[----:B------:R-:W-:Y:S01]  /*0ba0*/  IMAD R14, R5, R11, R18 ;  /* 0x0000000b050e7224 */ /* 0x000fe200078e0212 */
[----:B------:R-:W-:Y:S01]  /*0bb0*/  IABS R18, R139 ;  /* 0x0000008b00127213 */ /* 0x000fe20000000000 */
[C---:B------:R-:W-:Y:S02]  /*0bc0*/  VIADD R132, R3.reuse, 0x9 ;  /* 0x0000000903847836 */ /* 0x040fe40000000000 */
[----:B------:R-:W-:Y:S02]  /*0bd0*/  IMAD.MOV R2, RZ, RZ, -R2 ;  /* 0x000000ffff027224 */ /* 0x000fe400078e0a02 */
[----:B------:R-:W-:Y:S01]  /*0be0*/  IMAD.MOV R20, RZ, RZ, -R12 ;  /* 0x000000ffff147224 */ /* 0x000fe200078e0a0c */
[----:B------:R-:W-:Y:S01]  /*0bf0*/  IABS R26, R132 ;  /* 0x00000084001a7213 */ /* 0x000fe20000000000 */
[----:B------:R-:W-:Y:S02]  /*0c00*/  VIADD R137, R3, 0x6 ;  /* 0x0000000603897836 */ /* 0x000fe40000000000 */
[----:B------:R-:W-:-:S02]  /*0c10*/  IMAD R8, R5, R2, R13 ;  /* 0x0000000205087224 */ /* 0x000fc400078e020d */
[----:B------:R-:W-:Y:S01]  /*0c20*/  VIADD R131, R3, 0xa ;  /* 0x0000000a03837836 */ /* 0x000fe20000000000 */
[----:B------:R-:W-:Y:S01]  /*0c30*/  STL [R1+0x61c], R137 ;  /* 0x00061c8901007387 */ /* 0x000fe20000100800 */
[C---:B------:R-:W-:Y:S01]  /*0c40*/  IMAD.HI.U32 R2, R6.reuse, R18, RZ ;  /* 0x0000001206027227 */ /* 0x040fe200078e00ff */
[C---:B------:R-:W-:Y:S02]  /*0c50*/  ISETP.GT.U32.AND P1, PT, R5.reuse, R8, PT ;  /* 0x000000080500720c */ /* 0x040fe40003f24070 */
[----:B------:R-:W-:Y:S01]  /*0c60*/  IABS R28, R131 ;  /* 0x00000083001c7213 */ /* 0x000fe20000000000 */
[C---:B------:R-:W-:Y:S02]  /*0c70*/  IMAD R12, R5.reuse, R17, R16 ;  /* 0x00000011050c7224 */ /* 0x040fe400078e0210 */
[C---:B------:R-:W-:Y:S01]  /*0c80*/  IMAD R16, R5.reuse, R20, R19 ;  /* 0x0000001405107224 */ /* 0x040fe200078e0213 */
[----:B------:R-:W-:Y:S01]  /*0c90*/  IABS R20, R137 ;  /* 0x0000008900147213 */ /* 0x000fe20000000000 */
[----:B------:R-:W-:Y:S01]  /*0ca0*/  IMAD.HI.U32 R17, R6, R26, RZ ;  /* 0x0000001a06117227 */ /* 0x000fe200078e00ff */
[----:B------:R-:W-:-:S02]  /*0cb0*/  ISETP.GT.U32.AND P3, PT, R5, R12, PT ;  /* 0x0000000c0500720c */ /* 0x000fc40003f64070 */
[----:B------:R-:W-:Y:S01]  /*0cc0*/  ISETP.GT.U32.AND P5, PT, R5, R16, PT ;  /* 0x000000100500720c */ /* 0x000fe20003fa4070 */
[----:B------:R-:W-:Y:S01]  /*0cd0*/  IMAD.MOV R2, RZ, RZ, -R2 ;  /* 0x000000ffff027224 */ /* 0x000fe200078e0a02 */
[----:B------:R-:W-:Y:S01]  /*0ce0*/  IADD3 R17, PT, PT, -R17, RZ, RZ ;  /* 0x000000ff11117210 */ /* 0x000fe20007ffe1ff */
[C---:B------:R-:W-:Y:S02]  /*0cf0*/  VIADD R135, R3.reuse, 0x7 ;  /* 0x0000000703877836 */ /* 0x040fe40000000000 */
[C---:B------:R-:W-:Y:S02]  /*0d00*/  VIADD R123, R3.reuse, 0xe ;  /* 0x0000000e037b7836 */ /* 0x040fe40000000000 */
[C---:B------:R-:W-:Y:S01]  /*0d10*/  VIADD R133, R3.reuse, 0x8 ;  /* 0x0000000803857836 */ /* 0x040fe20000000000 */
[----:B------:R-:W-:Y:S01]  /*0d20*/  IABS R22, R135 ;  /* 0x0000008700167213 */ /* 0x000fe20000000000 */
[----:B------:R-:W-:Y:S01]  /*0d30*/  VIADD R129, R3, 0xb ;  /* 0x0000000b03817836 */ /* 0x000fe20000000000 */
[----:B------:R-:W-:Y:S01]  /*0d40*/  IABS R36, R123 ;  /* 0x0000007b00247213 */ /* 0x000fe20000000000 */
[----:B------:R-:W-:Y:S01]  /*0d50*/  IMAD.HI.U32 R11, R6, R20, RZ ;  /* 0x00000014060b7227 */ /* 0x000fe200078e00ff */
[----:B------:R-:W-:Y:S01]  /*0d60*/  IABS R24, R133 ;  /* 0x0000008500187213 */ /* 0x000fe20000000000 */
[----:B------:R-:W-:Y:S01]  /*0d70*/  STL [R1+0x618], R135 ;  /* 0x0006188701007387 */ /* 0x000fe20000100800 */
[----:B------:R-:W-:Y:S01]  /*0d80*/  IABS R30, R129 ;  /* 0x00000081001e7213 */ /* 0x000fe20000000000 */
[----:B------:R-:W-:-:S02]  /*0d90*/  IMAD R18, R5, R2, R18 ;  /* 0x0000000205127224 */ /* 0x000fc400078e0212 */
[----:B------:R-:W-:Y:S01]  /*0da0*/  VIADD R121, R3, 0xf ;  /* 0x0000000f03797836 */ /* 0x000fe20000000000 */
[----:B------:R-:W-:Y:S01]  /*0db0*/  STL [R1+0x614], R133 ;  /* 0x0006148501007387 */ /* 0x000fe20000100800 */
[----:B------:R-:W-:-:S03]  /*0dc0*/  IMAD.HI.U32 R2, R6, R28, RZ ;  /* 0x0000001c06027227 */ /* 0x000fc600078e00ff */
[----:B------:R-:W-:Y:S01]  /*0dd0*/  IABS R38, R121 ;  /* 0x0000007900267213 */ /* 0x000fe20000000000 */
[----:B------:R-:W-:Y:S01]  /*0de0*/  IMAD.MOV R11, RZ, RZ, -R11 ;  /* 0x000000ffff0b7224 */ /* 0x000fe200078e0a0b */
[----:B------:R-:W-:Y:S01]  /*0df0*/  STL [R1+0x610], R132 ;  /* 0x0006108401007387 */ /* 0x000fe20000100800 */
[----:B------:R-:W-:Y:S02]  /*0e00*/  IMAD.MOV R2, RZ, RZ, -R2 ;  /* 0x000000ffff027224 */ /* 0x000fe400078e0a02 */
[----:B------:R-:W-:Y:S01]  /*0e10*/  IMAD R26, R5, R17, R26 ;  /* 0x00000011051a7224 */ /* 0x000fe200078e021a */
[----:B------:R-:W-:Y:S01]  /*0e20*/  STL [R1+0x60c], R131 ;  /* 0x00060c8301007387 */ /* 0x000fe20000100800 */
[C---:B------:R-:W-:Y:S02]  /*0e30*/  VIADD R127, R3.reuse, 0xc ;  /* 0x0000000c037f7836 */ /* 0x040fe40000000000 */
[----:B------:R-:W-:Y:S01]  /*0e40*/  VIADD R113, R3, 0x13 ;  /* 0x0000001303717836 */ /* 0x000fe20000000000 */
[----:B------:R-:W-:Y:S01]  /*0e50*/  STL [R1+0x608], R129 ;  /* 0x0006088101007387 */ /* 0x000fe20000100800 */
[----:B------:R-:W-:Y:S01]  /*0e60*/  IMAD.HI.U32 R13, R6, R22, RZ ;  /* 0x00000016060d7227 */ /* 0x000fe200078e00ff */
[----:B------:R-:W-:-:S02]  /*0e70*/  IABS R32, R127 ;  /* 0x0000007f00207213 */ /* 0x000fc40000000000 */
[----:B------:R-:W-:Y:S01]  /*0e80*/  IABS R46, R113 ;  /* 0x00000071002e7213 */ /* 0x000fe20000000000 */
[----:B------:R-:W-:Y:S01]  /*0e90*/  VIADD R125, R3, 0xd ;  /* 0x0000000d037d7836 */ /* 0x000fe20000000000 */
[----:B------:R-:W-:Y:S01]  /*0ea0*/  STL [R1+0x604], R127 ;  /* 0x0006047f01007387 */ /* 0x000fe20000100800 */
[----:B------:R-:W-:-:S03]  /*0eb0*/  IMAD.HI.U32 R17, R6, R36, RZ ;  /* 0x0000002406117227 */ /* 0x000fc600078e00ff */
[----:B------:R-:W-:Y:S01]  /*0ec0*/  IABS R34, R125 ;  /* 0x0000007d00227213 */ /* 0x000fe20000000000 */
[C---:B------:R-:W-:Y:S01]  /*0ed0*/  IMAD.HI.U32 R15, R6.reuse, R24, RZ ;  /* 0x00000018060f7227 */ /* 0x040fe200078e00ff */
[----:B------:R-:W-:Y:S03]  /*0ee0*/  STL [R1+0x600], R125 ;  /* 0x0006007d01007387 */ /* 0x000fe60000100800 */
[----:B------:R-:W-:Y:S01]  /*0ef0*/  IMAD R20, R5, R11, R20 ;  /* 0x0000000b05147224 */ /* 0x000fe200078e0214 */
[----:B------:R-:W-:Y:S01]  /*0f00*/  STL [R1+0x5fc], R123 ;  /* 0x0005fc7b01007387 */ /* 0x000fe20000100800 */
[----:B------:R-:W-:Y:S02]  /*0f10*/  VIADD R119, R3, 0x10 ;  /* 0x0000001003777836 */ /* 0x000fe40000000000 */
[----:B------:R-:W-:Y:S01]  /*0f20*/  IMAD.HI.U32 R11, R6, R30, RZ ;  /* 0x0000001e060b7227 */ /* 0x000fe200078e00ff */
[----:B------:R-:W-:Y:S02]  /*0f30*/  STL [R1+0x5f8], R121 ;  /* 0x0005f87901007387 */ /* 0x000fe40000100800 */
[----:B------:R-:W-:Y:S01]  /*0f40*/  IABS R40, R119 ;  /* 0x0000007700287213 */ /* 0x000fe20000000000 */
[----:B------:R-:W-:Y:S01]  /*0f50*/  IMAD R28, R5, R2, R28 ;  /* 0x00000002051c7224 */ /* 0x000fe200078e021c */
[----:B------:R-:W-:Y:S01]  /*0f60*/  STL [R1+0x5f4], R119 ;  /* 0x0005f47701007387 */ /* 0x000fe20000100800 */
[----:B------:R-:W-:-:S02]  /*0f70*/  VIADD R111, R3, 0x14 ;  /* 0x00000014036f7836 */ /* 0x000fc40000000000 */
[----:B------:R-:W-:-:S03]  /*0f80*/  IMAD.HI.U32 R2, R6, R38, RZ ;  /* 0x0000002606027227 */ /* 0x000fc600078e00ff */
[----:B------:R-:W-:Y:S01]  /*0f90*/  IABS R48, R111 ;  /* 0x0000006f00307213 */ /* 0x000fe20000000000 */
[----:B------:R-:W-:Y:S02]  /*0fa0*/  IMAD.MOV R13, RZ, RZ, -R13 ;  /* 0x000000ffff0d7224 */ /* 0x000fe400078e0a0d */
[----:B------:R-:W-:Y:S02]  /*0fb0*/  IMAD.MOV R17, RZ, RZ, -R17 ;  /* 0x000000ffff117224 */ /* 0x000fe400078e0a11 */
[----:B------:R-:W-:Y:S02]  /*0fc0*/  IMAD.MOV R15, RZ, RZ, -R15 ;  /* 0x000000ffff0f7224 */ /* 0x000fe400078e0a0f */
[----:B------:R-:W-:Y:S02]  /*0fd0*/  IMAD.MOV R11, RZ, RZ, -R11 ;  /* 0x000000ffff0b7224 */ /* 0x000fe400078e0a0b */
[----:B------:R-:W-:Y:S02]  /*0fe0*/  IMAD.MOV R2, RZ, RZ, -R2 ;  /* 0x000000ffff027224 */ /* 0x000fe400078e0a02 */
[----:B------:R-:W-:-:S02]  /*0ff0*/  IMAD R22, R5, R13, R22 ;  /* 0x0000000d05167224 */ /* 0x000fc400078e0216 */
[----:B------:R-:W-:Y:S02]  /*1000*/  IMAD R36, R5, R17, R36 ;  /* 0x0000001105247224 */ /* 0x000fe400078e0224 */
[C---:B------:R-:W-:Y:S02]  /*1010*/  VIADD R117, R3.reuse, 0x11 ;  /* 0x0000001103757836 */ /* 0x040fe40000000000 */
[----:B------:R-:W-:Y:S02]  /*1020*/  VIADD R101, R3, 0x18 ;  /* 0x0000001803657836 */ /* 0x000fe40000000000 */
[----:B------:R-:W-:Y:S01]  /*1030*/  IMAD R24, R5, R15, R24 ;  /* 0x0000000f05187224 */ /* 0x000fe200078e0218 */
[----:B------:R-:W-:Y:S01]  /*1040*/  IABS R42, R117 ;  /* 0x00000075002a7213 */ /* 0x000fe20000000000 */
[C---:B------:R-:W-:Y:S01]  /*1050*/  IMAD.HI.U32 R13, R6.reuse, R32, RZ ;  /* 0x00000020060d7227 */ /* 0x040fe200078e00ff */
[----:B------:R-:W-:Y:S01]  /*1060*/  IABS R56, R101 ;  /* 0x0000006500387213 */ /* 0x000fe20000000000 */
[----:B------:R-:W-:Y:S02]  /*1070*/  STL [R1+0x5f0], R117 ;  /* 0x0005f07501007387 */ /* 0x000fe40000100800 */
[----:B------:R-:W-:-:S04]  /*1080*/  IMAD.HI.U32 R17, R6, R46, RZ ;  /* 0x0000002e06117227 */ /* 0x000fc800078e00ff */
[----:B------:R-:W-:-:S04]  /*1090*/  IMAD.HI.U32 R15, R6, R34, RZ ;  /* 0x00000022060f7227 */ /* 0x000fc800078e00ff */
[----:B------:R-:W-:Y:S01]  /*10a0*/  IMAD R30, R5, R11, R30 ;  /* 0x0000000b051e7224 */ /* 0x000fe200078e021e */
[----:B------:R-:W-:Y:S01]  /*10b0*/  IADD3 R15, PT, PT, -R15, RZ, RZ ;  /* 0x000000ff0f0f7210 */ /* 0x000fe20007ffe1ff */
[C---:B------:R-:W-:Y:S02]  /*10c0*/  VIADD R109, R3.reuse, 0x15 ;  /* 0x00000015036d7836 */ /* 0x040fe40000000000 */
[----:B------:R-:W-:Y:S02]  /*10d0*/  VIADD R115, R3, 0x12 ;  /* 0x0000001203737836 */ /* 0x000fe40000000000 */
[----:B------:R-:W-:Y:S01]  /*10e0*/  IMAD.HI.U32 R11, R6, R40, RZ ;  /* 0x00000028060b7227 */ /* 0x000fe200078e00ff */
[----:B------:R-:W-:Y:S02]  /*10f0*/  IABS R50, R109 ;  /* 0x0000006d00327213 */ /* 0x000fe40000000000 */
[----:B------:R-:W-:Y:S01]  /*1100*/  IABS R44, R115 ;  /* 0x00000073002c7213 */ /* 0x000fe20000000000 */
[----:B------:R-:W-:Y:S01]  /*1110*/  IMAD R38, R5, R2, R38 ;  /* 0x0000000205267224 */ /* 0x000fe200078e0226 */
[----:B------:R-:W-:Y:S01]  /*1120*/  STL [R1+0x5ec], R115 ;  /* 0x0005ec7301007387 */ /* 0x000fe20000100800 */
[----:B------:R-:W-:-:S02]  /*1130*/  VIADD R99, R3, 0x19 ;  /* 0x0000001903637836 */ /* 0x000fc40000000000 */
[----:B------:R-:W-:Y:S01]  /*1140*/  IMAD.HI.U32 R2, R6, R48, RZ ;  /* 0x0000003006027227 */ /* 0x000fe200078e00ff */
[----:B------:R-:W-:Y:S02]  /*1150*/  STL [R1+0x5e8], R113 ;  /* 0x0005e87101007387 */ /* 0x000fe40000100800 */
[----:B------:R-:W-:Y:S01]  /*1160*/  IABS R58, R99 ;  /* 0x00000063003a7213 */ /* 0x000fe20000000000 */
[----:B------:R-:W-:Y:S01]  /*1170*/  IMAD.MOV R13, RZ, RZ, -R13 ;  /* 0x000000ffff0d7224 */ /* 0x000fe200078e0a0d */
[----:B------:R-:W-:Y:S01]  /*1180*/  STL [R1+0x5e4], R111 ;  /* 0x0005e46f01007387 */ /* 0x000fe20000100800 */
[----:B------:R-:W-:Y:S02]  /*1190*/  IMAD.MOV R17, RZ, RZ, -R17 ;  /* 0x000000ffff117224 */ /* 0x000fe400078e0a11 */
[----:B------:R-:W-:Y:S01]  /*11a0*/  IMAD.MOV R11, RZ, RZ, -R11 ;  /* 0x000000ffff0b7224 */ /* 0x000fe200078e0a0b */
[----:B------:R-:W-:Y:S01]  /*11b0*/  STL [R1+0x5e0], R109 ;  /* 0x0005e06d01007387 */ /* 0x000fe20000100800 */
[----:B------:R-:W-:-:S02]  /*11c0*/  IMAD.MOV R2, RZ, RZ, -R2 ;  /* 0x000000ffff027224 */ /* 0x000fc400078e0a02 */
[C---:B------:R-:W-:Y:S02]  /*11d0*/  IMAD R32, R5.reuse, R13, R32 ;  /* 0x0000000d05207224 */ /* 0x040fe400078e0220 */
[----:B------:R-:W-:Y:S02]  /*11e0*/  IMAD R46, R5, R17, R46 ;  /* 0x00000011052e7224 */ /* 0x000fe400078e022e */
[----:B------:R-:W-:Y:S02]  /*11f0*/  VIADD R91, R3, 0x1d ;  /* 0x0000001d035b7836 */ /* 0x000fe40000000000 */
[----:B------:R-:W-:-:S03]  /*1200*/  IMAD.HI.U32 R13, R6, R42, RZ ;  /* 0x0000002a060d7227 */ /* 0x000fc600078e00ff */
[----:B------:R-:W-:Y:S01]  /*1210*/  IABS R66, R91 ;  /* 0x0000005b00427213 */ /* 0x000fe20000000000 */
[----:B------:R-:W-:Y:S01]  /*1220*/  IMAD.HI.U32 R17, R6, R56, RZ ;  /* 0x0000003806117227 */ /* 0x000fe200078e00ff */
[----:B------:R-:W-:-:S03]  /*1230*/  IADD3 R13, PT, PT, -R13, RZ, RZ ;  /* 0x000000ff0d0d7210 */ /* 0x000fc60007ffe1ff */
[----:B------:R-:W-:Y:S02]  /*1240*/  IMAD R40, R5, R11, R40 ;  /* 0x0000000b05287224 */ /* 0x000fe400078e0228 */
[----:B------:R-:W-:Y:S02]  /*1250*/  VIADD R105, R3, 0x16 ;  /* 0x0000001603697836 */ /* 0x000fe40000000000 */
[----:B------:R-:W-:Y:S02]  /*1260*/  IMAD R34, R5, R15, R34 ;  /* 0x0000000f05227224 */ /* 0x000fe400078e0222 */
[----:B------:R-:W-:Y:S01]  /*1270*/  VIADD R103, R3, 0x17 ;  /* 0x0000001703677836 */ /* 0x000fe20000000000 */
[----:B------:R-:W-:Y:S01]  /*1280*/  IABS R52, R105 ;  /* 0x0000006900347213 */ /* 0x000fe20000000000 */
[C---:B------:R-:W-:Y:S01]  /*1290*/  IMAD.HI.U32 R11, R6.reuse, R50, RZ ;  /* 0x00000032060b7227 */ /* 0x040fe200078e00ff */
[----:B------:R-:W-:Y:S02]  /*12a0*/  STL [R1+0x5dc], R105 ;  /* 0x0005dc6901007387 */ /* 0x000fe40000100800 */
[----:B------:R-:W-:Y:S01]  /*12b0*/  IABS R54, R103 ;  /* 0x0000006700367213 */ /* 0x000fe20000000000 */
[----:B------:R-:W-:Y:S01]  /*12c0*/  IMAD R48, R5, R2, R48 ;  /* 0x0000000205307224 */ /* 0x000fe200078e0230 */
[----:B------:R-:W-:Y:S01]  /*12d0*/  IADD3 R11, PT, PT, -R11, RZ, RZ ;  /* 0x000000ff0b0b7210 */ /* 0x000fe20007ffe1ff */
[C---:B------:R-:W-:Y:S01]  /*12e0*/  IMAD.HI.U32 R15, R6.reuse, R44, RZ ;  /* 0x0000002c060f7227 */ /* 0x040fe200078e00ff */
[----:B------:R-:W-:Y:S03]  /*12f0*/  STL [R1+0x5d8], R103 ;  /* 0x0005d86701007387 */ /* 0x000fe60000100800 */
[----:B------:R-:W-:Y:S01]  /*1300*/  VIADD R97, R3, 0x1a ;  /* 0x0000001a03617836 */ /* 0x000fe20000000000 */
[----:B------:R-:W-:Y:S01]  /*1310*/  STL [R1+0x5d4], R101 ;  /* 0x0005d46501007387 */ /* 0x000fe20000100800 */
[----:B------:R-:W-:-:S03]  /*1320*/  IMAD.HI.U32 R2, R6, R58, RZ ;  /* 0x0000003a06027227 */ /* 0x000fc600078e00ff */
[----:B------:R-:W-:Y:S01]  /*1330*/  IABS R60, R97 ;  /* 0x00000061003c7213 */ /* 0x000fe20000000000 */
[----:B------:R-:W-:Y:S01]  /*1340*/  IMAD.MOV R17, RZ, RZ, -R17 ;  /* 0x000000ffff117224 */ /* 0x000fe200078e0a11 */
[----:B------:R-:W-:Y:S01]  /*1350*/  IADD3 R2, PT, PT, -R2, RZ, RZ ;  /* 0x000000ff02027210 */ /* 0x000fe20007ffe1ff */
[----:B------:R-:W-:Y:S01]  /*1360*/  VIADD R89, R3, 0x1e ;  /* 0x0000001e03597836 */ /* 0x000fe20000000000 */
[----:B------:R-:W-:Y:S01]  /*1370*/  STL [R1+0x5d0], R99 ;  /* 0x0005d06301007387 */ /* 0x000fe20000100800 */
[----:B------:R-:W-:Y:S02]  /*1380*/  IMAD.MOV R15, RZ, RZ, -R15 ;  /* 0x000000ffff0f7224 */ /* 0x000fe400078e0a0f */
[C---:B------:R-:W-:Y:S01]  /*1390*/  IMAD R56, R5.reuse, R17, R56 ;  /* 0x0000001105387224 */ /* 0x040fe200078e0238 */
[----:B------:R-:W-:Y:S01]  /*13a0*/  IABS R68, R89 ;  /* 0x0000005900447213 */ /* 0x000fe20000000000 */
[----:B------:R-:W-:Y:S01]  /*13b0*/  IMAD.HI.U32 R17, R6, R66, RZ ;  /* 0x0000004206117227 */ /* 0x000fe200078e00ff */
[----:B------:R-:W-:Y:S03]  /*13c0*/  STL [R1+0x5cc], R97 ;  /* 0x0005cc6101007387 */ /* 0x000fe60000100800 */
[----:B------:R-:W-:-:S02]  /*13d0*/  IMAD R42, R5, R13, R42 ;  /* 0x0000000d052a7224 */ /* 0x000fc400078e022a */
[----:B------:R-:W-:Y:S02]  /*13e0*/  VIADD R95, R3, 0x1b ;  /* 0x0000001b035f7836 */ /* 0x000fe40000000000 */
[----:B------:R-:W-:Y:S02]  /*13f0*/  IMAD R44, R5, R15, R44 ;  /* 0x0000000f052c7224 */ /* 0x000fe400078e022c */
[C---:B------:R-:W-:Y:S01]  /*1400*/  IMAD.HI.U32 R13, R6.reuse, R52, RZ ;  /* 0x00000034060d7227 */ /* 0x040fe200078e00ff */
[----:B------:R-:W-:Y:S01]  /*1410*/  IABS R62, R95 ;  /* 0x0000005f003e7213 */ /* 0x000fe20000000000 */
[----:B------:R-:W-:Y:S02]  /*1420*/  STL [R1+0x5c8], R95 ;  /* 0x0005c85f01007387 */ /* 0x000fe40000100800 */
[----:B------:R-:W-:Y:S02]  /*1430*/  VIADD R93, R3, 0x1c ;  /* 0x0000001c035d7836 */ /* 0x000fe40000000000 */
[----:B------:R-:W-:-:S03]  /*1440*/  IMAD.HI.U32 R15, R6, R54, RZ ;  /* 0x00000036060f7227 */ /* 0x000fc600078e00ff */
[----:B------:R-:W-:Y:S01]  /*1450*/  IABS R64, R93 ;  /* 0x0000005d00407213 */ /* 0x000fe20000000000 */
[----:B------:R-:W-:Y:S01]  /*1460*/  IMAD R50, R5, R11, R50 ;  /* 0x0000000b05327224 */ /* 0x000fe200078e0232 */
[----:B------:R-:W-:Y:S01]  /*1470*/  STL [R1+0x5c4], R93 ;  /* 0x0005c45d01007387 */ /* 0x000fe20000100800 */
[----:B------:R-:W-:Y:S02]  /*1480*/  VIADD R87, R3, 0x1f ;  /* 0x0000001f03577836 */ /* 0x000fe40000000000 */
[----:B------:R-:W-:Y:S01]  /*1490*/  IMAD.HI.U32 R11, R6, R60, RZ ;  /* 0x0000003c060b7227 */ /* 0x000fe200078e00ff */
[----:B------:R-:W-:Y:S02]  /*14a0*/  STL [R1+0x5c0], R91 ;  /* 0x0005c05b01007387 */ /* 0x000fe40000100800 */
[----:B------:R-:W-:Y:S01]  /*14b0*/  IABS R70, R87 ;  /* 0x0000005700467213 */ /* 0x000fe20000000000 */
[----:B------:R-:W-:Y:S01]  /*14c0*/  IMAD.MOV R17, RZ, RZ, -R17 ;  /* 0x000000ffff117224 */ /* 0x000fe200078e0a11 */
[----:B------:R-:W-:Y:S01]  /*14d0*/  STL [R1+0x5bc], R89 ;  /* 0x0005bc5901007387 */ /* 0x000fe20000100800 */
[----:B------:R-:W-:-:S02]  /*14e0*/  IMAD R58, R5, R2, R58 ;  /* 0x00000002053a7224 */ /* 0x000fc400078e023a */
[----:B------:R-:W-:Y:S01]  /*14f0*/  VIADD R79, R3, 0x23 ;  /* 0x00000023034f7836 */ /* 0x000fe20000000000 */
[----:B------:R-:W-:Y:S01]  /*1500*/  STL [R1+0x5b8], R87 ;  /* 0x0005b85701007387 */ /* 0x000fe20000100800 */
[----:B------:R-:W-:-:S03]  /*1510*/  IMAD.HI.U32 R2, R6, R68, RZ ;  /* 0x0000004406027227 */ /* 0x000fc600078e00ff */
[----:B------:R-:W-:Y:S01]  /*1520*/  IABS R78, R79 ;  /* 0x0000004f004e7213 */ /* 0x000fe20000000000 */
[----:B------:R-:W-:Y:S02]  /*1530*/  IMAD.MOV R13, RZ, RZ, -R13 ;  /* 0x000000ffff0d7224 */ /* 0x000fe400078e0a0d */
[----:B------:R-:W-:Y:S02]  /*1540*/  IMAD.MOV R15, RZ, RZ, -R15 ;  /* 0x000000ffff0f7224 */ /* 0x000fe400078e0a0f */
[----:B------:R-:W-:Y:S02]  /*1550*/  IMAD.MOV R11, RZ, RZ, -R11 ;  /* 0x000000ffff0b7224 */ /* 0x000fe400078e0a0b */
[----:B------:R-:W-:Y:S02]  /*1560*/  IMAD R66, R5, R17, R66 ;  /* 0x0000001105427224 */ /* 0x000fe400078e0242 */
[----:B------:R-:W-:Y:S02]  /*1570*/  VIADD R71, R3, 0x27 ;  /* 0x0000002703477836 */ /* 0x000fe40000000000 */
[----:B------:R-:W-:-:S03]  /*1580*/  IMAD.HI.U32 R17, R6, R76, RZ ;  /* 0x0000004c06117227 */ /* 0x000fc600078e00ff */
[----:B------:R-:W-:Y:S01]  /*1590*/  IABS R86, R71 ;  /* 0x0000004700567213 */ /* 0x000fe20000000000 */
[----:B------:R-:W-:Y:S02]  /*15a0*/  IMAD.MOV R2, RZ, RZ, -R2 ;  /* 0x000000ffff027224 */ /* 0x000fe400078e0a02 */
[----:B------:R-:W-:Y:S02]  /*15b0*/  IMAD R52, R5, R13, R52 ;  /* 0x0000000d05347224 */ /* 0x000fe400078e0234 */
[----:B------:R-:W-:Y:S02]  /*15c0*/  VIADD R85, R3, 0x20 ;  /* 0x0000002003557836 */ /* 0x000fe40000000000 */
[----:B------:R-:W-:Y:S02]  /*15d0*/  IMAD R54, R5, R15, R54 ;  /* 0x0000000f05367224 */ /* 0x000fe400078e0236 */
[----:B------:R-:W-:Y:S01]  /*15e0*/  IMAD.HI.U32 R13, R6, R62, RZ ;  /* 0x0000003e060d7227 */ /* 0x000fe200078e00ff */
[----:B------:R-:W-:Y:S01]  /*15f0*/  IABS R72, R85 ;  /* 0x0000005500487213 */ /* 0x000fe20000000000 */
[----:B------:R-:W-:Y:S02]  /*1600*/  STL [R1+0x5b4], R85 ;  /* 0x0005b45501007387 */ /* 0x000fe40000100800 */
[----:B------:R-:W-:-:S02]  /*1610*/  VIADD R83, R3, 0x21 ;  /* 0x0000002103537836 */ /* 0x000fc40000000000 */
        /* <DEDUP_REMOVED lines=26> */
[C---:B------:R-:W-:Y:S01]  /*17c0*/  IMAD.HI.U32 R13, R6.reuse, R72, RZ ;  /* 0x00000048060d7227 */ /* 0x040fe200078e00ff */
[----:B------:R-:W-:Y:S01]  /*17d0*/  IABS R82, R75 ;  /* 0x0000004b00527213 */ /* 0x000fe20000000000 */
[----:B------:R-:W-:Y:S02]  /*17e0*/  STL [R1+0x5a0], R75 ;  /* 0x0005a04b01007387 */ /* 0x000fe40000100800 */
[----:B------:R-:W-:-:S02]  /*17f0*/  IMAD.HI.U32 R15, R6, R74, RZ ;  /* 0x0000004a060f7227 */ /* 0x000fc400078e00ff */
[----:B------:R-:W-:Y:S02]  /*1800*/  STL [R1+0x59c], R73 ;  /* 0x00059c4901007387 */ /* 0x000fe40000100800 */
[----:B------:R-:W-:Y:S02]  /*1810*/  IMAD R70, R5, R11, R70 ;  /* 0x0000000b05467224 */ /* 0x000fe400078e0246 */
[----:B------:R-:W-:Y:S01]  /*1820*/  VIADD R67, R3, 0x29 ;  /* 0x0000002903437836 */ /* 0x000fe20000000000 */
[----:B------:R-:W-:Y:S01]  /*1830*/  STL [R1+0x598], R71 ;  /* 0x0005984701007387 */ /* 0x000fe20000100800 */
[----:B------:R-:W-:-:S03]  /*1840*/  IMAD.HI.U32 R11, R6, R80, RZ ;  /* 0x00000050060b7227 */ /* 0x000fc600078e00ff */
[----:B------:R-:W-:Y:S01]  /*1850*/  IABS R90, R67 ;  /* 0x00000043005a7213 */ /* 0x000fe20000000000 */
[----:B------:R-:W-:Y:S01]  /*1860*/  IMAD.MOV R17, RZ, RZ, -R17 ;  /* 0x000000ffff117224 */ /* 0x000fe200078e0a11 */
[----:B------:R-:W-:Y:S01]  /*1870*/  STL [R1+0x594], R69 ;  /* 0x0005944501007387 */ /* 0x000fe20000100800 */
[----:B------:R-:W-:Y:S02]  /*1880*/  IMAD R78, R5, R2, R78 ;  /* 0x00000002054e7224 */ /* 0x000fe400078e024e */
[----:B------:R-:W-:Y:S01]  /*1890*/  VIADD R59, R3, 0x2d ;  /* 0x0000002d033b7836 */ /* 0x000fe20000000000 */
[----:B------:R-:W-:Y:S01]  /*18a0*/  STL [R1+0x590], R67 ;  /* 0x0005904301007387 */ /* 0x000fe20000100800 */
[----:B------:R-:W-:-:S03]  /*18b0*/  IMAD.HI.U32 R2, R6, R88, RZ ;  /* 0x0000005806027227 */ /* 0x000fc600078e00ff */
[----:B------:R-:W-:Y:S01]  /*18c0*/  IABS R98, R59 ;  /* 0x0000003b00627213 */ /* 0x000fe20000000000 */
[----:B------:R-:W-:Y:S01]  /*18d0*/  IMAD.MOV R13, RZ, RZ, -R13 ;  /* 0x000000ffff0d7224 */ /* 0x000fe200078e0a0d */
[----:B------:R-:W-:Y:S01]  /*18e0*/  STL [R1+0x58c], R65 ;  /* 0x00058c4101007387 */ /* 0x000fe20000100800 */
[----:B------:R-:W-:Y:S02]  /*18f0*/  IMAD.MOV R15, RZ, RZ, -R15 ;  /* 0x000000ffff0f7224 */ /* 0x000fe400078e0a0f */
[----:B------:R-:W-:Y:S02]  /*1900*/  IMAD.MOV R11, RZ, RZ, -R11 ;  /* 0x000000ffff0b7224 */ /* 0x000fe400078e0a0b */
[----:B------:R-:W-:Y:S02]  /*1910*/  IMAD R86, R5, R17, R86 ;  /* 0x0000001105567224 */ /* 0x000fe400078e0256 */
[----:B------:R-:W-:Y:S02]  /*1920*/  VIADD R51, R3, 0x31 ;  /* 0x0000003103337836 */ /* 0x000fe40000000000 */
[----:B------:R-:W-:-:S03]  /*1930*/  IMAD.HI.U32 R17, R6, R96, RZ ;  /* 0x0000006006117227 */ /* 0x000fc600078e00ff */
[----:B------:R-:W-:Y:S01]  /*1940*/  IABS R108, R51 ;  /* 0x00000033006c7213 */ /* 0x000fe20000000000 */
[----:B------:R-:W-:Y:S02]  /*1950*/  IMAD.MOV R2, RZ, RZ, -R2 ;  /* 0x000000ffff027224 */ /* 0x000fe400078e0a02 */
[C---:B------:R-:W-:Y:S02]  /*1960*/  IMAD R72, R5.reuse, R13, R72 ;  /* 0x0000000d05487224 */ /* 0x040fe400078e0248 */
[----:B------:R-:W-:Y:S02]  /*1970*/  IMAD R74, R5, R15, R74 ;  /* 0x0000000f054a7224 */ /* 0x000fe400078e024a */
[----:B------:R-:W-:-:S04]  /*1980*/  IMAD.HI.U32 R13, R6, R82, RZ ;  /* 0x00000052060d7227 */ /* 0x000fc800078e00ff */
[----:B------:R-:W-:Y:S02]  /*1990*/  VIADD R63, R3, 0x2b ;  /* 0x0000002b033f7836 */ /* 0x000fe40000000000 */
[----:B------:R-:W-:-:S03]  /*19a0*/  IMAD.HI.U32 R15, R6, R84, RZ ;  /* 0x00000054060f7227 */ /* 0x000fc600078e00ff */
[----:B------:R-:W-:Y:S01]  /*19b0*/  IABS R94, R63 ;  /* 0x0000003f005e7213 */ /* 0x000fe20000000000 */
[----:B------:R-:W-:Y:S01]  /*19c0*/  IMAD R80, R5, R11, R80 ;  /* 0x0000000b05507224 */ /* 0x000fe200078e0250 */
[----:B------:R-:W-:Y:S01]  /*19d0*/  STL [R1+0x588], R63 ;  /* 0x0005883f01007387 */ /* 0x000fe20000100800 */
[----:B------:R-:W-:-:S03]  /*19e0*/  IMAD.HI.U32 R11, R6, R90, RZ ;  /* 0x0000005a060b7227 */ /* 0x000fc600078e00ff */
[----:B------:R-:W-:Y:S01]  /*19f0*/  STL [R1+0x584], R61 ;  /* 0x0005843d01007387 */ /* 0x000fe20000100800 */
[----:B------:R-:W-:Y:S02]  /*1a00*/  IMAD.MOV R17, RZ, RZ, -R17 ;  /* 0x000000ffff117224 */ /* 0x000fe400078e0a11 */
[----:B------:R-:W-:Y:S01]  /*1a10*/  IMAD R88, R5, R2, R88 ;  /* 0x0000000205587224 */ /* 0x000fe200078e0258 */
[----:B------:R-:W-:Y:S01]  /*1a20*/  STL [R1+0x580], R59 ;  /* 0x0005803b01007387 */ /* 0x000fe20000100800 */
[----:B------:R-:W-:-:S03]  /*1a30*/  IMAD.HI.U32 R2, R6, R98, RZ ;  /* 0x0000006206027227 */ /* 0x000fc600078e00ff */
[----:B------:R-:W-:Y:S01]  /*1a40*/  STL [R1+0x57c], R57 ;  /* 0x00057c3901007387 */ /* 0x000fe20000100800 */
[----:B------:R-:W-:Y:S02]  /*1a50*/  IMAD.MOV R13, RZ, RZ, -R13 ;  /* 0x000000ffff0d7224 */ /* 0x000fe400078e0a0d */
[----:B------:R-:W-:Y:S02]  /*1a60*/  IMAD.MOV R15, RZ, RZ, -R15 ;  /* 0x000000ffff0f7224 */ /* 0x000fe400078e0a0f */
[----:B------:R-:W-:Y:S02]  /*1a70*/  IMAD.MOV R11, RZ, RZ, -R11 ;  /* 0x000000ffff0b7224 */ /* 0x000fe400078e0a0b */
[----:B------:R-:W-:Y:S02]  /*1a80*/  IMAD R96, R5, R17, R96 ;  /* 0x0000001105607224 */ /* 0x000fe400078e0260 */
[----:B------:R-:W-:-:S04]  /*1a90*/  IMAD.HI.U32 R17, R6, R108, RZ ;  /* 0x0000006c06117227 */ /* 0x000fc800078e00ff */
[----:B------:R-:W-:Y:S02]  /*1aa0*/  IMAD.MOV R2, RZ, RZ, -R2 ;  /* 0x000000ffff027224 */ /* 0x000fe400078e0a02 */
[----:B------:R-:W-:Y:S02]  /*1ab0*/  VIADD R41, R3, 0x35 ;  /* 0x0000003503297836 */ /* 0x000fe40000000000 */
[----:B------:R-:W-:Y:S02]  /*1ac0*/  IMAD R82, R5, R13, R82 ;  /* 0x0000000d05527224 */ /* 0x000fe400078e0252 */
[----:B------:R-:W-:Y:S01]  /*1ad0*/  VIADD R55, R3, 0x2f ;  /* 0x0000002f03377836 */ /* 0x000fe20000000000 */
[----:B------:R-:W-:Y:S01]  /*1ae0*/  IABS R116, R41 ;  /* 0x0000002900747213 */ /* 0x000fe20000000000 */
        /* <DEDUP_REMOVED lines=16> */
[----:B------:R-:W-:Y:S01]  /*1bf0*/  IMAD.HI.U32 R2, R6, R110, RZ ;  /* 0x0000006e06027227 */ /* 0x000fe200078e00ff */
[----:B------:R-:W-:Y:S03]  /*1c00*/  STL [R1+0x568], R47 ;  /* 0x0005682f01007387 */ /* 0x000fe60000100800 */
[----:B------:R-:W-:Y:S02]  /*1c10*/  IMAD.MOV R13, RZ, RZ, -R13 ;  /* 0x000000ffff0d7224 */ /* 0x000fe400078e0a0d */
[----:B------:R-:W-:Y:S02]  /*1c20*/  IMAD.MOV R15, RZ, RZ, -R15 ;  /* 0x000000ffff0f7224 */ /* 0x000fe400078e0a0f */
[----:B------:R-:W-:Y:S02]  /*1c30*/  IMAD.MOV R11, RZ, RZ, -R11 ;  /* 0x000000ffff0b7224 */ /* 0x000fe400078e0a0b */
[----:B------:R-:W-:-:S02]  /*1c40*/  IMAD R108, R5, R17, R108 ;  /* 0x00000011056c7224 */ /* 0x000fc400078e026c */
[----:B------:R-:W-:Y:S02]  /*1c50*/  IMAD.MOV R17, RZ, RZ, -R2 ;  /* 0x000000ffff117224 */ /* 0x000fe400078e0a02 */
[----:B------:R-:W-:Y:S02]  /*1c60*/  IMAD R92, R5, R13, R92 ;  /* 0x0000000d055c7224 */ /* 0x000fe400078e025c */
[----:B------:R-:W-:Y:S02]  /*1c70*/  VIADD R45, R3, 0x34 ;  /* 0x00000034032d7836 */ /* 0x000fe40000000000 */
[----:B------:R-:W-:-:S03]  /*1c80*/  IMAD.HI.U32 R2, R6, R116, RZ ;  /* 0x0000007406027227 */ /* 0x000fc600078e00ff */
[----:B------:R-:W-:Y:S01]  /*1c90*/  IABS R114, R45 ;  /* 0x0000002d00727213 */ /* 0x000fe20000000000 */
[----:B------:R-:W-:Y:S01]  /*1ca0*/  IMAD R94, R5, R15, R94 ;  /* 0x0000000f055e7224 */ /* 0x000fe200078e025e */
[----:B------:R-:W-:Y:S01]  /*1cb0*/  STL [R1+0x564], R45 ;  /* 0x0005642d01007387 */ /* 0x000fe20000100800 */
[----:B------:R-:W-:-:S03]  /*1cc0*/  IMAD.HI.U32 R13, R6, R102, RZ ;  /* 0x00000066060d7227 */ /* 0x000fc600078e00ff */
[----:B------:R-:W-:Y:S01]  /*1cd0*/  STL [R1+0x560], R41 ;  /* 0x0005602901007387 */ /* 0x000fe20000100800 */
[----:B------:R-:W-:Y:S02]  /*1ce0*/  VIADD R39, R3, 0x36 ;  /* 0x0000003603277836 */ /* 0x000fe40000000000 */
[----:B------:R-:W-:-:S03]  /*1cf0*/  IMAD.HI.U32 R15, R6, R104, RZ ;  /* 0x00000068060f7227 */ /* 0x000fc600078e00ff */
[----:B------:R-:W-:Y:S01]  /*1d00*/  IABS R118, R39 ;  /* 0x0000002700767213 */ /* 0x000fe20000000000 */
[----:B------:R-:W-:Y:S01]  /*1d10*/  IMAD R100, R5, R11, R100 ;  /* 0x0000000b05647224 */ /* 0x000fe200078e0264 */
[----:B------:R-:W-:Y:S01]  /*1d20*/  STL [R1+0x55c], R39 ;  /* 0x00055c2701007387 */ /* 0x000fe20000100800 */
[----:B------:R-:W-:Y:S02]  /*1d30*/  VIADD R35, R3, 0x38 ;  /* 0x0000003803237836 */ /* 0x000fe40000000000 */
[----:B------:R-:W-:-:S03]  /*1d40*/  IMAD.HI.U32 R11, R6, R112, RZ ;  /* 0x00000070060b7227 */ /* 0x000fc600078e00ff */
[----:B------:R-:W-:Y:S01]  /*1d50*/  IABS R122, R35 ;  /* 0x00000023007a7213 */ /* 0x000fe20000000000 */
[----:B------:R-:W-:Y:S02]  /*1d60*/  IMAD.MOV R2, RZ, RZ, -R2 ;  /* 0x000000ffff027224 */ /* 0x000fe400078e0a02 */
[----:B------:R-:W-:Y:S02]  /*1d70*/  IMAD.MOV R13, RZ, RZ, -R13 ;  /* 0x000000ffff0d7224 */ /* 0x000fe400078e0a0d */
[----:B------:R-:W-:Y:S02]  /*1d80*/  IMAD.MOV R15, RZ, RZ, -R15 ;  /* 0x000000ffff0f7224 */ /* 0x000fe400078e0a0f */
[----:B------:R-:W-:Y:S02]  /*1d90*/  IMAD.MOV R11, RZ, RZ, -R11 ;  /* 0x000000ffff0b7224 */ /* 0x000fe400078e0a0b */
[C---:B------:R-:W-:Y:S02]  /*1da0*/  VIADD R23, R3.reuse, 0x3f ;  /* 0x0000003f03177836 */ /* 0x040fe40000000000 */
[----:B------:R-:W-:-:S02]  /*1db0*/  VIADD R37, R3, 0x37 ;  /* 0x0000003703257836 */ /* 0x000fc40000000000 */
[C---:B------:R-:W-:Y:S01]  /*1dc0*/  IMAD R116, R5.reuse, R2, R116 ;  /* 0x0000000205747224 */ /* 0x040fe200078e0274 */
[----:B------:R-:W-:Y:S01]  /*1dd0*/  LOP3.LUT R2, R0, 0x7f, RZ, 0xc0, !PT ;  /* 0x0000007f00027812 */ /* 0x000fe200078ec0ff */
[C---:B------:R-:W-:Y:S01]  /*1de0*/  IMAD R102, R5.reuse, R13, R102 ;  /* 0x0000000d05667224 */ /* 0x040fe200078e0266 */
[----:B------:R-:W-:Y:S01]  /*1df0*/  IABS R138, R23 ;  /* 0x00000017008a7213 */ /* 0x000fe20000000000 */
[C---:B------:R-:W-:Y:S01]  /*1e00*/  IMAD R104, R5.reuse, R15, R104 ;  /* 0x0000000f05687224 */ /* 0x040fe200078e0268 */
[----:B------:R-:W-:Y:S01]  /*1e10*/  IABS R120, R37 ;  /* 0x0000002500787213 */ /* 0x000fe20000000000 */
[C---:B------:R-:W-:Y:S01]  /*1e20*/  IMAD.HI.U32 R13, R6.reuse, R114, RZ ;  /* 0x00000072060d7227 */ /* 0x040fe200078e00ff */
[----:B------:R-:W-:Y:S03]  /*1e30*/  STL [R1+0x558], R37 ;  /* 0x0005582501007387 */ /* 0x000fe60000100800 */
[C---:B------:R-:W-:Y:S01]  /*1e40*/  IMAD.HI.U32 R15, R6.reuse, R118, RZ ;  /* 0x00000076060f7227 */ /* 0x040fe200078e00ff */
[----:B------:R-:W-:Y:S03]  /*1e50*/  STL [R1+0x554], R35 ;  /* 0x0005542301007387 */ /* 0x000fe60000100800 */
[----:B------:R-:W-:Y:S01]  /*1e60*/  IMAD R112, R5, R11, R112 ;  /* 0x0000000b05707224 */ /* 0x000fe200078e0270 */
[----:B------:R-:W-:Y:S01]  /*1e70*/  IADD3 R15, PT, PT, -R15, RZ, RZ ;  /* 0x000000ff0f0f7210 */ /* 0x000fe20007ffe1ff */
[----:B------:R-:W-:-:S04]  /*1e80*/  IMAD.HI.U32 R11, R6, R122, RZ ;  /* 0x0000007a060b7227 */ /* 0x000fc800078e00ff */
[----:B------:R-:W-:Y:S02]  /*1e90*/  VIADD R33, R3, 0x39 ;  /* 0x0000003903217836 */ /* 0x000fe40000000000 */
[----:B------:R-:W-:Y:S02]  /*1ea0*/  IMAD.MOV R13, RZ, RZ, -R13 ;  /* 0x000000ffff0d7224 */ /* 0x000fe400078e0a0d */
[----:B------:R-:W-:Y:S01]  /*1eb0*/  IMAD R143, R9, 0x80, R2 ;  /* 0x00000080098f7824 */ /* 0x000fe200078e0202 */
[----:B------:R-:W-:Y:S01]  /*1ec0*/  IABS R124, R33 ;  /* 0x00000021007c7213 */ /* 0x000fe20000000000 */
[C---:B------:R-:W-:Y:S01]  /*1ed0*/  IMAD R110, R5.reuse, R17, R110 ;  /* 0x00000011056e7224 */ /* 0x040fe200078e026e */
[----:B------:R-:W-:Y:S01]  /*1ee0*/  STL [R1+0x550], R33 ;  /* 0x0005502101007387 */ /* 0x000fe20000100800 */
[----:B------:R-:W-:Y:S02]  /*1ef0*/  IMAD.MOV R17, RZ, RZ, -R11 ;  /* 0x000000ffff117224 */ /* 0x000fe400078e0a0b */
[C---:B------:R-:W-:Y:S01]  /*1f00*/  IMAD.HI.U32 R11, R6.reuse, R138, RZ ;  /* 0x0000008a060b7227 */ /* 0x040fe200078e00ff */
[----:B------:R-:W-:Y:S03]  /*1f10*/  STL [R1+0x538], R23 ;  /* 0x0005381701007387 */ /* 0x000fe60000100800 */
[C---:B------:R-:W-:Y:S01]  /*1f20*/  IMAD R114, R5.reuse, R13, R114 ;  /* 0x0000000d05727224 */ /* 0x040fe200078e0272 */
[----:B------:R-:W-:Y:S01]  /*1f30*/  IABS R13, R143 ;  /* 0x0000008f000d7213 */ /* 0x000fe20000000000 */
[----:B------:R-:W-:Y:S01]  /*1f40*/  IMAD.HI.U32 R9, R6, R120, RZ ;  /* 0x0000007806097227 */ /* 0x000fe200078e00ff */
[----:B------:R1:W-:Y:S03]  /*1f50*/  STL [R1+0x528], R143 ;  /* 0x0005288f01007387 */ /* 0x0003e60000100800 */
[----:B------:R-:W-:Y:S01]  /*1f60*/  IMAD R118, R5, R15, R118 ;  /* 0x0000000f05767224 */ /* 0x000fe200078e0276 */
[----:B------:R-:W-:Y:S01]  /*1f70*/  STL [R1+0x54c], R31 ;  /* 0x00054c1f01007387 */ /* 0x000fe20000100800 */
[----:B------:R-:W-:-:S02]  /*1f80*/  IMAD.MOV R11, RZ, RZ, -R11 ;  /* 0x000000ffff0b7224 */ /* 0x000fc400078e0a0b */
[----:B------:R-:W-:Y:S02]  /*1f90*/  IMAD.MOV R15, RZ, RZ, -R9 ;  /* 0x000000ffff0f7224 */ /* 0x000fe400078e0a09 */
[----:B------:R-:W-:-:S04]  /*1fa0*/  IMAD.HI.U32 R9, R6, R124, RZ ;  /* 0x0000007c06097227 */ /* 0x000fc800078e00ff */
[----:B------:R-:W-:-:S04]  /*1fb0*/  IMAD.HI.U32 R7, R7, R13, RZ ;  /* 0x0000000d07077227 */ /* 0x000fc800078e00ff */
[C---:B------:R-:W-:Y:S02]  /*1fc0*/  IMAD R138, R5.reuse, R11, R138 ;  /* 0x0000000b058a7224 */ /* 0x040fe400078e028a */
[----:B------:R-:W-:Y:S02]  /*1fd0*/  IMAD.MOV R9, RZ, RZ, -R9 ;  /* 0x000000ffff097224 */ /* 0x000fe400078e0a09 */
[----:B------:R-:W-:Y:S01]  /*1fe0*/  IMAD.MOV R7, RZ, RZ, -R7 ;  /* 0x000000ffff077224 */ /* 0x000fe200078e0a07 */
[C---:B------:R-:W-:Y:S01]  /*1ff0*/  ISETP.GT.U32.AND P2, PT, R5.reuse, R138, PT ;  /* 0x0000008a0500720c */ /* 0x040fe20003f44070 */
[C---:B------:R-:W-:Y:S02]  /*2000*/  IMAD R124, R5.reuse, R9, R124 ;  /* 0x00000009057c7224 */ /* 0x040fe400078e027c */
[----:B------:R-:W-:Y:S02]  /*2010*/  IMAD R9, R4, R7, R13 ;  /* 0x0000000704097224 */ /* 0x000fe400078e020d */
[--C-:B------:R-:W-:Y:S01]  /*2020*/  @!P1 IMAD.IADD R8, R8, 0x1, -R5.reuse ;  /* 0x0000000108089824 */ /* 0x100fe200078e0a05 */
[----:B------:R-:W2:Y:S01]  /*2030*/  LDS R13, [UR9] ;  /* 0x00000009ff0d7984 */ /* 0x000ea20008000800 */
[--C-:B------:R-:W-:Y:S01]  /*2040*/  @!P3 IMAD.IADD R12, R12, 0x1, -R5.reuse ;  /* 0x000000010c0cb824 */ /* 0x100fe200078e0a05 */
[----:B------:R-:W-:Y:S01]  /*2050*/  ISETP.GT.U32.AND P0, PT, R4, R9, PT ;  /* 0x000000090400720c */ /* 0x000fe20003f04070 */
[--C-:B------:R-:W-:Y:S01]  /*2060*/  @!P5 IMAD.IADD R16, R16, 0x1, -R5.reuse ;  /* 0x000000011010d824 */ /* 0x100fe200078e0a05 */
[----:B------:R-:W-:Y:S01]  /*2070*/  ISETP.GT.U32.AND P6, PT, R5, R8, PT ;  /* 0x000000080500720c */ /* 0x000fe20003fc4070 */
[----:B------:R-:W-:Y:S01]  /*2080*/  VIADD R29, R3, 0x3b ;  /* 0x0000003b031d7836 */ /* 0x000fe20000000000 */
[C---:B------:R-:W-:Y:S01]  /*2090*/  ISETP.GT.U32.AND P3, PT, R5.reuse, R26, PT ;  /* 0x0000001a0500720c */ /* 0x040fe20003f64070 */
[--C-:B------:R-:W-:Y:S01]  /*20a0*/  @!P2 IMAD.IADD R138, R138, 0x1, -R5.reuse ;  /* 0x000000018a8aa824 */ /* 0x100fe200078e0a05 */
[C---:B------:R-:W-:Y:S01]  /*20b0*/  ISETP.GT.U32.AND P2, PT, R5.reuse, R10, PT ;  /* 0x0000000a0500720c */ /* 0x040fe20003f44070 */
[C---:B------:R-:W-:Y:S01]  /*20c0*/  IMAD R122, R5.reuse, R17, R122 ;  /* 0x00000011057a7224 */ /* 0x040fe200078e027a */
[C---:B------:R-:W-:Y:S01]  /*20d0*/  ISETP.GT.U32.AND P5, PT, R5.reuse, R30, PT ;  /* 0x0000001e0500720c */ /* 0x040fe20003fa4070 */
[----:B------:R-:W-:Y:S01]  /*20e0*/  IMAD.HI.U32 R7, R6, R126, RZ ;  /* 0x0000007e06077227 */ /* 0x000fe200078e00ff */
[----:B------:R-:W-:Y:S01]  /*20f0*/  ISETP.GT.U32.AND P1, PT, R5, R138, PT ;  /* 0x0000008a0500720c */ /* 0x000fe20003f24070 */
[----:B------:R-:W-:Y:S01]  /*2100*/  STL [R1+0x548], R29 ;  /* 0x0005481d01007387 */ /* 0x000fe20000100800 */
[----:B------:R-:W-:Y:S01]  /*2110*/  IABS R128, R29 ;  /* 0x0000001d00807213 */ /* 0x000fe20000000000 */
[----:B------:R-:W-:Y:S01]  /*2120*/  VIADD R27, R3, 0x3c ;  /* 0x0000003c031b7836 */ /* 0x000fe20000000000 */
[----:B------:R-:W-:Y:S01]  /*2130*/  @!P0 IADD3 R9, PT, PT, R9, -R4, RZ ;  /* 0x8000000409098210 */ /* 0x000fe20007ffe0ff */
[--C-:B------:R-:W-:Y:S01]  /*2140*/  @!P6 IMAD.IADD R8, R8, 0x1, -R5.reuse ;  /* 0x000000010808e824 */ /* 0x100fe200078e0a05 */
[C---:B------:R-:W-:Y:S01]  /*2150*/  ISETP.GT.U32.AND P0, PT, R5.reuse, R14, PT ;  /* 0x0000000e0500720c */ /* 0x040fe20003f04070 */
[--C-:B------:R-:W-:Y:S01]  /*2160*/  @!P3 IMAD.IADD R26, R26, 0x1, -R5.reuse ;  /* 0x000000011a1ab824 */ /* 0x100fe200078e0a05 */
[----:B------:R-:W-:Y:S01]  /*2170*/  ISETP.GT.U32.AND P4, PT, R4, R9, PT ;  /* 0x000000090400720c */ /* 0x000fe20003f84070 */
[----:B------:R-:W-:Y:S01]  /*2180*/  IMAD.HI.U32 R11, R6, R128, RZ ;  /* 0x00000080060b7227 */ /* 0x000fe200078e00ff */
[----:B------:R-:W-:Y:S01]  /*2190*/  @!P2 IADD3 R10, PT, PT, R10, -R5, RZ ;  /* 0x800000050a0aa210 */ /* 0x000fe20007ffe0ff */
[----:B------:R-:W-:Y:S01]  /*21a0*/  STL [R1+0x544], R27 ;  /* 0x0005441b01007387 */ /* 0x000fe20000100800 */
[C---:B------:R-:W-:Y:S01]  /*21b0*/  ISETP.GT.U32.AND P2, PT, R5.reuse, R24, PT ;  /* 0x000000180500720c */ /* 0x040fe20003f44070 */
[--C-:B------:R-:W-:Y:S01]  /*21c0*/  @!P1 IMAD.IADD R138, R138, 0x1, -R5.reuse ;  /* 0x000000018a8a9824 */ /* 0x100fe200078e0a05 */
[C---:B------:R-:W-:Y:S01]  /*21d0*/  ISETP.GT.U32.AND P1, PT, R5.reuse, R20, PT ;  /* 0x000000140500720c */ /* 0x040fe20003f24070 */
[--C-:B------:R-:W-:Y:S01]  /*21e0*/  @!P5 IMAD.IADD R30, R30, 0x1, -R5.reuse ;  /* 0x000000011e1ed824 */ /* 0x100fe200078e0a05 */
[----:B------:R-:W-:Y:S01]  /*21f0*/  ISETP.GT.U32.AND P6, PT, R5, R22, PT ;  /* 0x000000160500720c */ /* 0x000fe20003fc4070 */
[----:B------:R-:W-:Y:S01]  /*2200*/  VIADD R25, R3, 0x3d ;  /* 0x0000003d03197836 */ /* 0x000fe20000000000 */
[----:B------:R-:W-:Y:S01]  /*2210*/  IABS R130, R27 ;  /* 0x0000001b00827213 */ /* 0x000fe20000000000 */
[--C-:B------:R-:W-:Y:S01]  /*2220*/  @!P0 IMAD.IADD R14, R14, 0x1, -R5.reuse ;  /* 0x000000010e0e8824 */ /* 0x100fe200078e0a05 */
[----:B------:R-:W-:Y:S01]  /*2230*/  ISETP.GT.U32.AND P0, PT, R5, R28, PT ;  /* 0x0000001c0500720c */ /* 0x000fe20003f04070 */
[----:B------:R-:W-:Y:S01]  /*2240*/  @!P4 IMAD.IADD R9, R9, 0x1, -R4 ;  /* 0x000000010909c824 */ /* 0x000fe200078e0a04 */
[----:B------:R-:W-:Y:S01]  /*2250*/  ISETP.GT.U32.AND P4, PT, R5, R18, PT ;  /* 0x000000120500720c */ /* 0x000fe20003f84070 */
[----:B------:R-:W-:Y:S01]  /*2260*/  VIADD R21, R3, 0x3e ;  /* 0x0000003e03157836 */ /* 0x000fe20000000000 */
[C---:B------:R-:W-:Y:S01]  /*2270*/  ISETP.GT.U32.AND P3, PT, R5.reuse, R14, PT ;  /* 0x0000000e0500720c */ /* 0x040fe20003f64070 */
[--C-:B------:R-:W-:Y:S01]  /*2280*/  @!P2 IMAD.IADD R24, R24, 0x1, -R5.reuse ;  /* 0x000000011818a824 */ /* 0x100fe200078e0a05 */
[C---:B------:R-:W-:Y:S01]  /*2290*/  ISETP.GT.U32.AND P2, PT, R5.reuse, R12, PT ;  /* 0x0000000c0500720c */ /* 0x040fe20003f44070 */
[--C-:B------:R-:W-:Y:S01]  /*22a0*/  @!P1 IMAD.IADD R20, R20, 0x1, -R5.reuse ;  /* 0x0000000114149824 */ /* 0x100fe200078e0a05 */
[C---:B------:R-:W-:Y:S01]  /*22b0*/  ISETP.GT.U32.AND P1, PT, R5.reuse, R34, PT ;  /* 0x000000220500720c */ /* 0x040fe20003f24070 */
[----:B------:R-:W-:Y:S01]  /*22c0*/  @!P6 IMAD.IADD R22, R22, 0x1, -R5 ;  /* 0x000000011616e824 */ /* 0x000fe200078e0a05 */
[C---:B------:R-:W-:Y:S01]  /*22d0*/  ISETP.GT.U32.AND P6, PT, R5.reuse, R10, PT ;  /* 0x0000000a0500720c */ /* 0x040fe20003fc4070 */
[----:B------:R-:W-:Y:S01]  /*22e0*/  IMAD.MOV R7, RZ, RZ, -R7 ;  /* 0x000000ffff077224 */ /* 0x000fe200078e0a07 */
[----:B------:R-:W-:Y:S01]  /*22f0*/  IABS R134, R25 ;  /* 0x0000001900867213 */ /* 0x000fe20000000000 */
[----:B------:R-:W-:Y:S01]  /*2300*/  IMAD.MOV R11, RZ, RZ, -R11 ;  /* 0x000000ffff0b7224 */ /* 0x000fe200078e0a0b */
[----:B------:R-:W-:Y:S01]  /*2310*/  @!P0 IADD3 R28, PT, PT, R28, -R5, RZ ;  /* 0x800000051c1c8210 */ /* 0x000fe20007ffe0ff */
[--C-:B------:R-:W-:Y:S01]  /*2320*/  @!P4 IMAD.IADD R18, R18, 0x1, -R5.reuse ;  /* 0x000000011212c824 */ /* 0x100fe200078e0a05 */
[C---:B------:R-:W-:Y:S01]  /*2330*/  ISETP.GT.U32.AND P4, PT, R5.reuse, R32, PT ;  /* 0x000000200500720c */ /* 0x040fe20003f84070 */
        /* <DEDUP_REMOVED lines=8> */
[C---:B------:R-:W-:Y:S01]  /*23c0*/  IMAD R120, R5.reuse, R15, R120 ;  /* 0x0000000f05787224 */ /* 0x040fe200078e0278 */
[C---:B------:R-:W-:Y:S01]  /*23d0*/  ISETP.GT.U32.AND P3, PT, R5.reuse, R26, PT ;  /* 0x0000001a0500720c */ /* 0x040fe20003f64070 */
[C---:B------:R-:W-:Y:S01]  /*23e0*/  IMAD R126, R5.reuse, R7, R126 ;  /* 0x00000007057e7224 */ /* 0x040fe200078e027e */
        /* <DEDUP_REMOVED lines=16> */
[-C--:B------:R-:W-:Y:S01]  /*24f0*/  @!P4 IADD3 R20, PT, PT, R20, -R5.reuse, RZ ;  /* 0x800000051414c210 */ /* 0x080fe20007ffe0ff */
[--C-:B------:R-:W-:Y:S01]  /*2500*/  @!P0 IMAD.IADD R28, R28, 0x1, -R5.reuse ;  /* 0x000000011c1c8824 */ /* 0x100fe200078e0a05 */
[C---:B------:R-:W-:Y:S01]  /*2510*/  ISETP.GT.U32.AND P4, PT, R5.reuse, R32, PT ;  /* 0x000000200500720c */ /* 0x040fe20003f84070 */
[--C-:B------:R-:W-:Y:S01]  /*2520*/  @!P5 IMAD.IADD R30, R30, 0x1, -R5.reuse ;  /* 0x000000011e1ed824 */ /* 0x100fe200078e0a05 */
[C---:B------:R-:W-:Y:S01]  /*2530*/  ISETP.GT.U32.AND P0, PT, R5.reuse, R42, PT ;  /* 0x0000002a0500720c */ /* 0x040fe20003f04070 */
[--C-:B------:R-:W-:Y:S01]  /*2540*/  @!P1 IMAD.IADD R36, R36, 0x1, -R5.reuse ;  /* 0x0000000124249824 */ /* 0x100fe200078e0a05 */
[C---:B------:R-:W-:Y:S01]  /*2550*/  ISETP.GT.U32.AND P5, PT, R5.reuse, R44, PT ;  /* 0x0000002c0500720c */ /* 0x040fe20003fa4070 */
[----:B------:R-:W-:Y:S01]  /*2560*/  IMAD.HI.U32 R7, R6, R130, RZ ;  /* 0x0000008206077227 */ /* 0x000fe200078e00ff */
[----:B------:R-:W-:Y:S01]  /*2570*/  @!P2 IADD3 R38, PT, PT, R38, -R5, RZ ;  /* 0x800000052626a210 */ /* 0x000fe20007ffe0ff */
[----:B------:R-:W-:Y:S01]  /*2580*/  STL [R1+0x540], R25 ;  /* 0x0005401901007387 */ /* 0x000fe20000100800 */
        /* <DEDUP_REMOVED lines=11> */
[----:B------:R-:W-:Y:S01]  /*2640*/  IMAD.HI.U32 R11, R6, R134, RZ ;  /* 0x00000086060b7227 */ /* 0x000fe200078e00ff */
[C---:B------:R-:W-:Y:S01]  /*2650*/  ISETP.GT.U32.AND P6, PT, R5.reuse, R36, PT ;  /* 0x000000240500720c */ /* 0x040fe20003fc4070 */
[----:B------:R3:W-:Y:S01]  /*2660*/  STL [R1+0x53c], R21 ;  /* 0x00053c1501007387 */ /* 0x0007e20000100800 */
[----:B------:R-:W-:Y:S01]  /*2670*/  IABS R136, R21 ;  /* 0x0000001500887213 */ /* 0x000fe20000000000 */
[--C-:B------:R-:W-:Y:S01]  /*2680*/  @!P1 IMAD.IADD R50, R50, 0x1, -R5.reuse ;  /* 0x0000000132329824 */ /* 0x100fe200078e0a05 */
[C---:B------:R-:W-:Y:S01]  /*2690*/  ISETP.GT.U32.AND P1, PT, R5.reuse, R38, PT ;  /* 0x000000260500720c */ /* 0x040fe20003f24070 */
[--C-:B------:R-:W-:Y:S01]  /*26a0*/  @!P2 IMAD.IADD R52, R52, 0x1, -R5.reuse ;  /* 0x000000013434a824 */ /* 0x100fe200078e0a05 */
[C---:B------:R-:W-:Y:S01]  /*26b0*/  ISETP.GT.U32.AND P2, PT, R5.reuse, R40, PT ;  /* 0x000000280500720c */ /* 0x040fe20003f44070 */
[--C-:B------:R-:W-:Y:S01]  /*26c0*/  @!P4 IMAD.IADD R46, R46, 0x1, -R5.reuse ;  /* 0x000000012e2ec824 */ /* 0x100fe200078e0a05 */
[C---:B------:R-:W-:Y:S01]  /*26d0*/  ISETP.GT.U32.AND P4, PT, R5.reuse, R60, PT ;  /* 0x0000003c0500720c */ /* 0x040fe20003f84070 */
[--C-:B------:R-:W-:Y:S01]  /*26e0*/  @!P3 IMAD.IADD R54, R54, 0x1, -R5.reuse ;  /* 0x000000013636b824 */ /* 0x100fe200078e0a05 */
[----:B------:R-:W-:Y:S01]  /*26f0*/  @!P0 IADD3 R56, PT, PT, R56, -R5, RZ ;  /* 0x8000000538388210 */ /* 0x000fe20007ffe0ff */
[--C-:B------:R-:W-:Y:S01]  /*2700*/  @!P5 IMAD.IADD R58, R58, 0x1, -R5.reuse ;  /* 0x000000013a3ad824 */ /* 0x100fe200078e0a05 */
[C---:B------:R-:W-:Y:S01]  /*2710*/  ISETP.GT.U32.AND P3, PT, R5.reuse, R42, PT ;  /* 0x0000002a0500720c */ /* 0x040fe20003f64070 */
[----:B------:R-:W-:Y:S01]  /*2720*/  @!P6 IMAD.IADD R36, R36, 0x1, -R5 ;  /* 0x000000012424e824 */ /* 0x000fe200078e0a05 */
[C---:B------:R-:W-:Y:S01]  /*2730*/  ISETP.GT.U32.AND P0, PT, R5.reuse, R44, PT ;  /* 0x0000002c0500720c */ /* 0x040fe20003f04070 */
[----:B------:R-:W-:Y:S01]  /*2740*/  IMAD.HI.U32 R6, R6, R136, RZ ;  /* 0x0000008806067227 */ /* 0x000fe200078e00ff */
[----:B------:R-:W-:-:S02]  /*2750*/  ISETP.GT.U32.AND P5, PT, R5, R46, PT ;  /* 0x0000002e0500720c */ /* 0x000fc40003fa4070 */
        /* <DEDUP_REMOVED lines=19> */
[----:B------:R-:W-:Y:S01]  /*2890*/  IMAD.MOV R6, RZ, RZ, -R6 ;  /* 0x000000ffff067224 */ /* 0x000fe200078e0a06 */
[-C--:B------:R-:W-:Y:S01]  /*28a0*/  @!P4 IADD3 R48, PT, PT, R48, -R5.reuse, RZ ;  /* 0x800000053030c210 */ /* 0x080fe20007ffe0ff */
        /* <DEDUP_REMOVED lines=11> */
[----:B------:R-:W-:Y:S01]  /*2960*/  @!P2 IADD3 R66, PT, PT, R66, -R5, RZ ;  /* 0x800000054242a210 */ /* 0x000fe20007ffe0ff */
[----:B------:R-:W-:Y:S01]  /*2970*/  IMAD.MOV R11, RZ, RZ, -R11 ;  /* 0x000000ffff0b7224 */ /* 0x000fe200078e0a0b */
        /* <DEDUP_REMOVED lines=57> */
[----:B------:R-:W-:Y:S01]  /*2d10*/  IMAD.SHL.U32 R4, R0, 0x100, RZ ;  /* 0x0000010000047824 */ /* 0x000fe200078e00ff */
        /* <DEDUP_REMOVED lines=10> */
[----:B------:R-:W-:Y:S01]  /*2dc0*/  ISETP.GT.U32.AND P1, PT, R5, R94, PT ;  /* 0x0000005e0500720c */ /* 0x000fe20003f24070 */
[----:B------:R-:W1:Y:S01]  /*2dd0*/  LDC.64 R6, c[0x0][0x3a8] ;  /* 0x0000ea00ff067b82 */ /* 0x000e620000000a00 */
[----:B------:R-:W-:-:S02]  /*2de0*/  @!P2 IADD3 R110, PT, PT, R110, -R5, RZ ;  /* 0x800000056e6ea210 */ /* 0x000fc40007ffe0ff */
        /* <DEDUP_REMOVED lines=20> */
[----:B-1----:R-:W-:Y:S01]  /*2f30*/  IMAD R151, R6, 0x3, RZ ;  /* 0x0000000306977824 */ /* 0x002fe200078e02ff */
        /* <DEDUP_REMOVED lines=23> */
[----:B------:R-:W-:Y:S01]  /*30b0*/  IMAD R145, R6, 0x5, RZ ;  /* 0x0000000506917824 */ /* 0x000fe200078e02ff */
[-C--:B------:R-:W-:Y:S01]  /*30c0*/  @!P4 IADD3 R120, PT, PT, R120, -R5.reuse, RZ ;  /* 0x800000057878c210 */ /* 0x080fe20007ffe0ff */
[--C-:B------:R-:W-:Y:S01]  /*30d0*/  @!P6 IMAD.IADD R126, R126, 0x1, -R5.reuse ;  /* 0x000000017e7ee824 */ /* 0x100fe200078e0a05 */
[C---:B------:R-:W-:Y:S01]  /*30e0*/  ISETP.GT.U32.AND P4, PT, R5.reuse, R136, PT ;  /* 0x000000880500720c */ /* 0x040fe20003f84070 */
[--C-:B------:R-:W-:Y:S01]  /*30f0*/  @!P3 IMAD.IADD R128, R128, 0x1, -R5.reuse ;  /* 0x000000018080b824 */ /* 0x100fe200078e0a05 */
[----:B------:R-:W-:Y:S01]  /*3100*/  ISETP.GT.U32.AND P3, PT, R5, R122, PT ;  /* 0x0000007a0500720c */ /* 0x000fe20003f64070 */
[--C-:B------:R-:W-:Y:S01]  /*3110*/  @!P0 IMAD.IADD R130, R130, 0x1, -R5.reuse ;  /* 0x0000000182828824 */ /* 0x100fe200078e0a05 */
[----:B------:R-:W-:Y:S01]  /*3120*/  SHF.L.U32 R11, R0, 0x2, RZ ;  /* 0x00000002000b7819 */ /* 0x000fe200000006ff */
[--C-:B------:R-:W-:Y:S01]  /*3130*/  @!P5 IMAD.IADD R134, R134, 0x1, -R5.reuse ;  /* 0x000000018686d824 */ /* 0x100fe200078e0a05 */
[----:B------:R-:W-:Y:S01]  /*3140*/  ISETP.GE.AND P5, PT, R143, RZ, PT ;  /* 0x000000ff8f00720c */ /* 0x000fe20003fa6270 */
[--C-:B------:R-:W-:Y:S01]  /*3150*/  @!P1 IMAD.IADD R116, R116, 0x1, -R5.reuse ;  /* 0x0000000174749824 */ /* 0x100fe200078e0a05 */
[C---:B------:R-:W-:Y:S01]  /*3160*/  ISETP.GT.U32.AND P1, PT, R5.reuse, R126, PT ;  /* 0x0000007e0500720c */ /* 0x040fe20003f24070 */
[----:B------:R-:W-:Y:S01]  /*3170*/  IMAD R143, R6, 0x6, RZ ;  /* 0x00000006068f7824 */ /* 0x000fe200078e02ff */
[----:B------:R-:W-:Y:S01]  /*3180*/  @!P2 IADD3 R118, PT, PT, R118, -R5, RZ ;  /* 0x800000057676a210 */ /* 0x000fe20007ffe0ff */
[----:B------:R-:W-:Y:S01]  /*3190*/  IMAD R149, R6, 0x4c, RZ ;  /* 0x0000004c06957824 */ /* 0x000fe200078e02ff */
[C---:B------:R-:W-:Y:S01]  /*31a0*/  ISETP.GT.U32.AND P2, PT, R5.reuse, R128, PT ;  /* 0x000000800500720c */ /* 0x040fe20003f44070 */
[--C-:B------:R-:W-:Y:S01]  /*31b0*/  @!P4 IMAD.IADD R136, R136, 0x1, -R5.reuse ;  /* 0x000000018888c824 */ /* 0x100fe200078e0a05 */
[C---:B------:R-:W-:Y:S01]  /*31c0*/  ISETP.GT.U32.AND P4, PT, R5.reuse, R130, PT ;  /* 0x000000820500720c */ /* 0x040fe20003f84070 */
[----:B------:R-:W-:Y:S01]  /*31d0*/  @!P3 IMAD.IADD R122, R122, 0x1, -R5 ;  /* 0x000000017a7ab824 */ /* 0x000fe200078e0a05 */
[----:B------:R-:W-:Y:S01]  /*31e0*/  SHF.R.U32.HI R15, RZ, 0x5, R0 ;  /* 0x00000005ff0f7819 */ /* 0x000fe20000011600 */
[C---:B------:R-:W-:Y:S01]  /*31f0*/  IMAD R160, R6.reuse, 0x50, RZ ;  /* 0x0000005006a07824 */ /* 0x040fe200078e02ff */
[----:B------:R-:W-:Y:S01]  /*3200*/  ISETP.GT.U32.AND P3, PT, R5, R136, PT ;  /* 0x000000880500720c */ /* 0x000fe20003f64070 */
[----:B------:R-:W-:Y:S01]  /*3210*/  IMAD R168, R6, 0x54, RZ ;  /* 0x0000005406a87824 */ /* 0x000fe200078e02ff */
[----:B------:R-:W-:Y:S01]  /*3220*/  LOP3.LUT R0, R4, 0x607c, R11, 0xc8, !PT ;  /* 0x0000607c04007812 */ /* 0x000fe200078ec80b */
[----:B------:R-:W-:Y:S01]  /*3230*/  @!P1 IMAD.IADD R126, R126, 0x1, -R5 ;  /* 0x000000017e7e9824 */ /* 0x000fe200078e0a05 */
[----:B------:R-:W-:Y:S01]  /*3240*/  ISETP.GE.AND P1, PT, R3, RZ, PT ;  /* 0x000000ff0300720c */ /* 0x000fe20003f26270 */
[----:B------:R-:W-:Y:S01]  /*3250*/  IMAD.MOV.U32 R4, RZ, RZ, R9 ;  /* 0x000000ffff047224 */ /* 0x000fe200078e0009 */
[----:B------:R-:W-:Y:S01]  /*3260*/  ISETP.GT.U32.AND P0, PT, R5, R124, PT ;  /* 0x0000007c0500720c */ /* 0x000fe20003f04070 */
[--C-:B------:R-:W-:Y:S01]  /*3270*/  @!P2 IMAD.IADD R128, R128, 0x1, -R5.reuse ;  /* 0x000000018080a824 */ /* 0x100fe200078e0a05 */
[----:B------:R-:W-:Y:S01]  /*3280*/  ISETP.GE.AND P2, PT, R141, RZ, PT ;  /* 0x000000ff8d00720c */ /* 0x000fe20003f46270 */
[----:B------:R-:W-:Y:S01]  /*3290*/  @!P5 IMAD.MOV R4, RZ, RZ, -R4 ;  /* 0x000000ffff04d224 */ /* 0x000fe200078e0a04 */
[----:B------:R-:W-:Y:S01]  /*32a0*/  ISETP.GE.AND P5, PT, R140, RZ, PT ;  /* 0x000000ff8c00720c */ /* 0x000fe20003fa6270 */
[--C-:B------:R-:W-:Y:S01]  /*32b0*/  @!P4 IMAD.IADD R130, R130, 0x1, -R5.reuse ;  /* 0x000000018282c824 */ /* 0x100fe200078e0a05 */
[----:B------:R-:W-:Y:S01]  /*32c0*/  ISETP.GE.AND P4, PT, R139, RZ, PT ;  /* 0x000000ff8b00720c */ /* 0x000fe20003f86270 */
[--C-:B------:R-:W-:Y:S01]  /*32d0*/  @!P3 IMAD.IADD R136, R136, 0x1, -R5.reuse ;  /* 0x000000018888b824 */ /* 0x100fe200078e0a05 */
[----:B------:R-:W-:Y:S01]  /*32e0*/  ISETP.GE.AND P3, PT, R43, RZ, PT ;  /* 0x000000ff2b00720c */ /* 0x000fe20003f66270 */
[----:B------:R-:W-:Y:S01]  /*32f0*/  IMAD R43, R2, R7, RZ ;  /* 0x00000007022b7224 */ /* 0x000fe200078e02ff */
[----:B------:R-:W-:Y:S01]  /*3300*/  ISETP.GT.U32.AND P6, PT, R5, R120, PT ;  /* 0x000000780500720c */ /* 0x000fe20003fc4070 */
[----:B------:R-:W-:Y:S01]  /*3310*/  @!P1 IMAD.MOV R8, RZ, RZ, -R8 ;  /* 0x000000ffff089224 */ /* 0x000fe200078e0a08 */
[----:B------:R-:W-:Y:S01]  /*3320*/  ISETP.GE.AND P1, PT, R137, RZ, PT ;  /* 0x000000ff8900720c */ /* 0x000fe20003f26270 */
[--C-:B------:R-:W-:Y:S01]  /*3330*/  @!P0 IMAD.IADD R124, R124, 0x1, -R5.reuse ;  /* 0x000000017c7c8824 */ /* 0x100fe200078e0a05 */
[----:B------:R-:W-:Y:S01]  /*3340*/  ISETP.NE.AND P0, PT, R106, RZ, PT ;  /* 0x000000ff6a00720c */ /* 0x000fe20003f05270 */
[----:B------:R-:W-:Y:S01]  /*3350*/  @!P2 IMAD.MOV R12, RZ, RZ, -R12 ;  /* 0x000000ffff0ca224 */ /* 0x000fe200078e0a0c */
[----:B------:R-:W-:Y:S01]  /*3360*/  ISETP.GE.AND P2, PT, R135, RZ, PT ;  /* 0x000000ff8700720c */ /* 0x000fe20003f46270 */
[----:B------:R-:W-:Y:S01]  /*3370*/  @!P5 IMAD.MOV R16, RZ, RZ, -R16 ;  /* 0x000000ffff10d224 */ /* 0x000fe200078e0a10 */
[----:B------:R-:W-:Y:S01]  /*3380*/  ISETP.GE.AND P5, PT, R132, RZ, PT ;  /* 0x000000ff8400720c */ /* 0x000fe20003fa6270 */
[----:B------:R-:W-:Y:S01]  /*3390*/  @!P4 IMAD.MOV R18, RZ, RZ, -R18 ;  /* 0x000000ffff12c224 */ /* 0x000fe200078e0a12 */
[----:B------:R-:W-:Y:S01]  /*33a0*/  ISETP.GE.AND P4, PT, R131, RZ, PT ;  /* 0x000000ff8300720c */ /* 0x000fe20003f86270 */
[----:B------:R-:W-:Y:S01]  /*33b0*/  @!P3 IMAD.MOV R14, RZ, RZ, -R14 ;  /* 0x000000ffff0eb224 */ /* 0x000fe200078e0a0e */
[----:B------:R-:W-:Y:S01]  /*33c0*/  ISETP.GE.AND P3, PT, R133, RZ, PT ;  /* 0x000000ff8500720c */ /* 0x000fe20003f66270 */
[----:B------:R-:W-:Y:S01]  /*33d0*/  @!P6 IMAD.IADD R120, R120, 0x1, -R5 ;  /* 0x000000017878e824 */ /* 0x000fe200078e0a05 */
[----:B------:R-:W-:Y:S01]  /*33e0*/  ISETP.GT.U32.AND P6, PT, R5, R134, PT ;  /* 0x000000860500720c */ /* 0x000fe20003fc4070 */
[----:B------:R-:W-:Y:S01]  /*33f0*/  @!P1 IMAD.MOV R20, RZ, RZ, -R20 ;  /* 0x000000ffff149224 */ /* 0x000fe200078e0a14 */
[----:B------:R-:W-:Y:S01]  /*3400*/  ISETP.GE.AND P1, PT, R129, RZ, PT ;  /* 0x000000ff8100720c */ /* 0x000fe20003f26270 */
[----:B------:R-:W1:Y:S01]  /*3410*/  LDC R132, c[0x0][0x3a0] ;  /* 0x0000e800ff847b82 */ /* 0x000e620000000800 */
[----:B------:R-:W-:Y:S01]  /*3420*/  @!P0 LOP3.LUT R4, RZ, R106, RZ, 0x33, !PT ;  /* 0x0000006aff048212 */ /* 0x000fe200078e33ff */
[----:B------:R-:W-:Y:S01]  /*3430*/  IMAD.SHL.U32 R139, R6, 0x8, RZ ;  /* 0x00000008068b7824 */ /* 0x000fe200078e00ff */
[----:B------:R-:W-:Y:S01]  /*3440*/  @!P2 IADD3 R22, PT, PT, -R22, RZ, RZ ;  /* 0x000000ff1616a210 */ /* 0x000fe20007ffe1ff */
[----:B------:R-:W-:Y:S01]  /*3450*/  @!P5 IMAD.MOV R26, RZ, RZ, -R26 ;  /* 0x000000ffff1ad224 */ /* 0x000fe200078e0a1a */
[----:B------:R-:W-:Y:S01]  /*3460*/  ISETP.GE.AND P2, PT, R127, RZ, PT ;  /* 0x000000ff7f00720c */ /* 0x000fe20003f46270 */
[----:B------:R-:W-:Y:S01]  /*3470*/  @!P4 IMAD.MOV R28, RZ, RZ, -R28 ;  /* 0x000000ffff1cc224 */ /* 0x000fe200078e0a1c */
[----:B------:R-:W-:Y:S01]  /*3480*/  ISETP.GE.AND P5, PT, R123, RZ, PT ;  /* 0x000000ff7b00720c */ /* 0x000fe20003fa6270 */
[----:B------:R-:W-:Y:S01]  /*3490*/  @!P3 IMAD.MOV R24, RZ, RZ, -R24 ;  /* 0x000000ffff18b224 */ /* 0x000fe200078e0a18 */
[----:B------:R-:W-:Y:S01]  /*34a0*/  ISETP.GE.AND P3, PT, R125, RZ, PT ;  /* 0x000000ff7d00720c */ /* 0x000fe20003f66270 */
[C---:B------:R-:W-:Y:S01]  /*34b0*/  IMAD R137, R6.reuse, 0x9, RZ ;  /* 0x0000000906897824 */ /* 0x040fe200078e02ff */
[----:B------:R-:W-:Y:S01]  /*34c0*/  ISETP.GE.AND P4, PT, R121, RZ, PT ;  /* 0x000000ff7900720c */ /* 0x000fe20003f86270 */
[----:B------:R-:W-:Y:S01]  /*34d0*/  @!P1 IMAD.MOV R30, RZ, RZ, -R30 ;  /* 0x000000ffff1e9224 */ /* 0x000fe200078e0a1e */
[----:B------:R-:W-:Y:S01]  /*34e0*/  ISETP.GE.AND P1, PT, R119, RZ, PT ;  /* 0x000000ff7700720c */ /* 0x000fe20003f26270 */
[C---:B------:R-:W-:Y:S01]  /*34f0*/  IMAD R135, R6.reuse, 0xa, RZ ;  /* 0x0000000a06877824 */ /* 0x040fe200078e02ff */
[----:B------:R-:W-:Y:S01]  /*3500*/  MOV R106, R42 ;  /* 0x0000002a006a7202 */ /* 0x000fe20000000f00 */
[----:B------:R-:W-:Y:S01]  /*3510*/  IMAD R133, R6, 0xb, RZ ;  /* 0x0000000b06857824 */ /* 0x000fe200078e02ff */
[----:B------:R-:W-:Y:S01]  /*3520*/  @!P6 IADD3 R134, PT, PT, R134, -R5, RZ ;  /* 0x800000058686e210 */ /* 0x000fe20007ffe0ff */
        /* <DEDUP_REMOVED lines=10> */
[----:B------:R-:W-:Y:S01]  /*35d0*/  IMAD R115, R6, 0x44, RZ ;  /* 0x0000004406737824 */ /* 0x000fe200078e02ff */
[----:B------:R-:W-:Y:S01]  /*35e0*/  ISETP.GE.AND P6, PT, R142, RZ, PT ;  /* 0x000000ff8e00720c */ /* 0x000fe20003fc6270 */
[C---:B------:R-:W-:Y:S01]  /*35f0*/  IMAD R187, R6.reuse, 0x58, RZ ;  /* 0x0000005806bb7824 */ /* 0x040fe200078e02ff */
        /* <DEDUP_REMOVED lines=13> */
[C---:B------:R-:W-:Y:S01]  /*36d0*/  IMAD R212, R6.reuse, 0x5c, RZ ;  /* 0x0000005c06d47824 */ /* 0x040fe200078e02ff */
[----:B------:R-:W-:Y:S01]  /*36e0*/  LOP3.LUT R5, RZ, R107, RZ, 0x33, !PT ;  /* 0x0000006bff057212 */ /* 0x000fe200078e33ff */
[----:B------:R-:W-:Y:S01]  /*36f0*/  @!P2 IMAD.MOV R52, RZ, RZ, -R52 ;  /* 0x000000ffff34a224 */ /* 0x000fe200078e0a34 */
[----:B------:R-:W-:Y:S01]  /*3700*/  ISETP.GE.AND P2, PT, R95, RZ, PT ;  /* 0x000000ff5f00720c */ /* 0x000fe20003f46270 */
[----:B------:R-:W-:Y:S01]  /*3710*/  IMAD R95, R6, 0x3c, RZ ;  /* 0x0000003c065f7824 */ /* 0x000fe200078e02ff */
[----:B------:R-:W-:Y:S01]  /*3720*/  @!P5 IADD3 R56, PT, PT, -R56, RZ, RZ ;  /* 0x000000ff3838d210 */ /* 0x000fe20007ffe1ff */
        /* <DEDUP_REMOVED lines=9> */
[----:B------:R-:W-:Y:S01]  /*37c0*/  SEL R9, R5, R8, !P0 ;  /* 0x0000000805097207 */ /* 0x000fe20004000000 */
[----:B------:R-:W-:Y:S01]  /*37d0*/  @!P2 IMAD.MOV R62, RZ, RZ, -R62 ;  /* 0x000000ffff3ea224 */ /* 0x000fe200078e0a3e */
[----:B------:R-:W-:Y:S01]  /*37e0*/  ISETP.GE.AND P2, PT, R85, RZ, PT ;  /* 0x000000ff5500720c */ /* 0x000fe20003f46270 */
[----:B----4-:R-:W-:Y:S01]  /*37f0*/  IMAD R8, R4, UR5, RZ ;  /* 0x0000000504087c24 */ /* 0x010fe2000f8e02ff */
[----:B------:R-:W-:Y:S01]  /*3800*/  SEL R11, R5, R14, !P0 ;  /* 0x0000000e050b7207 */ /* 0x000fe20004000000 */
        /* <DEDUP_REMOVED lines=8> */
[----:B------:R-:W-:Y:S01]  /*3890*/  IMAD R11, R11, UR6, RZ ;  /* 0x000000060b0b7c24 */ /* 0x000fe2000f8e02ff */
[----:B--2---:R-:W-:Y:S01]  /*38a0*/  R2UR UR10, R13 ;  /* 0x000000000d0a72ca */ /* 0x004fe200000e0000 */
[----:B------:R-:W-:Y:S01]  /*38b0*/  @!P2 IMAD.MOV R72, RZ, RZ, -R72 ;  /* 0x000000ffff48a224 */ /* 0x000fe200078e0a48 */
[----:B------:R-:W-:Y:S01]  /*38c0*/  ISETP.GE.AND P2, PT, R75, RZ, PT ;  /* 0x000000ff4b00720c */ /* 0x000fe20003f46270 */
[C---:B------:R-:W-:Y:S01]  /*38d0*/  IMAD R217, R6.reuse, 0x64, RZ ;  /* 0x0000006406d97824 */ /* 0x040fe200078e02ff */
[----:B------:R-:W-:Y:S01]  /*38e0*/  SEL R14, R5, R20, !P0 ;  /* 0x00000014050e7207 */ /* 0x000fe20004000000 */
        /* <DEDUP_REMOVED lines=8> */
[----:B------:R-:W-:Y:S01]  /*3970*/  IMAD R14, R14, UR6, RZ ;  /* 0x000000060e0e7c24 */ /* 0x000fe2000f8e02ff */
[----:B------:R-:W-:Y:S01]  /*3980*/  ISETP.GE.AND P4, PT, R69, RZ, PT ;  /* 0x000000ff4500720c */ /* 0x000fe20003f86270 */
[----:B------:R-:W-:Y:S01]  /*3990*/  @!P2 IMAD.MOV R82, RZ, RZ, -R82 ;  /* 0x000000ffff52a224 */ /* 0x000fe200078e0a52 */
[----:B------:R-:W-:Y:S01]  /*39a0*/  ISETP.GE.AND P2, PT, R65, RZ, PT ;  /* 0x000000ff4100720c */ /* 0x000fe20003f46270 */
[C---:B------:R-:W-:Y:S01]  /*39b0*/  IMAD R219, R6.reuse, 0x6c, RZ ;  /* 0x0000006c06db7824 */ /* 0x040fe200078e02ff */
[C---:B------:R-:W-:Y:S01]  /*39c0*/  SEL R13, R5.reuse, R18, !P0 ;  /* 0x00000012050d7207 */ /* 0x040fe20004000000 */
[----:B------:R-:W-:Y:S01]  /*39d0*/  IMAD R221, R6, 0x70, RZ ;  /* 0x0000007006dd7824 */ /* 0x000fe200078e02ff */
        /* <DEDUP_REMOVED lines=10> */
[----:B------:R-:W-:Y:S01]  /*3a80*/  @!P2 IADD3 R92, PT, PT, -R92, RZ, RZ ;  /* 0x000000ff5c5ca210 */ /* 0x000fe20007ffe1ff */
[----:B------:R-:W-:Y:S01]  /*3a90*/  IMAD R20, R20, UR6, RZ ;  /* 0x0000000614147c24 */ /* 0x000fe2000f8e02ff */
[----:B------:R-:W-:Y:S01]  /*3aa0*/  ISETP.GE.AND P2, PT, R55, RZ, PT ;  /* 0x000000ff3700720c */ /* 0x000fe20003f46270 */
        /* <DEDUP_REMOVED lines=11> */
[----:B------:R-:W-:Y:S01]  /*3b60*/  SEL R26, R5, R32, !P0 ;  /* 0x00000020051a7207 */ /* 0x000fe20004000000 */
[----:B------:R-:W-:Y:S01]  /*3b70*/  @!P2 IMAD.MOV R102, RZ, RZ, -R102 ;  /* 0x000000ffff66a224 */ /* 0x000fe200078e0a66 */
[----:B------:R-:W-:Y:S01]  /*3b80*/  ISETP.GE.AND P2, PT, R45, RZ, PT ;  /* 0x000000ff2d00720c */ /* 0x000fe20003f46270 */
[----:B------:R-:W-:Y:S01]  /*3b90*/  IMAD R93, R6, 0x1e, RZ ;  /* 0x0000001e065d7824 */ /* 0x000fe200078e02ff */
[----:B------:R-:W-:Y:S01]  /*3ba0*/  SEL R65, R5, R66, !P0 ;  /* 0x0000004205417207 */ /* 0x000fe20004000000 */
[----:B------:R-:W-:Y:S01]  /*3bb0*/  @!P3 IMAD.MOV R104, RZ, RZ, -R104 ;  /* 0x000000ffff68b224 */ /* 0x000fe200078e0a68 */
[----:B------:R-:W-:Y:S01]  /*3bc0*/  ISETP.GE.AND P3, PT, R41, RZ, PT ;  /* 0x000000ff2900720c */ /* 0x000fe20003f66270 */
[----:B------:R-:W-:Y:S01]  /*3bd0*/  @!P5 IMAD.MOV R108, RZ, RZ, -R108 ;  /* 0x000000ffff6cd224 */ /* 0x000fe200078e0a6c */
[----:B------:R-:W-:Y:S01]  /*3be0*/  ISETP.GE.AND P5, PT, R39, RZ, PT ;  /* 0x000000ff2700720c */ /* 0x000fe20003fa6270 */
[----:B------:R-:W-:Y:S01]  /*3bf0*/  IMAD R26, R26, UR6, RZ ;  /* 0x000000061a1a7c24 */ /* 0x000fe2000f8e02ff */
[----:B------:R-:W-:Y:S01]  /*3c00*/  @!P1 IADD3 R112, PT, PT, -R112, RZ, RZ ;  /* 0x000000ff70709210 */ /* 0x000fe20007ffe1ff */
[----:B------:R-:W-:Y:S01]  /*3c10*/  @!P4 IMAD.MOV R110, RZ, RZ, -R110 ;  /* 0x000000ffff6ec224 */ /* 0x000fe200078e0a6e */
[----:B------:R-:W-:Y:S01]  /*3c20*/  ISETP.GE.AND P1, PT, R35, RZ, PT ;  /* 0x000000ff2300720c */ /* 0x000fe20003f26270 */
[----:B------:R-:W-:Y:S01]  /*3c30*/  IMAD R65, R65, UR6, RZ ;  /* 0x0000000641417c24 */ /* 0x000fe2000f8e02ff */
[----:B------:R-:W-:Y:S01]  /*3c40*/  ISETP.GE.AND P4, PT, R37, RZ, PT ;  /* 0x000000ff2500720c */ /* 0x000fe20003f86270 */
[----:B------:R-:W-:Y:S01]  /*3c50*/  @!P2 IMAD.MOV R114, RZ, RZ, -R114 ;  /* 0x000000ffff72a224 */ /* 0x000fe200078e0a72 */
[----:B------:R-:W-:Y:S01]  /*3c60*/  ISETP.GE.AND P2, PT, R33, RZ, PT ;  /* 0x000000ff2100720c */ /* 0x000fe20003f46270 */
[C---:B------:R-:W-:Y:S01]  /*3c70*/  IMAD R227, R6.reuse, 0x78, RZ ;  /* 0x0000007806e37824 */ /* 0x040fe200078e02ff */
[----:B------:R-:W-:Y:S01]  /*3c80*/  SEL R10, R5, R10, !P0 ;  /* 0x0000000a050a7207 */ /* 0x000fe20004000000 */
        /* <DEDUP_REMOVED lines=12> */
[----:B------:R-:W-:Y:S01]  /*3d50*/  IMAD R24, R24, UR6, RZ ;  /* 0x0000000618187c24 */ /* 0x000fe2000f8e02ff */
[C---:B------:R-:W-:Y:S01]  /*3d60*/  SEL R32, R5.reuse, R38, !P0 ;  /* 0x0000002605207207 */ /* 0x040fe20004000000 */
[----:B------:R-:W-:Y:S01]  /*3d70*/  @!P3 IMAD.MOV R126, RZ, RZ, -R126 ;  /* 0x000000ffff7eb224 */ /* 0x000fe200078e0a7e */
[----:B------:R-:W-:Y:S01]  /*3d80*/  SEL R66, R5, R68, !P0 ;  /* 0x0000004405427207 */ /* 0x000fe20004000000 */
[----:B------:R-:W-:Y:S01]  /*3d90*/  @!P5 IMAD.MOV R128, RZ, RZ, -R128 ;  /* 0x000000ffff80d224 */ /* 0x000fe200078e0a80 */
[----:B------:R-:W-:Y:S01]  /*3da0*/  R2UR UR8, R15 ;  /* 0x000000000f0872ca */ /* 0x000fe200000e0000 */
[----:B------:R-:W-:Y:S01]  /*3db0*/  IMAD R32, R32, UR6, RZ ;  /* 0x0000000620207c24 */ /* 0x000fe2000f8e02ff */
[C---:B------:R-:W-:Y:S01]  /*3dc0*/  SEL R12, R5.reuse, R12, !P0 ;  /* 0x0000000c050c7207 */ /* 0x040fe20004000000 */
[----:B------:R-:W-:Y:S01]  /*3dd0*/  @!P1 IMAD.MOV R134, RZ, RZ, -R134 ;  /* 0x000000ffff869224 */ /* 0x000fe200078e0a86 */
[----:B-----5:R-:W-:Y:S01]  /*3de0*/  LEA R4, P1, R8, UR12, 0x2 ;  /* 0x0000000c08047c11 */ /* 0x020fe2000f8210ff */
[----:B------:R-:W-:Y:S01]  /*3df0*/  IMAD R66, R66, UR6, RZ ;  /* 0x0000000642427c24 */ /* 0x000fe2000f8e02ff */
[----:B------:R-:W-:Y:S01]  /*3e00*/  @!P4 IADD3 R130, PT, PT, -R130, RZ, RZ ;  /* 0x000000ff8282c210 */ /* 0x000fe20007ffe1ff */
[----:B------:R-:W-:Y:S01]  /*3e10*/  @!P2 IMAD.MOV R138, RZ, RZ, -R138 ;  /* 0x000000ffff8aa224 */ /* 0x000fe200078e0a8a */
[C---:B------:R-:W-:Y:S01]  /*3e20*/  SEL R30, R5.reuse, R36, !P0 ;  /* 0x00000024051e7207 */ /* 0x040fe20004000000 */
[C---:B------:R-:W-:Y:S01]  /*3e30*/  IMAD R235, R6.reuse, 0x7c, RZ ;  /* 0x0000007c06eb7824 */ /* 0x040fe200078e02ff */
[C---:B------:R-:W-:Y:S01]  /*3e40*/  SEL R38, R5.reuse, R44, !P0 ;  /* 0x0000002c05267207 */ /* 0x040fe20004000000 */
[----:B------:R-:W-:Y:S01]  /*3e50*/  IMAD R242, R6, 0x84, RZ ;  /* 0x0000008406f27824 */ /* 0x000fe200078e02ff */
[C---:B------:R-:W-:Y:S01]  /*3e60*/  SEL R55, R5.reuse, R48, !P0 ;  /* 0x0000003005377207 */ /* 0x040fe20004000000 */
[----:B------:R-:W-:Y:S01]  /*3e70*/  IMAD R30, R30, UR6, RZ ;  /* 0x000000061e1e7c24 */ /* 0x000fe2000f8e02ff */
[C---:B------:R-:W-:Y:S01]  /*3e80*/  SEL R57, R5.reuse, R52, !P0 ;  /* 0x0000003405397207 */ /* 0x040fe20004000000 */
[----:B------:R-:W-:Y:S01]  /*3e90*/  IMAD R38, R38, UR6, RZ ;  /* 0x0000000626267c24 */ /* 0x000fe2000f8e02ff */
[----:B------:R-:W-:Y:S01]  /*3ea0*/  SEL R59, R5, R54, !P0 ;  /* 0x00000036053b7207 */ /* 0x000fe20004000000 */
[----:B------:R-:W-:Y:S01]  /*3eb0*/  IMAD R55, R55, UR6, RZ ;  /* 0x0000000637377c24 */ /* 0x000fe2000f8e02ff */
[----:B------:R-:W-:Y:S01]  /*3ec0*/  SEL R67, R5, R70, !P0 ;  /* 0x0000004605437207 */ /* 0x000fe20004000000 */
[----:B------:R-:W-:Y:S01]  /*3ed0*/  IMAD R57, R57, UR6, RZ ;  /* 0x0000000639397c24 */ /* 0x000fe2000f8e02ff */
[----:B------:R-:W-:Y:S01]  /*3ee0*/  SEL R68, R5, R72, !P0 ;  /* 0x0000004805447207 */ /* 0x000fe20004000000 */
[----:B------:R-:W-:Y:S01]  /*3ef0*/  IMAD R59, R59, UR6, RZ ;  /* 0x000000063b3b7c24 */ /* 0x000fe2000f8e02ff */
[----:B------:R-:W-:Y:S01]  /*3f00*/  SEL R69, R5, R74, !P0 ;  /* 0x0000004a05457207 */ /* 0x000fe20004000000 */
[----:B------:R-:W-:Y:S01]  /*3f10*/  IMAD R67, R67, UR6, RZ ;  /* 0x0000000643437c24 */ /* 0x000fe2000f8e02ff */
[C---:B------:R-:W-:Y:S01]  /*3f20*/  SEL R16, R5.reuse, R16, !P0 ;  /* 0x0000001005107207 */ /* 0x040fe20004000000 */
[----:B------:R-:W-:Y:S01]  /*3f30*/  IMAD R68, R68, UR6, RZ ;  /* 0x0000000644447c24 */ /* 0x000fe2000f8e02ff */
[----:B------:R-:W-:Y:S01]  /*3f40*/  SEL R22, R5, R22, !P0 ;  /* 0x0000001605167207 */ /* 0x000fe20004000000 */
[----:B------:R-:W-:Y:S01]  /*3f50*/  IMAD R69, R69, UR6, RZ ;  /* 0x0000000645457c24 */ /* 0x000fe2000f8e02ff */
[C---:B------:R-:W-:Y:S01]  /*3f60*/  SEL R28, R5.reuse, R28, !P0 ;  /* 0x0000001c051c7207 */ /* 0x040fe20004000000 */
[C---:B------:R-:W-:Y:S01]  /*3f70*/  IMAD R89, R6.reuse, 0x8c, RZ ;  /* 0x0000008c06597824 */ /* 0x040fe200078e02ff */
[C---:B------:R-:W-:Y:S01]  /*3f80*/  SEL R34, R5.reuse, R34, !P0 ;  /* 0x0000002205227207 */ /* 0x040fe20004000000 */
[C---:B------:R-:W-:Y:S01]  /*3f90*/  IMAD R75, R6.reuse, 0x32, RZ ;  /* 0x00000032064b7824 */ /* 0x040fe200078e02ff */
[C---:B------:R-:W-:Y:S01]  /*3fa0*/  SEL R40, R5.reuse, R40, !P0 ;  /* 0x0000002805287207 */ /* 0x040fe20004000000 */
[C---:B------:R-:W-:Y:S01]  /*3fb0*/  IMAD R97, R6.reuse, 0x39, RZ ;  /* 0x0000003906617824 */ /* 0x040fe200078e02ff */
[C---:B------:R-:W-:Y:S01]  /*3fc0*/  SEL R36, R5.reuse, R106, !P0 ;  /* 0x0000006a05247207 */ /* 0x040fe20004000000 */
[C---:B------:R-:W-:Y:S01]  /*3fd0*/  IMAD R106, R6.reuse, 0x18, RZ ;  /* 0x00000018066a7824 */ /* 0x040fe200078e02ff */
[C---:B------:R-:W-:Y:S01]  /*3fe0*/  SEL R46, R5.reuse, R46, !P0 ;  /* 0x0000002e052e7207 */ /* 0x040fe20004000000 */
[----:B------:R-:W-:Y:S01]  /*3ff0*/  IMAD R101, R6, 0x3a, RZ ;  /* 0x0000003a06657824 */ /* 0x000fe200078e02ff */
[C---:B------:R-:W-:Y:S01]  /*4000*/  SEL R50, R5.reuse, R50, !P0 ;  /* 0x0000003205327207 */ /* 0x040fe20004000000 */
[----:B------:R-:W-:Y:S01]  /*4010*/  IMAD R36, R36, UR6, RZ ;  /* 0x0000000624247c24 */ /* 0x000fe2000f8e02ff */
[C---:B------:R-:W-:Y:S01]  /*4020*/  SEL R15, R5.reuse, R56, !P0 ;  /* 0x00000038050f7207 */ /* 0x040fe20004000000 */
[----:B------:R-:W-:Y:S01]  /*4030*/  IMAD R105, R6, 0x3b, RZ ;  /* 0x0000003b06697824 */ /* 0x000fe200078e02ff */
        /* <DEDUP_REMOVED lines=12> */
[C---:B------:R-:W-:Y:S01]  /*4100*/  SEL R72, R5.reuse, R80, !P0 ;  /* 0x0000005005487207 */ /* 0x040fe20004000000 */
        /* <DEDUP_REMOVED lines=8> */
[----:B------:R-:W-:Y:S01]  /*4190*/  IMAD R74, R74, UR6, RZ ;  /* 0x000000064a4a7c24 */ /* 0x000fe2000f8e02ff */
[C---:B------:R-:W-:Y:S01]  /*41a0*/  SEL R19, R5.reuse, R90, !P0 ;  /* 0x0000005a05137207 */ /* 0x040fe20004000000 */
[----:B------:R-:W-:Y:S01]  /*41b0*/  IMAD R15, R86, UR6, RZ ;  /* 0x00000006560f7c24 */ /* 0x000fe2000f8e02ff */
[C---:B---3--:R-:W-:Y:S01]  /*41c0*/  SEL R21, R5.reuse, R92, !P0 ;  /* 0x0000005c05157207 */ /* 0x048fe20004000000 */
        /* <DEDUP_REMOVED lines=40> */
[----:B-1----:R-:W-:Y:S01]  /*4450*/  VIADD R58, R132, 0xffffffff ;  /* 0xffffffff843a7836 */ /* 0x002fe20000000000 */
[----:B------:R-:W-:Y:S01]  /*4460*/  SEL R49, R5, R138, !P0 ;  /* 0x0000008a05317207 */ /* 0x000fe20004000000 */
[----:B------:R-:W-:Y:S01]  /*4470*/  IMAD R47, R47, UR6, RZ ;  /* 0x000000062f2f7c24 */ /* 0x000fe2000f8e02ff */
[----:B------:R-:W-:Y:S01]  /*4480*/  LEA.HI.X.SX32 R5, R8, UR13, 0x2, P1 ;  /* 0x0000000d08057c11 */ /* 0x000fe200088f16ff */
[----:B------:R-:W-:Y:S01]  /*4490*/  IMAD R8, R9, UR6, RZ ;  /* 0x0000000609087c24 */ /* 0x000fe2000f8e02ff */
[C---:B------:R-:W-:Y:S01]  /*44a0*/  LEA R42, P3, R43.reuse, UR14, 0x2 ;  /* 0x0000000e2b2a7c11 */ /* 0x040fe2000f8610ff */
[----:B------:R-:W-:Y:S01]  /*44b0*/  IMAD R9, R10, UR6, RZ ;  /* 0x000000060a097c24 */ /* 0x000fe2000f8e02ff */
[----:B------:R-:W-:Y:S01]  /*44c0*/  SHF.L.U32 R153, R6, 0x1, RZ ;  /* 0x0000000106997819 */ /* 0x000fe200000006ff */
[----:B------:R-:W-:Y:S01]  /*44d0*/  IMAD R10, R12, UR6, RZ ;  /* 0x000000060c0a7c24 */ /* 0x000fe2000f8e02ff */
[----:B------:R-:W-:Y:S01]  /*44e0*/  LEA.HI.X.SX32 R43, R43, UR15, 0x2, P3 ;  /* 0x0000000f2b2b7c11 */ /* 0x000fe200098f16ff */
[----:B------:R-:W-:Y:S01]  /*44f0*/  IMAD R12, R16, UR6, RZ ;  /* 0x00000006100c7c24 */ /* 0x000fe2000f8e02ff */
[-C--:B------:R-:W-:Y:S01]  /*4500*/  LEA R140, P0, R8, R42.reuse, 0x2 ;  /* 0x0000002a088c7211 */ /* 0x080fe200078010ff */
[----:B------:R-:W-:Y:S01]  /*4510*/  IMAD R16, R22, UR6, RZ ;  /* 0x0000000616107c24 */ /* 0x000fe2000f8e02ff */
[-C--:B------:R-:W-:Y:S01]  /*4520*/  LEA R84, P1, R9, R42.reuse, 0x2 ;  /* 0x0000002a09547211 */ /* 0x080fe200078210ff */
[----:B------:R-:W-:Y:S01]  /*4530*/  IMAD R22, R28, UR6, RZ ;  /* 0x000000061c167c24 */ /* 0x000fe2000f8e02ff */
[-C--:B------:R-:W-:Y:S01]  /*4540*/  LEA R82, P2, R10, R42.reuse, 0x2 ;  /* 0x0000002a0a527211 */ /* 0x080fe200078410ff */
[----:B------:R-:W-:Y:S01]  /*4550*/  IMAD R28, R34, UR6, RZ ;  /* 0x00000006221c7c24 */ /* 0x000fe2000f8e02ff */
[-C--:B------:R-:W-:Y:S01]  /*4560*/  LEA R76, P3, R11, R42.reuse, 0x2 ;  /* 0x0000002a0b4c7211 */ /* 0x080fe200078610ff */
[----:B------:R-:W-:Y:S01]  /*4570*/  IMAD R34, R40, UR6, RZ ;  /* 0x0000000628227c24 */ /* 0x000fe2000f8e02ff */
[-C--:B------:R-:W-:Y:S01]  /*4580*/  LEA.HI.X.SX32 R141, R8, R43.reuse, 0x2, P0 ;  /* 0x0000002b088d7211 */ /* 0x080fe200000f16ff */
[----:B------:R-:W-:Y:S01]  /*4590*/  IMAD R40, R46, UR6, RZ ;  /* 0x000000062e287c24 */ /* 0x000fe2000f8e02ff */
[-C--:B------:R-:W-:Y:S01]  /*45a0*/  LEA R78, P5, R12, R42.reuse, 0x2 ;  /* 0x0000002a0c4e7211 */ /* 0x080fe200078a10ff */
[----:B------:R-:W-:Y:S01]  /*45b0*/  IMAD R46, R130, UR6, RZ ;  /* 0x00000006822e7c24 */ /* 0x000fe2000f8e02ff */
[-C--:B------:R-:W-:Y:S01]  /*45c0*/  LEA.HI.X.SX32 R85, R9, R43.reuse, 0x2, P1 ;  /* 0x0000002b09557211 */ /* 0x080fe200008f16ff */
[----:B------:R-:W-:Y:S01]  /*45d0*/  STL.64 [R1+0x1f8], R140 ;  /* 0x0001f88c01007387 */ /* 0x000fe20000100a00 */
[-C--:B------:R-:W-:Y:S01]  /*45e0*/  LEA R80, P4, R13, R42.reuse, 0x2 ;  /* 0x0000002a0d507211 */ /* 0x080fe200078810ff */
[----:B------:R-:W-:Y:S01]  /*45f0*/  IMAD R48, R48, UR6, RZ ;  /* 0x0000000630307c24 */ /* 0x000fe2000f8e02ff */
[-C--:B------:R-:W-:Y:S01]  /*4600*/  LEA.HI.X.SX32 R83, R10, R43.reuse, 0x2, P2 ;  /* 0x0000002b0a537211 */ /* 0x080fe200010f16ff */
[----:B------:R1:W-:Y:S01]  /*4610*/  STL.64 [R1+0x1f0], R84 ;  /* 0x0001f05401007387 */ /* 0x0003e20000100a00 */
[-C--:B------:R-:W-:Y:S01]  /*4620*/  LEA.HI.X.SX32 R77, R11, R43.reuse, 0x2, P3 ;  /* 0x0000002b0b4d7211 */ /* 0x080fe200018f16ff */
[----:B------:R-:W-:Y:S01]  /*4630*/  IMAD R49, R49, UR6, RZ ;  /* 0x0000000631317c24 */ /* 0x000fe2000f8e02ff */
[-C--:B------:R-:W-:Y:S01]  /*4640*/  LEA.HI.X.SX32 R79, R12, R43.reuse, 0x2, P5 ;  /* 0x0000002b0c4f7211 */ /* 0x080fe200028f16ff */
[----:B------:R2:W-:Y:S01]  /*4650*/  STL.64 [R1+0x1e8], R82 ;  /* 0x0001e85201007387 */ /* 0x0005e20000100a00 */
[-C--:B------:R-:W-:Y:S01]  /*4660*/  LEA.HI.X.SX32 R81, R13, R43.reuse, 0x2, P4 ;  /* 0x0000002b0d517211 */ /* 0x080fe200020f16ff */
[----:B------:R-:W-:Y:S01]  /*4670*/  IMAD R130, R6, 0xc, RZ ;  /* 0x0000000c06827824 */ /* 0x000fe200078e02ff */
[-C--:B------:R-:W-:Y:S01]  /*4680*/  LEA R86, P0, R14, R42.reuse, 0x2 ;  /* 0x0000002a0e567211 */ /* 0x080fe200078010ff */
[----:B------:R3:W-:Y:S01]  /*4690*/  STL.64 [R1+0x1e0], R76 ;  /* 0x0001e04c01007387 */ /* 0x0007e20000100a00 */
[----:B------:R-:W-:Y:S01]  /*46a0*/  IMAD R114, R6, 0x14, RZ ;  /* 0x0000001406727824 */ /* 0x000fe200078e02ff */
[----:B------:R-:W-:Y:S01]  /*46b0*/  UMOV UR6, 0x1 ;  /* 0x0000000100067882 */ /* 0x000fe20000000000 */
[-C--:B------:R-:W-:Y:S01]  /*46c0*/  LEA.HI.X.SX32 R87, R14, R43.reuse, 0x2, P0 ;  /* 0x0000002b0e577211 */ /* 0x080fe200000f16ff */
[----:B------:R4:W-:Y:S01]  /*46d0*/  STL.64 [R1+0x1d8], R78 ;  /* 0x0001d84e01007387 */ /* 0x0009e20000100a00 */
[-C--:B-1----:R-:W-:Y:S01]  /*46e0*/  LEA R84, P1, R16, R42.reuse, 0x2 ;  /* 0x0000002a10547211 */ /* 0x082fe200078210ff */
[----:B------:R-:W-:Y:S01]  /*46f0*/  IMAD R141, R6, 0x7, RZ ;  /* 0x00000007068d7824 */ /* 0x000fe200078e02ff */
[-C--:B------:R-:W-:Y:S01]  /*4700*/  LEA R8, P0, R26, R42.reuse, 0x2 ;  /* 0x0000002a1a087211 */ /* 0x080fe200078010ff */
[----:B------:R1:W-:Y:S01]  /*4710*/  STL.64 [R1+0x1d0], R80 ;  /* 0x0001d05001007387 */ /* 0x0003e20000100a00 */
[-C--:B--2---:R-:W-:Y:S01]  /*4720*/  LEA R82, P2, R18, R42.reuse, 0x2 ;  /* 0x0000002a12527211 */ /* 0x084fe200078410ff */
[----:B------:R-:W-:Y:S01]  /*4730*/  IMAD R98, R6, 0x1c, RZ ;  /* 0x0000001c06627824 */ /* 0x000fe200078e02ff */
[-C--:B------:R-:W-:Y:S01]  /*4740*/  LEA.HI.X.SX32 R85, R16, R43.reuse, 0x2, P1 ;  /* 0x0000002b10557211 */ /* 0x080fe200008f16ff */
[----:B------:R2:W-:Y:S01]  /*4750*/  STL.64 [R1+0x1c8], R86 ;  /* 0x0001c85601007387 */ /* 0x0005e20000100a00 */
[-C--:B---3--:R-:W-:Y:S01]  /*4760*/  LEA R76, P3, R20, R42.reuse, 0x2 ;  /* 0x0000002a144c7211 */ /* 0x088fe200078610ff */
[----:B------:R-:W-:Y:S01]  /*4770*/  IMAD R128, R6, 0xd, RZ ;  /* 0x0000000d06807824 */ /* 0x000fe200078e02ff */
[-C--:B------:R-:W-:Y:S01]  /*4780*/  LEA.HI.X.SX32 R83, R18, R43.reuse, 0x2, P2 ;  /* 0x0000002b12537211 */ /* 0x080fe200010f16ff */
[----:B------:R-:W-:Y:S01]  /*4790*/  STL.64 [R1+0x1c0], R84 ;  /* 0x0001c05401007387 */ /* 0x000fe20000100a00 */
[-C--:B----4-:R-:W-:Y:S01]  /*47a0*/  LEA R78, P5, R22, R42.reuse, 0x2 ;  /* 0x0000002a164e7211 */ /* 0x090fe200078a10ff */
[----:B------:R-:W-:Y:S01]  /*47b0*/  IMAD R126, R6, 0xe, RZ ;  /* 0x0000000e067e7824 */ /* 0x000fe200078e02ff */
[-C--:B------:R-:W-:Y:S01]  /*47c0*/  LEA.HI.X.SX32 R77, R20, R43.reuse, 0x2, P3 ;  /* 0x0000002b144d7211 */ /* 0x080fe200018f16ff */
[----:B------:R-:W-:Y:S01]  /*47d0*/  IMAD R124, R6, 0xf, RZ ;  /* 0x0000000f067c7824 */ /* 0x000fe200078e02ff */
[-C--:B-1----:R-:W-:Y:S01]  /*47e0*/  LEA R80, P4, R24, R42.reuse, 0x2 ;  /* 0x0000002a18507211 */ /* 0x082fe200078810ff */
[----:B------:R-:W-:Y:S01]  /*47f0*/  IMAD.SHL.U32 R122, R6, 0x10, RZ ;  /* 0x00000010067a7824 */ /* 0x000fe200078e00ff */
[-C--:B------:R-:W-:Y:S01]  /*4800*/  LEA R10, P1, R28, R42.reuse, 0x2 ;  /* 0x0000002a1c0a7211 */ /* 0x080fe200078210ff */
[----:B------:R1:W-:Y:S01]  /*4810*/  STL.64 [R1+0x1b0], R76 ;  /* 0x0001b04c01007387 */ /* 0x0003e20000100a00 */
[-C--:B------:R-:W-:Y:S01]  /*4820*/  LEA.HI.X.SX32 R79, R22, R43.reuse, 0x2, P5 ;  /* 0x0000002b164f7211 */ /* 0x080fe200028f16ff */
[----:B--2---:R-:W-:Y:S01]  /*4830*/  IMAD R87, R6, 0x38, RZ ;  /* 0x0000003806577824 */ /* 0x004fe200078e02ff */
[-C--:B------:R-:W-:Y:S01]  /*4840*/  LEA.HI.X.SX32 R81, R24, R43.reuse, 0x2, P4 ;  /* 0x0000002b18517211 */ /* 0x080fe200020f16ff */
[----:B------:R-:W-:Y:S01]  /*4850*/  STL.64 [R1+0x1b8], R82 ;  /* 0x0001b85201007387 */ /* 0x000fe20000100a00 */
[-C--:B------:R-:W-:Y:S01]  /*4860*/  LEA.HI.X.SX32 R9, R26, R43.reuse, 0x2, P0 ;  /* 0x0000002b1a097211 */ /* 0x080fe200000f16ff */
[----:B------:R-:W-:Y:S01]  /*4870*/  IMAD R120, R6, 0x11, RZ ;  /* 0x0000001106787824 */ /* 0x000fe200078e02ff */
[-C--:B------:R-:W-:Y:S01]  /*4880*/  LEA R12, P2, R30, R42.reuse, 0x2 ;  /* 0x0000002a1e0c7211 */ /* 0x080fe200078410ff */
[----:B------:R2:W-:Y:S01]  /*4890*/  STL.64 [R1+0x1a8], R78 ;  /* 0x0001a84e01007387 */ /* 0x0005e20000100a00 */
[-C--:B------:R-:W-:Y:S01]  /*48a0*/  LEA.HI.X.SX32 R11, R28, R43.reuse, 0x2, P1 ;  /* 0x0000002b1c0b7211 */ /* 0x080fe200008f16ff */
[----:B------:R-:W-:Y:S01]  /*48b0*/  IMAD R118, R6, 0x12, RZ ;  /* 0x0000001206767824 */ /* 0x000fe200078e02ff */
[----:B------:R-:W-:Y:S01]  /*48c0*/  LEA.HI.X.SX32 R13, R30, R43, 0x2, P2 ;  /* 0x0000002b1e0d7211 */ /* 0x000fe200010f16ff */
[----:B------:R3:W-:Y:S01]  /*48d0*/  STL.64 [R1+0x1a0], R80 ;  /* 0x0001a05001007387 */ /* 0x0007e20000100a00 */
[----:B-1----:R-:W-:Y:S01]  /*48e0*/  LEA R76, P3, R32, R42, 0x2 ;  /* 0x0000002a204c7211 */ /* 0x002fe200078610ff */
[----:B------:R-:W-:-:S02]  /*48f0*/  IMAD R136, R6, 0x48, RZ ;  /* 0x0000004806887824 */ /* 0x000fc400078e02ff */
[----:B------:R1:W-:Y:S01]  /*4900*/  STL.64 [R1+0x198], R8 ;  /* 0x0001980801007387 */ /* 0x0003e20000100a00 */
[-C--:B------:R-:W-:Y:S01]  /*4910*/  LEA.HI.X.SX32 R77, R32, R43.reuse, 0x2, P3 ;  /* 0x0000002b204d7211 */ /* 0x080fe200018f16ff */
[----:B------:R-:W-:Y:S01]  /*4920*/  IMAD R116, R6, 0x13, RZ ;  /* 0x0000001306747824 */ /* 0x000fe200078e02ff */
[-C--:B--2---:R-:W-:Y:S01]  /*4930*/  LEA R78, P5, R34, R42.reuse, 0x2 ;  /* 0x0000002a224e7211 */ /* 0x084fe200078a10ff */
[----:B------:R2:W-:Y:S01]  /*4940*/  STL.64 [R1+0x190], R10 ;  /* 0x0001900a01007387 */ /* 0x0005e20000100a00 */
[----:B------:R-:W-:Y:S01]  /*4950*/  IMAD R112, R6, 0x15, RZ ;  /* 0x0000001506707824 */ /* 0x000fe200078e02ff */
[-C--:B---3--:R-:W-:Y:S02]  /*4960*/  LEA R80, P4, R36, R42.reuse, 0x2 ;  /* 0x0000002a24507211 */ /* 0x088fe400078810ff */
[----:B------:R3:W-:Y:S01]  /*4970*/  STL.64 [R1+0x188], R12 ;  /* 0x0001880c01007387 */ /* 0x0007e20000100a00 */
[-C--:B------:R-:W-:Y:S01]  /*4980*/  LEA.HI.X.SX32 R79, R34, R43.reuse, 0x2, P5 ;  /* 0x0000002b224f7211 */ /* 0x080fe200028f16ff */
[----:B------:R-:W-:Y:S01]  /*4990*/  IMAD R110, R6, 0x16, RZ ;  /* 0x00000016066e7824 */ /* 0x000fe200078e02ff */
[-C--:B-1----:R-:W-:Y:S01]  /*49a0*/  LEA R8, P0, R38, R42.reuse, 0x2 ;  /* 0x0000002a26087211 */ /* 0x082fe200078010ff */
[----:B------:R1:W-:Y:S01]  /*49b0*/  STL.64 [R1+0x180], R76 ;  /* 0x0001804c01007387 */ /* 0x0003e20000100a00 */
[-C--:B------:R-:W-:Y:S01]  /*49c0*/  LEA.HI.X.SX32 R81, R36, R43.reuse, 0x2, P4 ;  /* 0x0000002b24517211 */ /* 0x080fe200020f16ff */
[----:B------:R-:W-:Y:S01]  /*49d0*/  IMAD R108, R6, 0x17, RZ ;  /* 0x00000017066c7824 */ /* 0x000fe200078e02ff */
[-C--:B------:R-:W-:Y:S01]  /*49e0*/  LEA.HI.X.SX32 R9, R38, R43.reuse, 0x2, P0 ;  /* 0x0000002b26097211 */ /* 0x080fe200000f16ff */
[----:B------:R4:W-:Y:S01]  /*49f0*/  STL.64 [R1+0x178], R78 ;  /* 0x0001784e01007387 */ /* 0x0009e20000100a00 */
[-C--:B--2---:R-:W-:Y:S01]  /*4a00*/  LEA R10, P1, R40, R42.reuse, 0x2 ;  /* 0x0000002a280a7211 */ /* 0x084fe200078210ff */
[----:B------:R-:W-:Y:S01]  /*4a10*/  IMAD R104, R6, 0x19, RZ ;  /* 0x0000001906687824 */ /* 0x000fe200078e02ff */
[CC--:B---3--:R-:W-:Y:S01]  /*4a20*/  LEA R12, P2, R55.reuse, R42.reuse, 0x2 ;  /* 0x0000002a370c7211 */ /* 0x0c8fe200078410ff */
[----:B------:R2:W-:Y:S01]  /*4a30*/  STL.64 [R1+0x170], R80 ;  /* 0x0001705001007387 */ /* 0x0005e20000100a00 */
[-C--:B------:R-:W-:Y:S01]  /*4a40*/  LEA.HI.X.SX32 R11, R40, R43.reuse, 0x2, P1 ;  /* 0x0000002b280b7211 */ /* 0x080fe200008f16ff */
[----:B------:R-:W-:Y:S01]  /*4a50*/  IMAD R102, R6, 0x1a, RZ ;  /* 0x0000001a06667824 */ /* 0x000fe200078e02ff */
[-C--:B-1----:R-:W-:Y:S01]  /*4a60*/  LEA R76, P3, R56, R42.reuse, 0x2 ;  /* 0x0000002a384c7211 */ /* 0x082fe200078610ff */
[----:B------:R1:W-:Y:S01]  /*4a70*/  STL.64 [R1+0x168], R8 ;  /* 0x0001680801007387 */ /* 0x0003e20000100a00 */
[-C--:B------:R-:W-:Y:S01]  /*4a80*/  LEA.HI.X.SX32 R13, R55, R43.reuse, 0x2, P2 ;  /* 0x0000002b370d7211 */ /* 0x080fe200010f16ff */
[----:B------:R-:W-:Y:S01]  /*4a90*/  IMAD R100, R6, 0x1b, RZ ;  /* 0x0000001b06647824 */ /* 0x000fe200078e02ff */
[CC--:B----4-:R-:W-:Y:S01]  /*4aa0*/  LEA R78, P5, R57.reuse, R42.reuse, 0x2 ;  /* 0x0000002a394e7211 */ /* 0x0d0fe200078a10ff */
[----:B------:R3:W-:Y:S01]  /*4ab0*/  STL.64 [R1+0x160], R10 ;  /* 0x0001600a01007387 */ /* 0x0007e20000100a00 */
[-C--:B------:R-:W-:Y:S01]  /*4ac0*/  LEA.HI.X.SX32 R77, R56, R43.reuse, 0x2, P3 ;  /* 0x0000002b384d7211 */ /* 0x080fe200018f16ff */
[C---:B------:R-:W-:Y:S01]  /*4ad0*/  IMAD R96, R6.reuse, 0x1d, RZ ;  /* 0x0000001d06607824 */ /* 0x040fe200078e02ff */
[-C--:B------:R-:W-:Y:S01]  /*4ae0*/  LEA.HI.X.SX32 R79, R57, R43.reuse, 0x2, P5 ;  /* 0x0000002b394f7211 */ /* 0x080fe200028f16ff */
[----:B------:R4:W-:Y:S01]  /*4af0*/  STL.64 [R1+0x158], R12 ;  /* 0x0001580c01007387 */ /* 0x0009e20000100a00 */
[CC--:B--2---:R-:W-:Y:S01]  /*4b00*/  LEA R80, P4, R59.reuse, R42.reuse, 0x2 ;  /* 0x0000002a3b507211 */ /* 0x0c4fe200078810ff */
[----:B------:R-:W-:Y:S01]  /*4b10*/  IMAD R90, R6, 0x88, RZ ;  /* 0x00000088065a7824 */ /* 0x000fe200078e02ff */
[-C--:B-1----:R-:W-:Y:S01]  /*4b20*/  LEA R8, P0, R60, R42.reuse, 0x2 ;  /* 0x0000002a3c087211 */ /* 0x082fe200078010ff */
[----:B------:R1:W-:Y:S01]  /*4b30*/  STL.64 [R1+0x150], R76 ;  /* 0x0001504c01007387 */ /* 0x0003e20000100a00 */
[-C--:B------:R-:W-:Y:S01]  /*4b40*/  LEA.HI.X.SX32 R81, R59, R43.reuse, 0x2, P4 ;  /* 0x0000002b3b517211 */ /* 0x080fe200020f16ff */
[----:B------:R-:W-:Y:S01]  /*4b50*/  IMAD R59, R6, 0x2a, RZ ;  /* 0x0000002a063b7824 */ /* 0x000fe200078e02ff */
[CC--:B---3--:R-:W-:Y:S01]  /*4b60*/  LEA R10, P1, R61.reuse, R42.reuse, 0x2 ;  /* 0x0000002a3d0a7211 */ /* 0x0c8fe200078210ff */
[----:B------:R2:W-:Y:S01]  /*4b70*/  STL.64 [R1+0x148], R78 ;  /* 0x0001484e01007387 */ /* 0x0005e20000100a00 */
[-C--:B------:R-:W-:Y:S01]  /*4b80*/  LEA.HI.X.SX32 R9, R60, R43.reuse, 0x2, P0 ;  /* 0x0000002b3c097211 */ /* 0x080fe200000f16ff */
[C---:B------:R-:W-:Y:S01]  /*4b90*/  IMAD R83, R6.reuse, 0x36, RZ ;  /* 0x0000003606537824 */ /* 0x040fe200078e02ff */
[-C--:B------:R-:W-:Y:S01]  /*4ba0*/  LEA.HI.X.SX32 R11, R61, R43.reuse, 0x2, P1 ;  /* 0x0000002b3d0b7211 */ /* 0x080fe200008f16ff */
[----:B------:R-:W-:Y:S01]  /*4bb0*/  IMAD R82, R6, 0xd8, RZ ;  /* 0x000000d806527824 */ /* 0x000fe200078e02ff */
[-C--:B----4-:R-:W-:Y:S01]  /*4bc0*/  LEA R12, P2, R62, R42.reuse, 0x2 ;  /* 0x0000002a3e0c7211 */ /* 0x090fe200078410ff */
[----:B------:R3:W-:Y:S01]  /*4bd0*/  STL.64 [R1+0x138], R8 ;  /* 0x0001380801007387 */ /* 0x0007e20000100a00 */
[-C--:B------:R-:W-:Y:S01]  /*4be0*/  LEA R56, P4, R65, R42.reuse, 0x2 ;  /* 0x0000002a41387211 */ /* 0x080fe200078810ff */
[----:B------:R-:W-:Y:S01]  /*4bf0*/  IMAD R85, R6, 0x37, RZ ;  /* 0x0000003706557824 */ /* 0x000fe200078e02ff */
[CC--:B-1----:R-:W-:Y:S01]  /*4c00*/  LEA R76, P3, R63.reuse, R42.reuse, 0x2 ;  /* 0x0000002a3f4c7211 */ /* 0x0c2fe200078610ff */
[----:B------:R1:W-:Y:S01]  /*4c10*/  STL.64 [R1+0x140], R80 ;  /* 0x0001405001007387 */ /* 0x0003e20000100a00 */
[-C--:B------:R-:W-:Y:S01]  /*4c20*/  LEA.HI.X.SX32 R13, R62, R43.reuse, 0x2, P2 ;  /* 0x0000002b3e0d7211 */ /* 0x080fe200010f16ff */
[----:B------:R-:W-:Y:S01]  /*4c30*/  IMAD R84, R6, 0xdc, RZ ;  /* 0x000000dc06547824 */ /* 0x000fe200078e02ff */
[-C--:B--2---:R-:W-:Y:S01]  /*4c40*/  LEA R78, P5, R64, R42.reuse, 0x2 ;  /* 0x0000002a404e7211 */ /* 0x084fe200078a10ff */
[----:B------:R2:W-:Y:S01]  /*4c50*/  STL.64 [R1+0x130], R10 ;  /* 0x0001300a01007387 */ /* 0x0005e20000100a00 */
[-C--:B------:R-:W-:Y:S01]  /*4c60*/  LEA.HI.X.SX32 R77, R63, R43.reuse, 0x2, P3 ;  /* 0x0000002b3f4d7211 */ /* 0x080fe200018f16ff */
[----:B------:R-:W-:Y:S01]  /*4c70*/  IMAD R86, R6, 0xe0, RZ ;  /* 0x000000e006567824 */ /* 0x000fe200078e02ff */
[-C--:B------:R-:W-:Y:S01]  /*4c80*/  LEA.HI.X.SX32 R57, R65, R43.reuse, 0x2, P4 ;  /* 0x0000002b41397211 */ /* 0x080fe200020f16ff */
[----:B------:R4:W-:Y:S01]  /*4c90*/  STL.64 [R1+0x128], R12 ;  /* 0x0001280c01007387 */ /* 0x0009e20000100a00 */
[-C--:B---3--:R-:W-:Y:S01]  /*4ca0*/  LEA R8, P0, R66, R42.reuse, 0x2 ;  /* 0x0000002a42087211 */ /* 0x088fe200078010ff */
[----:B------:R-:W-:Y:S01]  /*4cb0*/  IMAD R88, R6, 0xe4, RZ ;  /* 0x000000e406587824 */ /* 0x000fe200078e02ff */
[-C--:B------:R-:W-:Y:S01]  /*4cc0*/  LEA.HI.X.SX32 R79, R64, R43.reuse, 0x2, P5 ;  /* 0x0000002b404f7211 */ /* 0x080fe200028f16ff */
[----:B------:R3:W-:Y:S01]  /*4cd0*/  STL.64 [R1+0x120], R76 ;  /* 0x0001204c01007387 */ /* 0x0007e20000100a00 */
[-C--:B------:R-:W-:Y:S01]  /*4ce0*/  LEA.HI.X.SX32 R9, R66, R43.reuse, 0x2, P0 ;  /* 0x0000002b42097211 */ /* 0x080fe200000f16ff */
[----:B-1----:R-:W-:Y:S01]  /*4cf0*/  IMAD R81, R6, 0x35, RZ ;  /* 0x0000003506517824 */ /* 0x002fe200078e02ff */
[-C--:B------:R-:W-:Y:S01]  /*4d00*/  LEA R60, P5, R70, R42.reuse, 0x2 ;  /* 0x0000002a463c7211 */ /* 0x080fe200078a10ff */
[----:B------:R1:W-:Y:S01]  /*4d10*/  STL.64 [R1+0x110], R56 ;  /* 0x0001103801007387 */ /* 0x0003e20000100a00 */
[CC--:B--2---:R-:W-:Y:S01]  /*4d20*/  LEA R10, P1, R67.reuse, R42.reuse, 0x2 ;  /* 0x0000002a430a7211 */ /* 0x0c4fe200078210ff */
[----:B------:R-:W-:Y:S01]  /*4d30*/  IMAD R80, R6, 0xd4, RZ ;  /* 0x000000d406507824 */ /* 0x000fe200078e02ff */
[-C--:B------:R-:W-:Y:S01]  /*4d40*/  LEA.HI.X.SX32 R61, R70, R43.reuse, 0x2, P5 ;  /* 0x0000002b463d7211 */ /* 0x080fe200028f16ff */
[----:B------:R-:W-:Y:S01]  /*4d50*/  STL.64 [R1+0x118], R78 ;  /* 0x0001184e01007387 */ /* 0x000fe20000100a00 */
[-C--:B------:R-:W-:Y:S01]  /*4d60*/  LEA.HI.X.SX32 R11, R67, R43.reuse, 0x2, P1 ;  /* 0x0000002b430b7211 */ /* 0x080fe200008f16ff */
[----:B------:R-:W-:Y:S01]  /*4d70*/  IMAD R70, R6, 0xc0, RZ ;  /* 0x000000c006467824 */ /* 0x000fe200078e02ff */
[-C--:B----4-:R-:W-:Y:S01]  /*4d80*/  LEA R12, P2, R68, R42.reuse, 0x2 ;  /* 0x0000002a440c7211 */ /* 0x090fe200078410ff */
[----:B------:R2:W-:Y:S01]  /*4d90*/  STL.64 [R1+0x108], R8 ;  /* 0x0001080801007387 */ /* 0x0005e20000100a00 */
[-C--:B---3--:R-:W-:Y:S01]  /*4da0*/  LEA R76, P3, R69, R42.reuse, 0x2 ;  /* 0x0000002a454c7211 */ /* 0x088fe200078610ff */
[----:B------:R-:W-:Y:S01]  /*4db0*/  IMAD R92, R6, 0xe8, RZ ;  /* 0x000000e8065c7824 */ /* 0x000fe200078e02ff */
[-C--:B------:R-:W-:Y:S01]  /*4dc0*/  LEA.HI.X.SX32 R13, R68, R43.reuse, 0x2, P2 ;  /* 0x0000002b440d7211 */ /* 0x080fe200010f16ff */
[----:B------:R3:W-:Y:S01]  /*4dd0*/  STL.64 [R1+0x100], R10 ;  /* 0x0001000a01007387 */ /* 0x0007e20000100a00 */
[-C--:B-1----:R-:W-:Y:S01]  /*4de0*/  LEA R56, P4, R71, R42.reuse, 0x2 ;  /* 0x0000002a47387211 */ /* 0x082fe200078810ff */
[C---:B------:R-:W-:Y:S01]  /*4df0*/  IMAD R94, R6.reuse, 0xec, RZ ;  /* 0x000000ec065e7824 */ /* 0x040fe200078e02ff */
[-C--:B------:R-:W-:Y:S01]  /*4e00*/  LEA.HI.X.SX32 R77, R69, R43.reuse, 0x2, P3 ;  /* 0x0000002b454d7211 */ /* 0x080fe200018f16ff */
[----:B------:R1:W-:Y:S01]  /*4e10*/  STL.64 [R1+0xf8], R12 ;  /* 0x0000f80c01007387 */ /* 0x0003e20000100a00 */
[-C--:B------:R-:W-:Y:S01]  /*4e20*/  LEA.HI.X.SX32 R57, R71, R43.reuse, 0x2, P4 ;  /* 0x0000002b47397211 */ /* 0x080fe200020f16ff */
[----:B------:R-:W-:Y:S01]  /*4e30*/  IMAD R71, R6, 0x30, RZ ;  /* 0x0000003006477824 */ /* 0x000fe200078e02ff */
[-C--:B------:R-:W-:Y:S01]  /*4e40*/  LEA R18, P4, R19, R42.reuse, 0x2 ;  /* 0x0000002a13127211 */ /* 0x080fe200078810ff */
[----:B------:R4:W-:Y:S01]  /*4e50*/  STL.64 [R1+0xf0], R76 ;  /* 0x0000f04c01007387 */ /* 0x0009e20000100a00 */
[-C--:B--2---:R-:W-:Y:S01]  /*4e60*/  LEA R8, P0, R72, R42.reuse, 0x2 ;  /* 0x0000002a48087211 */ /* 0x084fe200078010ff */
[C---:B------:R-:W-:Y:S01]  /*4e70*/  IMAD R79, R6.reuse, 0x34, RZ ;  /* 0x00000034064f7824 */ /* 0x040fe200078e02ff */
[-C--:B------:R-:W-:Y:S01]  /*4e80*/  LEA R14, P3, R15, R42.reuse, 0x2 ;  /* 0x0000002a0f0e7211 */ /* 0x080fe200078610ff */
[----:B------:R2:W-:Y:S01]  /*4e90*/  STL.64 [R1+0xe8], R60 ;  /* 0x0000e83c01007387 */ /* 0x0005e20000100a00 */
[-C--:B---3--:R-:W-:Y:S01]  /*4ea0*/  LEA R10, P1, R73, R42.reuse, 0x2 ;  /* 0x0000002a490a7211 */ /* 0x088fe200078210ff */
[----:B------:R-:W-:Y:S01]  /*4eb0*/  IMAD R78, R6, 0xd0, RZ ;  /* 0x000000d0064e7824 */ /* 0x000fe200078e02ff */
[-C--:B------:R-:W-:Y:S01]  /*4ec0*/  LEA.HI.X.SX32 R9, R72, R43.reuse, 0x2, P0 ;  /* 0x0000002b48097211 */ /* 0x080fe200000f16ff */
[----:B------:R3:W-:Y:S01]  /*4ed0*/  STL.64 [R1+0xe0], R56 ;  /* 0x0000e03801007387 */ /* 0x0007e20000100a00 */
[-C--:B------:R-:W-:Y:S01]  /*4ee0*/  LEA R20, P0, R21, R42.reuse, 0x2 ;  /* 0x0000002a15147211 */ /* 0x080fe200078010ff */
[C---:B------:R-:W-:Y:S01]  /*4ef0*/  IMAD R72, R6.reuse, 0xc4, RZ ;  /* 0x000000c406487824 */ /* 0x040fe200078e02ff */
[-C--:B------:R-:W-:Y:S01]  /*4f00*/  LEA.HI.X.SX32 R11, R73, R43.reuse, 0x2, P1 ;  /* 0x0000002b490b7211 */ /* 0x080fe200008f16ff */
[----:B------:R-:W-:Y:S01]  /*4f10*/  IMAD R73, R6, 0x31, RZ ;  /* 0x0000003106497824 */ /* 0x000fe200078e02ff */
[-C--:B-1----:R-:W-:Y:S01]  /*4f20*/  LEA R12, P2, R74, R42.reuse, 0x2 ;  /* 0x0000002a4a0c7211 */ /* 0x082fe200078410ff */
[C---:B----4-:R-:W-:Y:S01]  /*4f30*/  IMAD R77, R6.reuse, 0x33, RZ ;  /* 0x00000033064d7824 */ /* 0x050fe200078e02ff */
[-C--:B------:R-:W-:Y:S01]  /*4f40*/  LEA R22, P1, R23, R42.reuse, 0x2 ;  /* 0x0000002a17167211 */ /* 0x080fe200078210ff */
[C---:B------:R-:W-:Y:S01]  /*4f50*/  IMAD R76, R6.reuse, 0xcc, RZ ;  /* 0x000000cc064c7824 */ /* 0x040fe200078e02ff */
[-C--:B------:R-:W-:Y:S01]  /*4f60*/  LEA R16, P5, R17, R42.reuse, 0x2 ;  /* 0x0000002a11107211 */ /* 0x080fe200078a10ff */
[C---:B------:R-:W-:Y:S01]  /*4f70*/  IMAD R99, R6.reuse, 0xf0, RZ ;  /* 0x000000f006637824 */ /* 0x040fe200078e02ff */
[-C--:B------:R-:W-:Y:S01]  /*4f80*/  LEA.HI.X.SX32 R19, R19, R43.reuse, 0x2, P4 ;  /* 0x0000002b13137211 */ /* 0x080fe200020f16ff */
[C---:B------:R-:W-:Y:S01]  /*4f90*/  IMAD R111, R6.reuse, 0x3d, RZ ;  /* 0x0000003d066f7824 */ /* 0x040fe200078e02ff */
[-C--:B------:R-:W-:Y:S01]  /*4fa0*/  LEA R30, P4, R31, R42.reuse, 0x2 ;  /* 0x0000002a1f1e7211 */ /* 0x080fe200078810ff */
[C---:B------:R-:W-:Y:S01]  /*4fb0*/  IMAD R103, R6.reuse, 0xf4, RZ ;  /* 0x000000f406677824 */ /* 0x040fe200078e02ff */
[-C--:B------:R-:W-:Y:S01]  /*4fc0*/  LEA.HI.X.SX32 R21, R21, R43.reuse, 0x2, P0 ;  /* 0x0000002b15157211 */ /* 0x080fe200000f16ff */
[----:B------:R-:W-:Y:S01]  /*4fd0*/  IMAD R113, R6, 0x3e, RZ ;  /* 0x0000003e06717824 */ /* 0x000fe200078e02ff */
[-C--:B------:R-:W-:Y:S01]  /*4fe0*/  LEA.HI.X.SX32 R13, R74, R43.reuse, 0x2, P2 ;  /* 0x0000002b4a0d7211 */ /* 0x080fe200010f16ff */
        /* <DEDUP_REMOVED lines=8> */
[C---:B------:R-:W-:Y:S01]  /*5070*/  IMAD.SHL.U32 R123, R6.reuse, 0x40, RZ ;  /* 0x00000040067b7824 */ /* 0x040fe200078e00ff */
        /* <DEDUP_REMOVED lines=10> */
[-C--:B------:R-:W-:Y:S01]  /*5120*/  LEA R62, P4, R54, R42.reuse, 0x2 ;  /* 0x0000002a363e7211 */ /* 0x080fe200078810ff */
[C---:B------:R-:W-:Y:S01]  /*5130*/  IMAD R125, R6.reuse, 0x10c, RZ ;  /* 0x0000010c067d7824 */ /* 0x040fe200078e02ff */
[-C--:B------:R-:W-:Y:S01]  /*5140*/  LEA.HI.X.SX32 R33, R33, R43.reuse, 0x2, P0 ;  /* 0x0000002b21217211 */ /* 0x080fe200000f16ff */
[C---:B------:R-:W-:Y:S01]  /*5150*/  IMAD R129, R6.reuse, 0x110, RZ ;  /* 0x0000011006817824 */ /* 0x040fe200078e02ff */
[-C--:B------:R-:W-:Y:S01]  /*5160*/  LEA.HI.X.SX32 R25, R25, R43.reuse, 0x2, P2 ;  /* 0x0000002b19197211 */ /* 0x080fe200010f16ff */
[C---:B------:R-:W-:Y:S01]  /*5170*/  IMAD R144, R6.reuse, 0x45, RZ ;  /* 0x0000004506907824 */ /* 0x040fe200078e02ff */
[-C--:B--2---:R-:W-:Y:S01]  /*5180*/  LEA R60, P0, R53, R42.reuse, 0x2 ;  /* 0x0000002a353c7211 */ /* 0x084fe200078010ff */
[C---:B------:R-:W-:Y:S01]  /*5190*/  IMAD R134, R6.reuse, 0x114, RZ ;  /* 0x0000011406867824 */ /* 0x040fe200078e02ff */
[-C--:B------:R-:W-:Y:S01]  /*51a0*/  LEA.HI.X.SX32 R35, R35, R43.reuse, 0x2, P1 ;  /* 0x0000002b23237211 */ /* 0x080fe200008f16ff */
[C---:B------:R-:W-:Y:S01]  /*51b0*/  IMAD R148, R6.reuse, 0x46, RZ ;  /* 0x0000004606947824 */ /* 0x040fe200078e02ff */
[-C--:B------:R-:W-:Y:S01]  /*51c0*/  LEA R36, P2, R37, R42.reuse, 0x2 ;  /* 0x0000002a25247211 */ /* 0x080fe200078410ff */
[C---:B------:R-:W-:Y:S01]  /*51d0*/  IMAD R140, R6.reuse, 0x118, RZ ;  /* 0x00000118068c7824 */ /* 0x040fe200078e02ff */
[-C--:B------:R-:W-:Y:S01]  /*51e0*/  LEA.HI.X.SX32 R27, R27, R43.reuse, 0x2, P3 ;  /* 0x0000002b1b1b7211 */ /* 0x080fe200018f16ff */
[----:B------:R-:W-:Y:S01]  /*51f0*/  IMAD R152, R6, 0x47, RZ ;  /* 0x0000004706987824 */ /* 0x000fe200078e02ff */
[-C--:B---3--:R-:W-:Y:S01]  /*5200*/  LEA R56, P1, R52, R42.reuse, 0x2 ;  /* 0x0000002a34387211 */ /* 0x088fe200078210ff */
[C---:B------:R-:W-:Y:S01]  /*5210*/  IMAD R142, R6.reuse, 0x11c, RZ ;  /* 0x0000011c068e7824 */ /* 0x040fe200078e02ff */
[-C--:B------:R-:W-:Y:S01]  /*5220*/  LEA R38, P3, R39, R42.reuse, 0x2 ;  /* 0x0000002a27267211 */ /* 0x080fe200078610ff */
[C---:B------:R-:W-:Y:S01]  /*5230*/  IMAD R146, R6.reuse, 0x120, RZ ;  /* 0x0000012006927824 */ /* 0x040fe200078e02ff */
[-C--:B------:R-:W-:Y:S01]  /*5240*/  LEA.HI.X.SX32 R29, R29, R43.reuse, 0x2, P5 ;  /* 0x0000002b1d1d7211 */ /* 0x080fe200028f16ff */
[C---:B------:R-:W-:Y:S01]  /*5250*/  IMAD R157, R6.reuse, 0x49, RZ ;  /* 0x00000049069d7824 */ /* 0x040fe200078e02ff */
[-C--:B------:R-:W-:Y:S01]  /*5260*/  LEA R40, P5, R41, R42.reuse, 0x2 ;  /* 0x0000002a29287211 */ /* 0x080fe200078a10ff */
[----:B------:R-:W-:Y:S01]  /*5270*/  IMAD R150, R6, 0x124, RZ ;  /* 0x0000012406967824 */ /* 0x000fe200078e02ff */
[-C--:B------:R-:W-:Y:S01]  /*5280*/  LEA.HI.X.SX32 R63, R54, R43.reuse, 0x2, P4 ;  /* 0x0000002b363f7211 */ /* 0x080fe200020f16ff */
[C---:B------:R-:W-:Y:S01]  /*5290*/  IMAD R159, R6.reuse, 0x4a, RZ ;  /* 0x0000004a069f7824 */ /* 0x040fe200078e02ff */
[-C--:B------:R-:W-:Y:S01]  /*52a0*/  LEA.HI.X.SX32 R61, R53, R43.reuse, 0x2, P0 ;  /* 0x0000002b353d7211 */ /* 0x080fe200000f16ff */
[----:B------:R-:W-:Y:S01]  /*52b0*/  IMAD R155, R6, 0x128, RZ ;  /* 0x00000128069b7824 */ /* 0x000fe200078e02ff */
[-C--:B------:R-:W-:Y:S01]  /*52c0*/  LEA.HI.X.SX32 R37, R37, R43.reuse, 0x2, P2 ;  /* 0x0000002b25257211 */ /* 0x080fe200010f16ff */
[----:B------:R1:W-:Y:S01]  /*52d0*/  STL.64 [R1+0x200], R62 ;  /* 0x0002003e01007387 */ /* 0x0003e20000100a00 */
[-C--:B------:R-:W-:Y:S01]  /*52e0*/  LEA.HI.X.SX32 R57, R52, R43.reuse, 0x2, P1 ;  /* 0x0000002b34397211 */ /* 0x080fe200008f16ff */
[C---:B------:R-:W-:Y:S01]  /*52f0*/  IMAD R162, R6.reuse, 0x4b, RZ ;  /* 0x0000004b06a27824 */ /* 0x040fe200078e02ff */
[-C--:B------:R-:W-:Y:S01]  /*5300*/  LEA R68, P2, R51, R42.reuse, 0x2 ;  /* 0x0000002a33447211 */ /* 0x080fe200078410ff */
[----:B------:R2:W-:Y:S01]  /*5310*/  STL.64 [R1+0x208], R60 ;  /* 0x0002083c01007387 */ /* 0x0005e20000100a00 */
[-C--:B------:R-:W-:Y:S01]  /*5320*/  LEA.HI.X.SX32 R39, R39, R43.reuse, 0x2, P3 ;  /* 0x0000002b27277211 */ /* 0x080fe200018f16ff */
[----:B------:R-:W-:Y:S01]  /*5330*/  IMAD R156, R6, 0x12c, RZ ;  /* 0x0000012c069c7824 */ /* 0x000fe200078e02ff */
[-C--:B------:R-:W-:Y:S01]  /*5340*/  LEA R66, P3, R50, R42.reuse, 0x2 ;  /* 0x0000002a32427211 */ /* 0x080fe200078610ff */
[----:B------:R3:W-:Y:S01]  /*5350*/  STL.64 [R1+0x210], R56 ;  /* 0x0002103801007387 */ /* 0x0007e20000100a00 */
[-C--:B------:R-:W-:Y:S01]  /*5360*/  LEA.HI.X.SX32 R41, R41, R43.reuse, 0x2, P5 ;  /* 0x0000002b29297211 */ /* 0x080fe200028f16ff */
[----:B------:R-:W-:Y:S01]  /*5370*/  IMAD R158, R6, 0x130, RZ ;  /* 0x00000130069e7824 */ /* 0x000fe200078e02ff */
[-C--:B------:R-:W-:Y:S01]  /*5380*/  LEA R64, P5, R44, R42.reuse, 0x2 ;  /* 0x0000002a2c407211 */ /* 0x080fe200078a10ff */
[C---:B------:R-:W-:Y:S01]  /*5390*/  IMAD R165, R6.reuse, 0x4d, RZ ;  /* 0x0000004d06a57824 */ /* 0x040fe200078e02ff */
[-C--:B-1----:R-:W-:Y:S01]  /*53a0*/  LEA R62, P4, R45, R42.reuse, 0x2 ;  /* 0x0000002a2d3e7211 */ /* 0x082fe200078810ff */
[C---:B------:R-:W-:Y:S01]  /*53b0*/  IMAD R161, R6.reuse, 0x134, RZ ;  /* 0x0000013406a17824 */ /* 0x040fe200078e02ff */
[-C--:B------:R-:W-:Y:S01]  /*53c0*/  LEA.HI.X.SX32 R69, R51, R43.reuse, 0x2, P2 ;  /* 0x0000002b33457211 */ /* 0x080fe200010f16ff */
[----:B------:R-:W-:Y:S01]  /*53d0*/  IMAD R51, R6, 0x26, RZ ;  /* 0x0000002606337824 */ /* 0x000fe200078e02ff */
[-C--:B--2---:R-:W-:Y:S01]  /*53e0*/  LEA R60, P0, R46, R42.reuse, 0x2 ;  /* 0x0000002a2e3c7211 */ /* 0x084fe200078010ff */
[----:B------:R-:W-:Y:S01]  /*53f0*/  IMAD R167, R6, 0x4e, RZ ;  /* 0x0000004e06a77824 */ /* 0x000fe200078e02ff */
[-C--:B------:R-:W-:Y:S01]  /*5400*/  LEA.HI.X.SX32 R67, R50, R43.reuse, 0x2, P3 ;  /* 0x0000002b32437211 */ /* 0x080fe200018f16ff */
[----:B------:R-:W-:Y:S01]  /*5410*/  STL.64 [R1+0x218], R68 ;  /* 0x0002184401007387 */ /* 0x000fe20000100a00 */
[-C--:B---3--:R-:W-:Y:S01]  /*5420*/  LEA R56, P1, R47, R42.reuse, 0x2 ;  /* 0x0000002a2f387211 */ /* 0x088fe200078210ff */
[----:B------:R-:W-:Y:S01]  /*5430*/  IMAD R50, R6, 0x98, RZ ;  /* 0x0000009806327824 */ /* 0x000fe200078e02ff */
[-C--:B------:R-:W-:Y:S01]  /*5440*/  LEA R54, P2, R48, R42.reuse, 0x2 ;  /* 0x0000002a30367211 */ /* 0x080fe200078410ff */
[----:B------:R-:W-:Y:S01]  /*5450*/  STL.64 [R1+0x220], R66 ;  /* 0x0002204201007387 */ /* 0x000fe20000100a00 */
[-C--:B------:R-:W-:Y:S01]  /*5460*/  LEA.HI.X.SX32 R65, R44, R43.reuse, 0x2, P5 ;  /* 0x0000002b2c417211 */ /* 0x080fe200028f16ff */
[C---:B------:R-:W-:Y:S01]  /*5470*/  VIADD R44, R132.reuse, 0xfffffffc ;  /* 0xfffffffc842c7836 */ /* 0x040fe20000000000 */
[----:B------:R-:W-:Y:S01]  /*5480*/  LEA R52, P3, R49, R42, 0x2 ;  /* 0x0000002a31347211 */ /* 0x000fe200078610ff */
[----:B------:R-:W-:Y:S01]  /*5490*/  VIADD R42, R132, 0xfffffffe ;  /* 0xfffffffe842a7836 */ /* 0x000fe20000000000 */
[-C--:B------:R-:W-:Y:S01]  /*54a0*/  LEA.HI.X.SX32 R63, R45, R43.reuse, 0x2, P4 ;  /* 0x0000002b2d3f7211 */ /* 0x080fe200020f16ff */
[----:B------:R-:W-:Y:S01]  /*54b0*/  STL.64 [R1+0x228], R64 ;  /* 0x0002284001007387 */ /* 0x000fe20000100a00 */
[-C--:B------:R-:W-:Y:S01]  /*54c0*/  LEA.HI.X.SX32 R61, R46, R43.reuse, 0x2, P0 ;  /* 0x0000002b2e3d7211 */ /* 0x080fe200000f16ff */
[----:B------:R-:W-:Y:S01]  /*54d0*/  VIADD R45, R132, 0xfffffffb ;  /* 0xfffffffb842d7836 */ /* 0x000fe20000000000 */
[-C--:B------:R-:W-:Y:S01]  /*54e0*/  LEA.HI.X.SX32 R57, R47, R43.reuse, 0x2, P1 ;  /* 0x0000002b2f397211 */ /* 0x080fe200008f16ff */
[----:B------:R1:W-:Y:S01]  /*54f0*/  STL.64 [R1+0x230], R62 ;  /* 0x0002303e01007387 */ /* 0x0003e20000100a00 */
[-C--:B------:R-:W-:Y:S01]  /*5500*/  LEA.HI.X.SX32 R55, R48, R43.reuse, 0x2, P2 ;  /* 0x0000002b30377211 */ /* 0x080fe200010f16ff */
[C---:B------:R-:W-:Y:S01]  /*5510*/  IMAD R47, R6.reuse, 0x24, RZ ;  /* 0x00000024062f7824 */ /* 0x040fe200078e02ff */
[----:B------:R-:W-:Y:S01]  /*5520*/  LEA.HI.X.SX32 R53, R49, R43, 0x2, P3 ;  /* 0x0000002b31357211 */ /* 0x000fe200018f16ff */
[----:B------:R-:W-:Y:S01]  /*5530*/  STL.64 [R1+0x238], R60 ;  /* 0x0002383c01007387 */ /* 0x000fe20000100a00 */
[----:B------:R-:W-:Y:S01]  /*5540*/  LEA R174, P4, R6, R4, 0x3 ;  /* 0x0000000406ae7211 */ /* 0x000fe200078818ff */
[----:B------:R-:W-:Y:S01]  /*5550*/  VIADD R43, R132, 0xfffffffd ;  /* 0xfffffffd842b7836 */ /* 0x000fe20000000000 */
[----:B------:R-:W-:Y:S01]  /*5560*/  ISETP.GE.U32.AND P3, PT, R58, 0x7fffff80, PT ;  /* 0x7fffff803a00780c */ /* 0x000fe20003f66070 */
[----:B------:R-:W-:Y:S01]  /*5570*/  STL.64 [R1+0x240], R56 ;  /* 0x0002403801007387 */ /* 0x000fe20000100a00 */
[----:B------:R-:W-:Y:S01]  /*5580*/  ISETP.GE.U32.AND P0, PT, R42, 0x7fffff7f, PT ;  /* 0x7fffff7f2a00780c */ /* 0x000fe20003f06070 */
[----:B------:R-:W-:Y:S01]  /*5590*/  IMAD.SHL.U32 R42, R6, 0x20, RZ ;  /* 0x00000020062a7824 */ /* 0x000fe200078e00ff */
[----:B------:R-:W-:Y:S01]  /*55a0*/  ISETP.GE.U32.AND P6, PT, R43, 0x7fffff7e, PT ;  /* 0x7fffff7e2b00780c */ /* 0x000fe20003fc6070 */
[----:B------:R2:W-:Y:S01]  /*55b0*/  STL.64 [R1+0x248], R54 ;  /* 0x0002483601007387 */ /* 0x0005e20000100a00 */
[----:B------:R-:W-:Y:S01]  /*55c0*/  ISETP.GE.U32.AND P1, PT, R44, 0x7fffff7d, PT ;  /* 0x7fffff7d2c00780c */ /* 0x000fe20003f26070 */
[C---:B-1----:R-:W-:Y:S01]  /*55d0*/  IMAD R63, R6.reuse, 0x2c, RZ ;  /* 0x0000002c063f7824 */ /* 0x042fe200078e02ff */
[----:B------:R-:W-:Y:S01]  /*55e0*/  ISETP.GE.U32.AND P5, PT, R45, 0x7fffff7c, PT ;  /* 0x7fffff7c2d00780c */ /* 0x000fe20003fa6070 */
[----:B------:R1:W-:Y:S01]  /*55f0*/  STL.64 [R1+0x250], R52 ;  /* 0x0002503401007387 */ /* 0x0003e20000100a00 */
[----:B------:R-:W-:-:S02]  /*5600*/  IMAD R44, R6, 0x21, RZ ;  /* 0x00000021062c7824 */ /* 0x000fc400078e02ff */
[C---:B------:R-:W-:Y:S01]  /*5610*/  IMAD R43, R6.reuse, 0x22, RZ ;  /* 0x00000022062b7824 */ /* 0x040fe200078e02ff */
[----:B------:R3:W-:Y:S01]  /*5620*/  STL [R1+0xd0], R174 ;  /* 0x0000d0ae01007387 */ /* 0x0007e20000100800 */
[C---:B------:R-:W-:Y:S02]  /*5630*/  IMAD R45, R6.reuse, 0x23, RZ ;  /* 0x00000023062d7824 */ /* 0x040fe400078e02ff */
[C---:B------:R-:W-:Y:S02]  /*5640*/  IMAD R46, R6.reuse, 0x90, RZ ;  /* 0x00000090062e7824 */ /* 0x040fe400078e02ff */
[C---:B--2---:R-:W-:Y:S02]  /*5650*/  IMAD R55, R6.reuse, 0x28, RZ ;  /* 0x0000002806377824 */ /* 0x044fe400078e02ff */
[C---:B------:R-:W-:Y:S02]  /*5660*/  IMAD R49, R6.reuse, 0x25, RZ ;  /* 0x0000002506317824 */ /* 0x040fe400078e02ff */
[----:B------:R-:W-:-:S02]  /*5670*/  IMAD R48, R6, 0x94, RZ ;  /* 0x0000009406307824 */ /* 0x000fc400078e02ff */
[C---:B-1----:R-:W-:Y:S02]  /*5680*/  IMAD R53, R6.reuse, 0x27, RZ ;  /* 0x0000002706357824 */ /* 0x042fe400078e02ff */
[C---:B------:R-:W-:Y:S02]  /*5690*/  IMAD R52, R6.reuse, 0x9c, RZ ;  /* 0x0000009c06347824 */ /* 0x040fe400078e02ff */
[C---:B------:R-:W-:Y:S02]  /*56a0*/  IMAD R54, R6.reuse, 0xa0, RZ ;  /* 0x000000a006367824 */ /* 0x040fe400078e02ff */
[C---:B------:R-:W-:Y:S02]  /*56b0*/  IMAD R57, R6.reuse, 0x29, RZ ;  /* 0x0000002906397824 */ /* 0x040fe400078e02ff */
[C---:B------:R-:W-:Y:S02]  /*56c0*/  IMAD R56, R6.reuse, 0xa4, RZ ;  /* 0x000000a406387824 */ /* 0x040fe400078e02ff */
[----:B------:R-:W-:-:S02]  /*56d0*/  IMAD R58, R6, 0xa8, RZ ;  /* 0x000000a8063a7824 */ /* 0x000fc400078e02ff */
[C---:B------:R-:W-:Y:S02]  /*56e0*/  IMAD R61, R6.reuse, 0x2b, RZ ;  /* 0x0000002b063d7824 */ /* 0x040fe400078e02ff */
        /* <DEDUP_REMOVED lines=21> */
[----:B------:R-:W-:Y:S01]  /*5840*/  IMAD R215, R6, 0x56, RZ ;  /* 0x0000005606d77824 */ /* 0x000fe200078e02ff */
[----:B------:R-:W-:Y:S06]  /*5850*/  BAR.SYNC.DEFER_BLOCKING 0x0 ;  /* 0x0000000000007b1d */ /* 0x000fec0000010000 */
[----:B---3--:R-:W-:Y:S05]  /*5860*/  BRA.U UP0, `(.L_x_5) ;  /* 0x0000000100187547 */ /* 0x008fea000b800000 */
[----:B------:R-:W-:Y:S01]  /*5870*/  ELECT P2, URZ, PT ;  /* 0x0000000000ff782f */ /* 0x000fe20003840000 */
[----:B------:R-:W-:Y:S01]  /*5880*/  IMAD.MOV.U32 R154, RZ, RZ, 0x1 ;  /* 0x00000001ff9a7424 */ /* 0x000fe200078e00ff */
[----:B------:R-:W-:Y:S01]  /*5890*/  UMOV UR5, 0x40 ;  /* 0x0000004000057882 */ /* 0x000fe20000000000 */
[----:B------:R-:W-:Y:S01]  /*58a0*/  UVIRTCOUNT.DEALLOC.SMPOOL 0x80 ;  /* 0x000000800000784c */ /* 0x000fe20000000000 */
[----:B------:R-:W-:-:S09]  /*58b0*/  ULEA UR5, UR4, UR5, 0x18 ;  /* 0x0000000504057291 */ /* 0x000fd2000f8ec0ff */
[----:B------:R1:W-:Y:S03]  /*58c0*/  @P2 STS.U8 [UR5], R154 ;  /* 0x0000009aff002988 */ /* 0x0003e60008000005 */
.L_x_5:
[----:B------:R-:W-:Y:S01]  /*58d0*/  STL.64 [R1+0x7c8], R16 ;  /* 0x0007c81001007387 */ /* 0x000fe20000100a00 */
[----:B------:R-:W-:Y:S01]  /*58e0*/  IMAD.MOV.U32 R176, RZ, RZ, R174 ;  /* 0x000000ffffb07224 */ /* 0x000fe200078e00ae */
[----:B------:R-:W-:Y:S01]  /*58f0*/  IADD3 R174, P2, PT, R130, R4, RZ ;  /* 0x0000000482ae7210 */ /* 0x000fe20007f5e0ff */
[----:B------:R-:W-:Y:S01]  /*5900*/  IMAD.MOV.U32 R177, RZ, RZ, R175 ;  /* 0x000000ffffb17224 */ /* 0x000fe200078e00af */
[----:B------:R-:W-:Y:S01]  /*5910*/  STL.64 [R1+0x7c0], R32 ;  /* 0x0007c02001007387 */ /* 0x000fe20000100a00 */
[-C--:B------:R-:W-:Y:S01]  /*5920*/  LEA.HI.X.SX32 R177, R153, R5.reuse, 0x2, P4 ;  /* 0x0000000599b17211 */ /* 0x080fe200020f16ff */
[C---:B------:R-:W-:Y:S01]  /*5930*/  IMAD R206, R6.reuse, 0x158, RZ ;  /* 0x0000015806ce7824 */ /* 0x040fe200078e02ff */
[----:B------:R-:W-:Y:S01]  /*5940*/  LEA.HI.X.SX32 R175, R151, R5, 0x2, P2 ;  /* 0x0000000597af7211 */ /* 0x000fe200010f16ff */
[----:B------:R-:W-:Y:S01]  /*5950*/  STL.64 [R1+0x7b8], R18 ;  /* 0x0007b81201007387 */ /* 0x000fe20000100a00 */
[C---:B------:R-:W-:Y:S02]  /*5960*/  IMAD R203, R6.reuse, 0x160, RZ ;  /* 0x0000016006cb7824 */ /* 0x040fe400078e02ff */
[C---:B------:R-:W-:Y:S01]  /*5970*/  IMAD R210, R6.reuse, 0x5a, RZ ;  /* 0x0000005a06d27824 */ /* 0x040fe200078e02ff */
[----:B------:R-:W-:Y:S01]  /*5980*/  STL.64 [R1+0x7b0], R34 ;  /* 0x0007b02201007387 */ /* 0x000fe20000100a00 */
[----:B------:R-:W-:-:S02]  /*5990*/  IMAD R205, R6, 0x15c, RZ ;  /* 0x0000015c06cd7824 */ /* 0x000fc400078e02ff */
[C---:B------:R-:W-:Y:S01]  /*59a0*/  IMAD R214, R6.reuse, 0x57, RZ ;  /* 0x0000005706d67824 */ /* 0x040fe200078e02ff */
[----:B------:R-:W-:Y:S01]  /*59b0*/  STL.64 [R1+0x7a8], R20 ;  /* 0x0007a81401007387 */ /* 0x000fe20000100a00 */
[C---:B------:R-:W-:Y:S02]  /*59c0*/  IMAD R195, R6.reuse, 0x164, RZ ;  /* 0x0000016406c37824 */ /* 0x040fe400078e02ff */
[----:B------:R-:W-:Y:S01]  /*59d0*/  IMAD R213, R6, 0x59, RZ ;  /* 0x0000005906d57824 */ /* 0x000fe200078e02ff */
[----:B------:R-:W-:Y:S04]  /*59e0*/  STL.64 [R1+0x7a0], R36 ;  /* 0x0007a02401007387 */ /* 0x000fe80000100a00 */
[----:B------:R-:W-:Y:S04]  /*59f0*/  STL.64 [R1+0x798], R22 ;  /* 0x0007981601007387 */ /* 0x000fe80000100a00 */
[----:B------:R-:W-:Y:S04]  /*5a00*/  STL.64 [R1+0x790], R38 ;  /* 0x0007902601007387 */ /* 0x000fe80000100a00 */
[----:B------:R2:W-:Y:S04]  /*5a10*/  STL.64 [R1+0x788], R8 ;  /* 0x0007880801007387 */ /* 0x0005e80000100a00 */
[----:B------:R-:W-:Y:S04]  /*5a20*/  STL.64 [R1+0x780], R24 ;  /* 0x0007801801007387 */ /* 0x000fe80000100a00 */
[----:B------:R-:W-:Y:S01]  /*5a30*/  STL.64 [R1+0x778], R40 ;  /* 0x0007782801007387 */ /* 0x000fe20000100a00 */
[----:B--2---:R-:W-:-:S03]  /*5a40*/  IADD3 R8, P4, PT, R147, R4, RZ ;  /* 0x0000000493087210 */ /* 0x004fc60007f9e0ff */
[----:B------:R2:W-:Y:S01]  /*5a50*/  STL.64 [R1+0x770], R10 ;  /* 0x0007700a01007387 */ /* 0x0005e20000100a00 */
[----:B------:R-:W-:-:S03]  /*5a60*/  LEA.HI.X.SX32 R9, R6, R5, 0x2, P4 ;  /* 0x0000000506097211 */ /* 0x000fc600020f16ff */
[----:B------:R-:W-:Y:S04]  /*5a70*/  STL.64 [R1+0x768], R26 ;  /* 0x0007681a01007387 */ /* 0x000fe80000100a00 */
[----:B------:R-:W-:Y:S04]  /*5a80*/  STL.64 [R1+0x760], R12 ;  /* 0x0007600c01007387 */ /* 0x000fe80000100a00 */
[----:B------:R-:W-:Y:S01]  /*5a90*/  STL.64 [R1+0x758], R28 ;  /* 0x0007581c01007387 */ /* 0x000fe20000100a00 */
[----:B--2---:R-:W-:-:S03]  /*5aa0*/  LEA R10, P2, R6, R4, 0x4 ;  /* 0x00000004060a7211 */ /* 0x004fc600078420ff */
[----:B------:R-:W-:Y:S01]  /*5ab0*/  STL.64 [R1+0x750], R14 ;  /* 0x0007500e01007387 */ /* 0x000fe20000100a00 */
[----:B------:R-:W-:-:S03]  /*5ac0*/  LEA.HI.X.SX32 R11, R147, R5, 0x2, P2 ;  /* 0x00000005930b7211 */ /* 0x000fc600010f16ff */
[----:B------:R-:W-:Y:S04]  /*5ad0*/  STL.64 [R1+0x748], R30 ;  /* 0x0007481e01007387 */ /* 0x000fe80000100a00 */
[----:B------:R-:W-:Y:S04]  /*5ae0*/  STL [R1+0xd4], R177 ;  /* 0x0000d4b101007387 */ /* 0x000fe80000100800 */
[----:B------:R-:W-:Y:S04]  /*5af0*/  STL.64 [R1+0xc8], R174 ;  /* 0x0000c8ae01007387 */ /* 0x000fe80000100a00 */
[----:B------:R2:W-:Y:S04]  /*5b00*/  STL.64 [R1+0xd8], R8 ;  /* 0x0000d80801007387 */ /* 0x0005e80000100a00 */
[----:B------:R3:W-:Y:S01]  /*5b10*/  STL.64 [R1+0xc0], R10 ;  /* 0x0000c00a01007387 */ /* 0x0007e20000100a00 */
[----:B--2---:R-:W-:-:S04]  /*5b20*/  IADD3 R8, P4, PT, R114, R4, RZ ;  /* 0x0000000472087210 */ /* 0x004fc80007f9e0ff */
[----:B------:R-:W-:Y:S02]  /*5b30*/  LEA.HI.X.SX32 R9, R145, R5, 0x2, P4 ;  /* 0x0000000591097211 */ /* 0x000fe400020f16ff */
[----:B---3--:R-:W-:-:S03]  /*5b40*/  IADD3 R10, P2, PT, R106, R4, RZ ;  /* 0x000000046a0a7210 */ /* 0x008fc60007f5e0ff */
[----:B------:R2:W-:Y:S01]  /*5b50*/  STL.64 [R1+0xb8], R8 ;  /* 0x0000b80801007387 */ /* 0x0005e20000100a00 */
[----:B------:R-:W-:-:S05]  /*5b60*/  LEA.HI.X.SX32 R11, R143, R5, 0x2, P2 ;  /* 0x000000058f0b7211 */ /* 0x000fca00010f16ff */
[----:B------:R3:W-:Y:S01]  /*5b70*/  STL.64 [R1+0xb0], R10 ;  /* 0x0000b00a01007387 */ /* 0x0007e20000100a00 */
[----:B--2---:R-:W-:-:S04]  /*5b80*/  IADD3 R8, P4, PT, R98, R4, RZ ;  /* 0x0000000462087210 */ /* 0x004fc80007f9e0ff */
[----:B------:R-:W-:Y:S02]  /*5b90*/  LEA.HI.X.SX32 R9, R141, R5, 0x2, P4 ;  /* 0x000000058d097211 */ /* 0x000fe400020f16ff */
[----:B---3--:R-:W-:-:S03]  /*5ba0*/  LEA R10, P2, R6, R4, 0x5 ;  /* 0x00000004060a7211 */ /* 0x008fc600078428ff */
[----:B------:R2:W-:Y:S01]  /*5bb0*/  STL.64 [R1+0xa8], R8 ;  /* 0x0000a80801007387 */ /* 0x0005e20000100a00 */
[----:B------:R-:W-:-:S05]  /*5bc0*/  LEA.HI.X.SX32 R11, R139, R5, 0x2, P2 ;  /* 0x000000058b0b7211 */ /* 0x000fca00010f16ff */
[----:B------:R3:W-:Y:S01]  /*5bd0*/  STL.64 [R1+0xa0], R10 ;  /* 0x0000a00a01007387 */ /* 0x0007e20000100a00 */
[----:B--2---:R-:W-:-:S04]  /*5be0*/  IADD3 R8, P4, PT, R47, R4, RZ ;  /* 0x000000042f087210 */ /* 0x004fc80007f9e0ff */
[----:B------:R-:W-:Y:S02]  /*5bf0*/  LEA.HI.X.SX32 R9, R137, R5, 0x2, P4 ;  /* 0x0000000589097211 */ /* 0x000fe400020f16ff */
[----:B---3--:R-:W-:-:S03]  /*5c00*/  IADD3 R10, P2, PT, R55, R4, RZ ;  /* 0x00000004370a7210 */ /* 0x008fc60007f5e0ff */
[----:B------:R2:W-:Y:S01]  /*5c10*/  STL.64 [R1+0x98], R8 ;  /* 0x0000980801007387 */ /* 0x0005e20000100a00 */
[----:B------:R-:W-:Y:S02]  /*5c20*/  LEA.HI.X.SX32 R11, R135, R5, 0x2, P2 ;  /* 0x00000005870b7211 */ /* 0x000fe400010f16ff */
[----:B------:R-:W-:-:S03]  /*5c30*/  IADD3 R16, P2, PT, R71, R4, RZ ;  /* 0x0000000447107210 */ /* 0x000fc60007f5e0ff */
[----:B------:R-:W-:Y:S01]  /*5c40*/  STL.64 [R1+0x90], R10 ;  /* 0x0000900a01007387 */ /* 0x000fe20000100a00 */
[----:B------:R-:W-:Y:S02]  /*5c50*/  LEA.HI.X.SX32 R17, R130, R5, 0x2, P2 ;  /* 0x0000000582117211 */ /* 0x000fe400010f16ff */
[-C--:B------:R-:W-:Y:S02]  /*5c60*/  IADD3 R18, P2, PT, R87, R4.reuse, RZ ;  /* 0x0000000457127210 */ /* 0x080fe40007f5e0ff */
[----:B--2---:R-:W-:-:S04]  /*5c70*/  IADD3 R8, P4, PT, R63, R4, RZ ;  /* 0x000000043f087210 */ /* 0x004fc80007f9e0ff */
[----:B------:R-:W-:Y:S02]  /*5c80*/  LEA.HI.X.SX32 R9, R133, R5, 0x2, P4 ;  /* 0x0000000585097211 */ /* 0x000fe400020f16ff */
[----:B------:R-:W-:-:S03]  /*5c90*/  IADD3 R32, P4, PT, R79, R4, RZ ;  /* 0x000000044f207210 */ /* 0x000fc60007f9e0ff */
[----:B------:R-:W-:Y:S01]  /*5ca0*/  STL.64 [R1+0x88], R8 ;  /* 0x0000880801007387 */ /* 0x000fe20000100a00 */
[----:B------:R-:W-:-:S03]  /*5cb0*/  LEA.HI.X.SX32 R33, R128, R5, 0x2, P4 ;  /* 0x0000000580217211 */ /* 0x000fc600020f16ff */
[----:B------:R-:W-:Y:S04]  /*5cc0*/  STL.64 [R1+0x80], R16 ;  /* 0x0000801001007387 */ /* 0x000fe80000100a00 */
[----:B------:R2:W-:Y:S04]  /*5cd0*/  STL.64 [R1+0x7d0], R16 ;  /* 0x0007d01001007387 */ /* 0x0005e80000100a00 */
[----:B--2---:R-:W2:Y:S04]  /*5ce0*/  LDL.64 R16, [R1+0xa8] ;  /* 0x0000a80001107983 */ /* 0x004ea80000100a00 */
[----:B--2---:R2:W-:Y:S04]  /*5cf0*/  STL.64 [R1+0x7d8], R16 ;  /* 0x0007d81001007387 */ /* 0x0045e80000100a00 */
[----:B--2---:R-:W2:Y:S04]  /*5d00*/  LDL.64 R16, [R1+0xb0] ;  /* 0x0000b00001107983 */ /* 0x004ea80000100a00 */
[----:B--2---:R2:W-:Y:S04]  /*5d10*/  STL.64 [R1+0x7e0], R16 ;  /* 0x0007e01001007387 */ /* 0x0045e80000100a00 */
[----:B--2---:R-:W2:Y:S04]  /*5d20*/  LDL.64 R16, [R1+0xb8] ;  /* 0x0000b80001107983 */ /* 0x004ea80000100a00 */
[----:B--2---:R2:W-:Y:S04]  /*5d30*/  STL.64 [R1+0x7e8], R16 ;  /* 0x0007e81001007387 */ /* 0x0045e80000100a00 */
[----:B--2---:R-:W2:Y:S04]  /*5d40*/  LDL.64 R16, [R1+0xc0] ;  /* 0x0000c00001107983 */ /* 0x004ea80000100a00 */
[----:B--2---:R2:W-:Y:S04]  /*5d50*/  STL.64 [R1+0x7f0], R16 ;  /* 0x0007f01001007387 */ /* 0x0045e80000100a00 */
[----:B--2---:R-:W2:Y:S01]  /*5d60*/  LDL.64 R16, [R1+0xc8] ;  /* 0x0000c80001107983 */ /* 0x004ea20000100a00 */
[----:B------:R-:W-:-:S02]  /*5d70*/  IADD3 R34, P4, PT, R95, R4, RZ ;  /* 0x000000045f227210 */ /* 0x000fc40007f9e0ff */
[-C--:B------:R-:W-:Y:S02]  /*5d80*/  LEA.HI.X.SX32 R19, R126, R5.reuse, 0x2, P2 ;  /* 0x000000057e137211 */ /* 0x080fe400010f16ff */
[-C--:B------:R-:W-:Y:S02]  /*5d90*/  LEA R20, P2, R6, R4.reuse, 0x6 ;  /* 0x0000000406147211 */ /* 0x080fe400078430ff */
[-C--:B------:R-:W-:Y:S02]  /*5da0*/  LEA.HI.X.SX32 R35, R124, R5.reuse, 0x2, P4 ;  /* 0x000000057c237211 */ /* 0x080fe400020f16ff */
[-C--:B------:R-:W-:Y:S02]  /*5db0*/  IADD3 R36, P4, PT, R115, R4.reuse, RZ ;  /* 0x0000000473247210 */ /* 0x080fe40007f9e0ff */
[----:B------:R-:W-:Y:S02]  /*5dc0*/  LEA.HI.X.SX32 R21, R122, R5, 0x2, P2 ;  /* 0x000000057a157211 */ /* 0x000fe400010f16ff */
[----:B------:R-:W-:-:S02]  /*5dd0*/  IADD3 R22, P2, PT, R136, R4, RZ ;  /* 0x0000000488167210 */ /* 0x000fc40007f5e0ff */
[-C--:B------:R-:W-:Y:S01]  /*5de0*/  LEA.HI.X.SX32 R37, R120, R5.reuse, 0x2, P4 ;  /* 0x0000000578257211 */ /* 0x080fe200020f16ff */
[----:B--2---:R2:W-:Y:S04]  /*5df0*/  STL.64 [R1+0x7f8], R16 ;  /* 0x0007f81001007387 */ /* 0x0045e80000100a00 */
[----:B--2---:R-:W2:Y:S01]  /*5e00*/  LDL.64 R16, [R1+0xd0] ;  /* 0x0000d00001107983 */ /* 0x004ea20000100a00 */
[-C--:B------:R-:W-:Y:S02]  /*5e10*/  IADD3 R38, P4, PT, R149, R4.reuse, RZ ;  /* 0x0000000495267210 */ /* 0x080fe40007f9e0ff */
[----:B------:R-:W-:Y:S02]  /*5e20*/  LEA.HI.X.SX32 R23, R118, R5, 0x2, P2 ;  /* 0x0000000576177211 */ /* 0x000fe400010f16ff */
[----:B------:R-:W-:-:S02]  /*5e30*/  IADD3 R8, P2, PT, R160, R4, RZ ;  /* 0x00000004a0087210 */ /* 0x000fc40007f5e0ff */
[-C--:B------:R-:W-:Y:S02]  /*5e40*/  LEA.HI.X.SX32 R39, R116, R5.reuse, 0x2, P4 ;  /* 0x0000000574277211 */ /* 0x080fe400020f16ff */
[-C--:B------:R-:W-:Y:S02]  /*5e50*/  IADD3 R24, P4, PT, R168, R4.reuse, RZ ;  /* 0x00000004a8187210 */ /* 0x080fe40007f9e0ff */
[-C--:B------:R-:W-:Y:S02]  /*5e60*/  LEA.HI.X.SX32 R9, R114, R5.reuse, 0x2, P2 ;  /* 0x0000000572097211 */ /* 0x080fe400010f16ff */
        /* <DEDUP_REMOVED lines=20> */
[----:B------:R-:W-:-:S02]  /*5fb0*/  LEA R244, P2, R6, R4, 0x7 ;  /* 0x0000000406f47211 */ /* 0x000fc400078438ff */
        /* <DEDUP_REMOVED lines=54> */
[----:B------:R-:W-:Y:S02]  /*6320*/  LEA.HI.X.SX32 R91, R101, R5, 0x2, P2 ;  /* 0x00000005655b7211 */ /* 0x000fe400010f16ff */
[----:B------:R-:W-:-:S04]  /*6330*/  IADD3 R94, P2, PT, R99, R4, RZ ;  /* 0x00000004635e7210 */ /* 0x000fc80007f5e0ff */
[----:B------:R-:W-:Y:S02]  /*6340*/  LEA.HI.X.SX32 R95, R95, R5, 0x2, P2 ;  /* 0x000000055f5f7211 */ /* 0x000fe400010f16ff */
[----:B------:R-:W-:-:S04]  /*6350*/  IADD3 R98, P2, PT, R107, R4, RZ ;  /* 0x000000046b627210 */ /* 0x000fc80007f5e0ff */
[-C--:B------:R-:W-:Y:S02]  /*6360*/  LEA.HI.X.SX32 R99, R113, R5.reuse, 0x2, P2 ;  /* 0x0000000571637211 */ /* 0x080fe400010f16ff */
[-C--:B------:R-:W-:Y:S02]  /*6370*/  LEA R102, P2, R6, R4.reuse, 0x8 ;  /* 0x0000000406667211 */ /* 0x080fe400078440ff */
[-C--:B------:R-:W-:Y:S02]  /*6380*/  LEA.HI.X.SX32 R93, R105, R5.reuse, 0x2, P4 ;  /* 0x00000005695d7211 */ /* 0x080fe400020f16ff */
[-C--:B------:R-:W-:Y:S02]  /*6390*/  IADD3 R96, P4, PT, R103, R4.reuse, RZ ;  /* 0x0000000467607210 */ /* 0x080fe40007f9e0ff */
[----:B------:R-:W-:Y:S02]  /*63a0*/  LEA.HI.X.SX32 R103, R123, R5, 0x2, P2 ;  /* 0x000000057b677211 */ /* 0x000fe400010f16ff */
[----:B------:R-:W-:-:S04]  /*63b0*/  IADD3 R106, P2, PT, R121, R4, RZ ;  /* 0x00000004796a7210 */ /* 0x000fc80007f5e0ff */
[-C--:B------:R-:W-:Y:S02]  /*63c0*/  LEA.HI.X.SX32 R107, R131, R5.reuse, 0x2, P2 ;  /* 0x00000005836b7211 */ /* 0x080fe400010f16ff */
[-C--:B------:R-:W-:Y:S02]  /*63d0*/  IADD3 R110, P2, PT, R129, R4.reuse, RZ ;  /* 0x00000004816e7210 */ /* 0x080fe40007f5e0ff */
[-C--:B------:R-:W-:Y:S01]  /*63e0*/  LEA.HI.X.SX32 R97, R111, R5.reuse, 0x2, P4 ;  /* 0x000000056f617211 */ /* 0x080fe200020f16ff */
[----:B--2---:R2:W-:Y:S04]  /*63f0*/  STL.64 [R1+0x800], R16 ;  /* 0x0008001001007387 */ /* 0x0045e80000100a00 */
[----:B--2---:R-:W2:Y:S01]  /*6400*/  LDL.64 R16, [R1+0xd8] ;  /* 0x0000d80001107983 */ /* 0x004ea20000100a00 */
[-C--:B------:R-:W-:Y:S01]  /*6410*/  LEA.HI.X.SX32 R111, R115, R5.reuse, 0x2, P2 ;  /* 0x00000005736f7211 */ /* 0x080fe200010f16ff */
[----:B------:R-:W-:Y:S01]  /*6420*/  IMAD R193, R6, 0x168, RZ ;  /* 0x0000016806c17824 */ /* 0x000fe200078e02ff */
[-C--:B------:R-:W-:Y:S01]  /*6430*/  IADD3 R114, P2, PT, R140, R4.reuse, RZ ;  /* 0x000000048c727210 */ /* 0x080fe20007f5e0ff */
[C---:B------:R-:W-:Y:S01]  /*6440*/  IMAD R175, R6.reuse, 0x170, RZ ;  /* 0x0000017006af7824 */ /* 0x040fe200078e02ff */
[-C--:B------:R-:W-:Y:S01]  /*6450*/  IADD3 R100, P4, PT, R109, R4.reuse, RZ ;  /* 0x000000046d647210 */ /* 0x080fe20007f9e0ff */
[----:B------:R-:W-:Y:S01]  /*6460*/  IMAD R174, R6, 0x178, RZ ;  /* 0x0000017806ae7824 */ /* 0x000fe200078e02ff */
[-C--:B------:R-:W-:Y:S01]  /*6470*/  LEA.HI.X.SX32 R115, R148, R5.reuse, 0x2, P2 ;  /* 0x0000000594737211 */ /* 0x080fe200010f16ff */
[----:B------:R-:W-:Y:S01]  /*6480*/  IMAD R207, R6, 0x5e, RZ ;  /* 0x0000005e06cf7824 */ /* 0x000fe200078e02ff */
[-C--:B------:R-:W-:Y:S01]  /*6490*/  IADD3 R118, P2, PT, R146, R4.reuse, RZ ;  /* 0x0000000492767210 */ /* 0x080fe20007f5e0ff */
[C---:B------:R-:W-:Y:S01]  /*64a0*/  IMAD R178, R6.reuse, 0x180, RZ ;  /* 0x0000018006b27824 */ /* 0x040fe200078e02ff */
[-C--:B------:R-:W-:Y:S01]  /*64b0*/  LEA.HI.X.SX32 R101, R119, R5.reuse, 0x2, P4 ;  /* 0x0000000577657211 */ /* 0x080fe200020f16ff */
[C---:B------:R-:W-:Y:S01]  /*64c0*/  IMAD R182, R6.reuse, 0x188, RZ ;  /* 0x0000018806b67824 */ /* 0x040fe200078e02ff */
[-C--:B------:R-:W-:Y:S01]  /*64d0*/  IADD3 R104, P4, PT, R117, R4.reuse, RZ ;  /* 0x0000000475687210 */ /* 0x080fe20007f9e0ff */
[----:B------:R-:W-:Y:S01]  /*64e0*/  IMAD R183, R6, 0x62, RZ ;  /* 0x0000006206b77824 */ /* 0x000fe200078e02ff */
[-C--:B------:R-:W-:Y:S01]  /*64f0*/  LEA.HI.X.SX32 R119, R136, R5.reuse, 0x2, P2 ;  /* 0x0000000588777211 */ /* 0x080fe200010f16ff */
[C---:B------:R-:W-:Y:S01]  /*6500*/  IMAD R186, R6.reuse, 0x190, RZ ;  /* 0x0000019006ba7824 */ /* 0x040fe200078e02ff */
[-C--:B------:R-:W-:Y:S01]  /*6510*/  IADD3 R122, P2, PT, R155, R4.reuse, RZ ;  /* 0x000000049b7a7210 */ /* 0x080fe20007f5e0ff */
[C---:B------:R-:W-:Y:S01]  /*6520*/  IMAD R177, R6.reuse, 0x16c, RZ ;  /* 0x0000016c06b17824 */ /* 0x040fe200078e02ff */
[-C--:B------:R-:W-:Y:S01]  /*6530*/  LEA.HI.X.SX32 R105, R127, R5.reuse, 0x2, P4 ;  /* 0x000000057f697211 */ /* 0x080fe200020f16ff */
[C---:B------:R-:W-:Y:S01]  /*6540*/  IMAD R211, R6.reuse, 0x5b, RZ ;  /* 0x0000005b06d37824 */ /* 0x040fe200078e02ff */
[-C--:B------:R-:W-:Y:S01]  /*6550*/  IADD3 R108, P4, PT, R125, R4.reuse, RZ ;  /* 0x000000047d6c7210 */ /* 0x080fe20007f9e0ff */
[C---:B------:R-:W-:Y:S01]  /*6560*/  IMAD R190, R6.reuse, 0x198, RZ ;  /* 0x0000019806be7824 */ /* 0x040fe200078e02ff */
[-C--:B------:R-:W-:Y:S01]  /*6570*/  LEA.HI.X.SX32 R123, R159, R5.reuse, 0x2, P2 ;  /* 0x000000059f7b7211 */ /* 0x080fe200010f16ff */
[----:B------:R-:W-:Y:S01]  /*6580*/  IMAD R141, R6, 0x174, RZ ;  /* 0x00000174068d7824 */ /* 0x000fe200078e02ff */
        /* <DEDUP_REMOVED lines=28> */
[-C--:B------:R-:W-:Y:S01]  /*6750*/  LEA.HI.X.SX32 R151, R191, R5.reuse, 0x2, P2 ;  /* 0x00000005bf977211 */ /* 0x080fe200010f16ff */
[C---:B------:R-:W-:Y:S01]  /*6760*/  IMAD R189, R6.reuse, 0x65, RZ ;  /* 0x0000006506bd7824 */ /* 0x040fe200078e02ff */
[-C--:B-1----:R-:W-:Y:S01]  /*6770*/  IADD3 R154, P2, PT, R179, R4.reuse, RZ ;  /* 0x00000004b39a7210 */ /* 0x082fe20007f5e0ff */
[----:B------:R-:W-:Y:S01]  /*6780*/  IMAD R192, R6, 0x19c, RZ ;  /* 0x0000019c06c07824 */ /* 0x000fe200078e02ff */
[-C--:B------:R-:W-:Y:S01]  /*6790*/  IADD3 R124, P4, PT, R156, R4.reuse, RZ ;  /* 0x000000049c7c7210 */ /* 0x080fe20007f9e0ff */
[----:B------:R-:W-:Y:S01]  /*67a0*/  IMAD R139, R6, 0x67, RZ ;  /* 0x00000067068b7824 */ /* 0x000fe200078e02ff */
[-C--:B------:R-:W-:Y:S01]  /*67b0*/  LEA.HI.X.SX32 R155, R168, R5.reuse, 0x2, P2 ;  /* 0x00000005a89b7211 */ /* 0x080fe200010f16ff */
[----:B------:R-:W-:Y:S01]  /*67c0*/  IMAD R196, R6, 0x1a4, RZ ;  /* 0x000001a406c47824 */ /* 0x000fe200078e02ff */
[-C--:B------:R-:W-:Y:S01]  /*67d0*/  LEA.HI.X.SX32 R125, R162, R5.reuse, 0x2, P4 ;  /* 0x00000005a27d7211 */ /* 0x080fe200020f16ff */
[----:B------:R-:W-:Y:S01]  /*67e0*/  IMAD R135, R6, 0x69, RZ ;  /* 0x0000006906877824 */ /* 0x000fe200078e02ff */
[-C--:B------:R-:W-:Y:S01]  /*67f0*/  IADD3 R158, P2, PT, R206, R4.reuse, RZ ;  /* 0x00000004ce9e7210 */ /* 0x080fe20007f5e0ff */
[C---:B------:R-:W-:Y:S01]  /*6800*/  IMAD R206, R6.reuse, 0x1b8, RZ ;  /* 0x000001b806ce7824 */ /* 0x040fe200078e02ff */
[-C--:B------:R-:W-:Y:S01]  /*6810*/  IADD3 R128, P4, PT, R161, R4.reuse, RZ ;  /* 0x00000004a1807210 */ /* 0x080fe20007f9e0ff */
[C---:B------:R-:W-:Y:S01]  /*6820*/  IMAD R200, R6.reuse, 0x1ac, RZ ;  /* 0x000001ac06c87824 */ /* 0x040fe200078e02ff */
[-C--:B------:R-:W-:Y:S01]  /*6830*/  LEA.HI.X.SX32 R159, R215, R5.reuse, 0x2, P2 ;  /* 0x00000005d79f7211 */ /* 0x080fe200010f16ff */
[C---:B------:R-:W-:Y:S01]  /*6840*/  IMAD R134, R6.reuse, 0x6b, RZ ;  /* 0x0000006b06867824 */ /* 0x040fe200078e02ff */
[-C--:B------:R-:W-:Y:S01]  /*6850*/  LEA.HI.X.SX32 R129, R165, R5.reuse, 0x2, P4 ;  /* 0x00000005a5817211 */ /* 0x080fe200020f16ff */
[C---:B------:R-:W-:Y:S01]  /*6860*/  IMAD R222, R6.reuse, 0x1d8, RZ ;  /* 0x000001d806de7824 */ /* 0x040fe200078e02ff */
[-C--:B------:R-:W-:Y:S01]  /*6870*/  IADD3 R162, P2, PT, R203, R4.reuse, RZ ;  /* 0x00000004cba27210 */ /* 0x080fe20007f5e0ff */
[----:B------:R-:W-:Y:S01]  /*6880*/  IMAD R204, R6, 0x1b4, RZ ;  /* 0x000001b406cc7824 */ /* 0x000fe200078e02ff */
[-C--:B------:R-:W-:Y:S01]  /*6890*/  IADD3 R144, P4, PT, R164, R4.reuse, RZ ;  /* 0x00000004a4907210 */ /* 0x080fe20007f9e0ff */
[C---:B------:R-:W-:Y:S01]  /*68a0*/  IMAD R136, R6.reuse, 0x6d, RZ ;  /* 0x0000006d06887824 */ /* 0x040fe200078e02ff */
[-C--:B------:R-:W-:Y:S01]  /*68b0*/  LEA.HI.X.SX32 R163, R187, R5.reuse, 0x2, P2 ;  /* 0x00000005bba37211 */ /* 0x080fe200010f16ff */
[----:B------:R-:W-:Y:S01]  /*68c0*/  IMAD R226, R6, 0x1e0, RZ ;  /* 0x000001e006e27824 */ /* 0x000fe200078e02ff */
[-C--:B------:R-:W-:Y:S01]  /*68d0*/  LEA.HI.X.SX32 R145, R170, R5.reuse, 0x2, P4 ;  /* 0x00000005aa917211 */ /* 0x080fe200020f16ff */
[----:B------:R-:W-:Y:S01]  /*68e0*/  USHF.L.U32 UR5, UR8, 0x15, URZ ;  /* 0x0000001508057899 */ /* 0x000fe200080006ff */
[-C--:B------:R-:W-:Y:S01]  /*68f0*/  IADD3 R166, P2, PT, R193, R4.reuse, RZ ;  /* 0x00000004c1a67210 */ /* 0x080fe20007f5e0ff */
[C---:B------:R-:W-:Y:S01]  /*6900*/  IMAD R138, R6.reuse, 0x6f, RZ ;  /* 0x0000006f068a7824 */ /* 0x040fe200078e02ff */
[-C--:B------:R-:W-:Y:S01]  /*6910*/  IADD3 R148, P4, PT, R169, R4.reuse, RZ ;  /* 0x00000004a9947210 */ /* 0x080fe20007f9e0ff */
[----:B------:R-:W-:Y:S01]  /*6920*/  IMAD R230, R6, 0x1e8, RZ ;  /* 0x000001e806e67824 */ /* 0x000fe200078e02ff */
[-C--:B------:R-:W-:Y:S01]  /*6930*/  LEA.HI.X.SX32 R167, R210, R5.reuse, 0x2, P2 ;  /* 0x00000005d2a77211 */ /* 0x080fe200010f16ff */
[C---:B------:R-:W-:Y:S01]  /*6940*/  IMAD R210, R6.reuse, 0x1c0, RZ ;  /* 0x000001c006d27824 */ /* 0x040fe200078e02ff */
[-C--:B------:R-:W-:Y:S01]  /*6950*/  LEA.HI.X.SX32 R149, R173, R5.reuse, 0x2, P4 ;  /* 0x00000005ad957211 */ /* 0x080fe200020f16ff */
[C---:B------:R-:W-:Y:S01]  /*6960*/  IMAD R140, R6.reuse, 0x71, RZ ;  /* 0x00000071068c7824 */ /* 0x040fe200078e02ff */
[-C--:B------:R-:W-:Y:S01]  /*6970*/  IADD3 R170, P2, PT, R175, R4.reuse, RZ ;  /* 0x00000004afaa7210 */ /* 0x080fe20007f5e0ff */
[----:B------:R-:W-:Y:S01]  /*6980*/  IMAD R142, R6, 0x73, RZ ;  /* 0x00000073068e7824 */ /* 0x000fe200078e02ff */
[-C--:B------:R-:W-:Y:S01]  /*6990*/  IADD3 R152, P4, PT, R172, R4.reuse, RZ ;  /* 0x00000004ac987210 */ /* 0x080fe20007f9e0ff */
[----:B------:R-:W-:Y:S01]  /*69a0*/  IMAD R220, R6, 0x1d4, RZ ;  /* 0x000001d406dc7824 */ /* 0x000fe200078e02ff */
[-C--:B------:R-:W-:Y:S01]  /*69b0*/  LEA.HI.X.SX32 R171, R212, R5.reuse, 0x2, P2 ;  /* 0x00000005d4ab7211 */ /* 0x080fe200010f16ff */
[C---:B------:R-:W-:Y:S01]  /*69c0*/  IMAD R212, R6.reuse, 0x1c4, RZ ;  /* 0x000001c406d47824 */ /* 0x040fe200078e02ff */
[-C--:B------:R-:W-:Y:S01]  /*69d0*/  LEA.HI.X.SX32 R153, R201, R5.reuse, 0x2, P4 ;  /* 0x00000005c9997211 */ /* 0x080fe200020f16ff */
[----:B------:R-:W-:Y:S01]  /*69e0*/  IMAD R224, R6, 0x1dc, RZ ;  /* 0x000001dc06e07824 */ /* 0x000fe200078e02ff */
[-C--:B------:R-:W-:Y:S01]  /*69f0*/  IADD3 R174, P2, PT, R174, R4.reuse, RZ ;  /* 0x00000004aeae7210 */ /* 0x080fe20007f5e0ff */
[C---:B------:R-:W-:Y:S01]  /*6a00*/  IMAD R228, R6.reuse, 0x1e4, RZ ;  /* 0x000001e406e47824 */ /* 0x040fe200078e02ff */
[-C--:B------:R-:W-:Y:S01]  /*6a10*/  IADD3 R156, P4, PT, R197, R4.reuse, RZ ;  /* 0x00000004c59c7210 */ /* 0x080fe20007f9e0ff */
[----:B------:R-:W-:Y:S01]  /*6a20*/  IMAD R232, R6, 0x1ec, RZ ;  /* 0x000001ec06e87824 */ /* 0x000fe200078e02ff */
[-C--:B------:R-:W-:Y:S01]  /*6a30*/  LEA.HI.X.SX32 R175, R207, R5.reuse, 0x2, P2 ;  /* 0x00000005cfaf7211 */ /* 0x080fe200010f16ff */
[----:B------:R-:W-:Y:S01]  /*6a40*/  UIADD3 UR4, UPT, UPT, UR9, 0x50000, URZ ;  /* 0x0005000009047890 */ /* 0x000fe2000fffe0ff */
[-C--:B------:R-:W-:Y:S01]  /*6a50*/  LEA.HI.X.SX32 R157, R208, R5.reuse, 0x2, P4 ;  /* 0x00000005d09d7211 */ /* 0x080fe200020f16ff */
[----:B------:R-:W-:Y:S01]  /*6a60*/  IMAD R208, R6, 0x1bc, RZ ;  /* 0x000001bc06d07824 */ /* 0x000fe200078e02ff */
[-C--:B------:R-:W-:Y:S01]  /*6a70*/  IADD3 R178, P2, PT, R178, R4.reuse, RZ ;  /* 0x00000004b2b27210 */ /* 0x080fe20007f5e0ff */
[C---:B------:R-:W-:Y:S01]  /*6a80*/  IMAD R234, R6.reuse, 0x1f0, RZ ;  /* 0x000001f006ea7824 */ /* 0x040fe200078e02ff */
[-C--:B------:R-:W-:Y:S01]  /*6a90*/  IADD3 R160, P4, PT, R205, R4.reuse, RZ ;  /* 0x00000004cda07210 */ /* 0x080fe20007f9e0ff */
[----:B------:R-:W-:Y:S01]  /*6aa0*/  IMAD R236, R6, 0x1f4, RZ ;  /* 0x000001f406ec7824 */ /* 0x000fe200078e02ff */
[-C--:B------:R-:W-:Y:S01]  /*6ab0*/  LEA.HI.X.SX32 R179, R216, R5.reuse, 0x2, P2 ;  /* 0x00000005d8b37211 */ /* 0x080fe200010f16ff */
[----:B------:R-:W-:Y:S01]  /*6ac0*/  ULOP3.LUT UR5, UR5, 0x600000, URZ, 0xc0, !UPT ;  /* 0x0060000005057892 */ /* 0x000fe2000f8ec0ff */
[-C--:B------:R-:W-:Y:S01]  /*6ad0*/  LEA.HI.X.SX32 R161, R214, R5.reuse, 0x2, P4 ;  /* 0x00000005d6a17211 */ /* 0x080fe200020f16ff */
[----:B------:R-:W-:Y:S01]  /*6ae0*/  IMAD R214, R6, 0x1c8, RZ ;  /* 0x000001c806d67824 */ /* 0x000fe200078e02ff */
[-C--:B------:R-:W-:Y:S01]  /*6af0*/  IADD3 R182, P2, PT, R182, R4.reuse, RZ ;  /* 0x00000004b6b67210 */ /* 0x080fe20007f5e0ff */
[C---:B------:R-:W-:Y:S01]  /*6b00*/  IMAD R216, R6.reuse, 0x1cc, RZ ;  /* 0x000001cc06d87824 */ /* 0x040fe200078e02ff */
[-C--:B------:R-:W-:Y:S01]  /*6b10*/  IADD3 R164, P4, PT, R195, R4.reuse, RZ ;  /* 0x00000004c3a47210 */ /* 0x080fe20007f9e0ff */
[C---:B------:R-:W-:Y:S01]  /*6b20*/  IMAD R238, R6.reuse, 0x1f8, RZ ;  /* 0x000001f806ee7824 */ /* 0x040fe200078e02ff */
[-C--:B------:R-:W-:Y:S01]  /*6b30*/  LEA.HI.X.SX32 R183, R183, R5.reuse, 0x2, P2 ;  /* 0x00000005b7b77211 */ /* 0x080fe200010f16ff */
[----:B------:R-:W1:Y:S01]  /*6b40*/  LDCU.64 UR22, c[0x0][0x358] ;  /* 0x00006b00ff1677ac */ /* 0x000e620008000a00 */
[----:B------:R-:W-:Y:S01]  /*6b50*/  LEA.HI.X.SX32 R165, R213, R5, 0x2, P4 ;  /* 0x00000005d5a57211 */ /* 0x000fe200020f16ff */
[----:B------:R-:W-:Y:S01]  /*6b60*/  IMAD R240, R6, 0x1fc, RZ ;  /* 0x000001fc06f07824 */ /* 0x000fe200078e02ff */
[-C--:B------:R-:W-:Y:S01]  /*6b70*/  IADD3 R186, P2, PT, R186, R4.reuse, RZ ;  /* 0x00000004baba7210 */ /* 0x080fe20007f5e0ff */
[----:B------:R3:W-:Y:S01]  /*6b80*/  STL.64 [R1+0x78], R32 ;  /* 0x0000782001007387 */ /* 0x0007e20000100a00 */
[----:B------:R-:W-:-:S02]  /*6b90*/  IADD3 R168, P4, PT, R177, R4, RZ ;  /* 0x00000004b1a87210 */ /* 0x000fc40007f9e0ff */
[-C--:B------:R-:W-:Y:S01]  /*6ba0*/  LEA.HI.X.SX32 R187, R217, R5.reuse, 0x2, P2 ;  /* 0x00000005d9bb7211 */ /* 0x080fe200010f16ff */
[----:B------:R-:W-:Y:S01]  /*6bb0*/  UIADD3 UR11, UPT, UPT, UR10, UR5, URZ ;  /* 0x000000050a0b7290 */ /* 0x000fe2000fffe0ff */
[-C--:B------:R-:W-:Y:S01]  /*6bc0*/  LEA.HI.X.SX32 R169, R211, R5.reuse, 0x2, P4 ;  /* 0x00000005d3a97211 */ /* 0x080fe200020f16ff */
[----:B------:R4:W-:Y:S01]  /*6bd0*/  STL.64 [R1+0x70], R18 ;  /* 0x0000701201007387 */ /* 0x0009e20000100a00 */
[-C--:B------:R-:W-:Y:S02]  /*6be0*/  IADD3 R190, P2, PT, R190, R4.reuse, RZ ;  /* 0x00000004bebe7210 */ /* 0x080fe40007f5e0ff */
[----:B------:R-:W-:Y:S01]  /*6bf0*/  IADD3 R172, P4, PT, R141, R4, RZ ;  /* 0x000000048dac7210 */ /* 0x000fe20007f9e0ff */
[----:B------:R-:W-:Y:S01]  /*6c00*/  IMAD R141, R6, 0x72, RZ ;  /* 0x00000072068d7824 */ /* 0x000fe200078e02ff */
[-C--:B------:R-:W-:Y:S01]  /*6c10*/  LEA.HI.X.SX32 R191, R143, R5.reuse, 0x2, P2 ;  /* 0x000000058fbf7211 */ /* 0x080fe200010f16ff */
[----:B------:R1:W-:Y:S01]  /*6c20*/  STL.64 [R1+0x68], R34 ;  /* 0x0000682201007387 */ /* 0x0003e20000100a00 */
[----:B------:R-:W-:-:S02]  /*6c30*/  LEA.HI.X.SX32 R173, R209, R5, 0x2, P4 ;  /* 0x00000005d1ad7211 */ /* 0x000fc400020f16ff */
[-C--:B------:R-:W-:Y:S01]  /*6c40*/  IADD3 R194, P2, PT, R194, R4.reuse, RZ ;  /* 0x00000004c2c27210 */ /* 0x080fe20007f5e0ff */
[----:B------:R-:W-:Y:S01]  /*6c50*/  STTM.x64 tmem[UR11], RZ ;  /* 0x000000ff000079ed */ /* 0x000fe2000834000b */
[-C--:B------:R-:W-:Y:S01]  /*6c60*/  IADD3 R176, P4, PT, R176, R4.reuse, RZ ;  /* 0x00000004b0b07210 */ /* 0x080fe20007f9e0ff */
[----:B------:R-:W1:Y:S01]  /*6c70*/  FENCE.VIEW.ASYNC.T ;  /* 0x00000000000073c6 */ /* 0x000e620000000200 */
[-C--:B------:R-:W-:Y:S01]  /*6c80*/  LEA.HI.X.SX32 R195, R218, R5.reuse, 0x2, P2 ;  /* 0x00000005dac37211 */ /* 0x080fe200010f16ff */
[----:B------:R-:W-:Y:S01]  /*6c90*/  IMAD R218, R6, 0x1d0, RZ ;  /* 0x000001d006da7824 */ /* 0x000fe200078e02ff */
[----:B------:R-:W-:Y:S01]  /*6ca0*/  LEA.HI.X.SX32 R177, R199, R5, 0x2, P4 ;  /* 0x00000005c7b17211 */ /* 0x000fe200020f16ff */
[----:B------:R1:W-:Y:S02]  /*6cb0*/  STL.64 [R1+0x60], R20 ;  /* 0x0000601401007387 */ /* 0x0003e40000100a00 */
[----:B-1----:R-:W-:Y:S01]  /*6cc0*/  BAR.SYNC.DEFER_BLOCKING 0x0 ;  /* 0x0000000000007b1d */ /* 0x002fe20000010000 */
[----:B------:R-:W-:-:S02]  /*6cd0*/  IADD3 R198, P2, PT, R198, R4, RZ ;  /* 0x00000004c6c67210 */ /* 0x000fc40007f5e0ff */
[-C--:B------:R-:W-:Y:S02]  /*6ce0*/  IADD3 R180, P4, PT, R180, R4.reuse, RZ ;  /* 0x00000004b4b47210 */ /* 0x080fe40007f9e0ff */
[-C--:B------:R-:W-:Y:S02]  /*6cf0*/  LEA.HI.X.SX32 R199, R133, R5.reuse, 0x2, P2 ;  /* 0x0000000585c77211 */ /* 0x080fe400010f16ff */
        /* <DEDUP_REMOVED lines=9> */
[----:B------:R1:W-:Y:S01]  /*6d90*/  STL.64 [R1+0x48], R38 ;  /* 0x0000482601007387 */ /* 0x0003e20000100a00 */
[-C--:B------:R-:W-:Y:S02]  /*6da0*/  IADD3 R188, P4, PT, R188, R4.reuse, RZ ;  /* 0x00000004bcbc7210 */ /* 0x080fe40007f9e0ff */
[-C--:B------:R-:W-:Y:S01]  /*6db0*/  LEA.HI.X.SX32 R207, R137, R5.reuse, 0x2, P2 ;  /* 0x0000000589cf7211 */ /* 0x080fe200010f16ff */
[----:B------:R1:W-:Y:S01]  /*6dc0*/  STL.64 [R1+0x40], R8 ;  /* 0x0000400801007387 */ /* 0x0003e20000100a00 */
[----:B------:R-:W-:Y:S02]  /*6dd0*/  LEA.HI.X.SX32 R189, R189, R5, 0x2, P4 ;  /* 0x00000005bdbd7211 */ /* 0x000fe400020f16ff */
[-C--:B------:R-:W-:Y:S01]  /*6de0*/  IADD3 R210, P2, PT, R210, R4.reuse, RZ ;  /* 0x00000004d2d27210 */ /* 0x080fe20007f5e0ff */
[----:B------:R1:W-:Y:S01]  /*6df0*/  STL.64 [R1+0x38], R24 ;  /* 0x0000381801007387 */ /* 0x0003e20000100a00 */
[----:B------:R-:W-:-:S02]  /*6e00*/  IADD3 R192, P4, PT, R192, R4, RZ ;  /* 0x00000004c0c07210 */ /* 0x000fc40007f9e0ff */
[-C--:B------:R-:W-:Y:S01]  /*6e10*/  LEA.HI.X.SX32 R211, R221, R5.reuse, 0x2, P2 ;  /* 0x00000005ddd37211 */ /* 0x080fe200010f16ff */
[----:B------:R1:W-:Y:S01]  /*6e20*/  STL.64 [R1+0x30], R40 ;  /* 0x0000302801007387 */ /* 0x0003e20000100a00 */
[-C--:B------:R-:W-:Y:S02]  /*6e30*/  LEA.HI.X.SX32 R193, R139, R5.reuse, 0x2, P4 ;  /* 0x000000058bc17211 */ /* 0x080fe400020f16ff */
[-C--:B------:R-:W-:Y:S01]  /*6e40*/  IADD3 R214, P2, PT, R214, R4.reuse, RZ ;  /* 0x00000004d6d67210 */ /* 0x080fe20007f5e0ff */
[----:B------:R1:W-:Y:S01]  /*6e50*/  STL.64 [R1+0x28], R10 ;  /* 0x0000280a01007387 */ /* 0x0003e20000100a00 */
[-C--:B------:R-:W-:Y:S02]  /*6e60*/  IADD3 R196, P4, PT, R196, R4.reuse, RZ ;  /* 0x00000004c4c47210 */ /* 0x080fe40007f9e0ff */
[-C--:B------:R-:W-:Y:S01]  /*6e70*/  LEA.HI.X.SX32 R215, R141, R5.reuse, 0x2, P2 ;  /* 0x000000058dd77211 */ /* 0x080fe200010f16ff */
[----:B------:R-:W-:Y:S01]  /*6e80*/  STL.64 [R1+0x20], R30 ;  /* 0x0000201e01007387 */ /* 0x000fe20000100a00 */
[----:B------:R-:W-:Y:S01]  /*6e90*/  LEA.HI.X.SX32 R197, R135, R5, 0x2, P4 ;  /* 0x0000000587c57211 */ /* 0x000fe200020f16ff */
[----:B------:R-:W-:Y:S01]  /*6ea0*/  IMAD R135, R6, 0x75, RZ ;  /* 0x0000007506877824 */ /* 0x000fe200078e02ff */
[-C--:B------:R-:W-:Y:S01]  /*6eb0*/  IADD3 R218, P2, PT, R218, R4.reuse, RZ ;  /* 0x00000004dada7210 */ /* 0x080fe20007f5e0ff */
[----:B------:R-:W-:Y:S01]  /*6ec0*/  STL.64 [R1+0x18], R14 ;  /* 0x0000180e01007387 */ /* 0x000fe20000100a00 */
[----:B------:R-:W-:-:S02]  /*6ed0*/  IADD3 R200, P4, PT, R200, R4, RZ ;  /* 0x00000004c8c87210 */ /* 0x000fc40007f9e0ff */
[-C--:B------:R-:W-:Y:S01]  /*6ee0*/  LEA.HI.X.SX32 R219, R223, R5.reuse, 0x2, P2 ;  /* 0x00000005dfdb7211 */ /* 0x080fe200010f16ff */
[----:B------:R-:W-:Y:S01]  /*6ef0*/  STL.64 [R1+0x10], R28 ;  /* 0x0000101c01007387 */ /* 0x000fe20000100a00 */
[-C--:B------:R-:W-:Y:S02]  /*6f00*/  LEA.HI.X.SX32 R201, R134, R5.reuse, 0x2, P4 ;  /* 0x0000000586c97211 */ /* 0x080fe400020f16ff */
[-C--:B------:R-:W-:Y:S01]  /*6f10*/  IADD3 R222, P2, PT, R222, R4.reuse, RZ ;  /* 0x00000004dede7210 */ /* 0x080fe20007f5e0ff */
[----:B------:R1:W-:Y:S01]  /*6f20*/  STL.64 [R1+0x8], R12 ;  /* 0x0000080c01007387 */ /* 0x0003e20000100a00 */
[-C--:B------:R-:W-:Y:S02]  /*6f30*/  IADD3 R204, P4, PT, R204, R4.reuse, RZ ;  /* 0x00000004cccc7210 */ /* 0x080fe40007f9e0ff */
[-C--:B------:R-:W-:Y:S01]  /*6f40*/  LEA.HI.X.SX32 R223, R133, R5.reuse, 0x2, P2 ;  /* 0x0000000585df7211 */ /* 0x080fe200010f16ff */
[----:B------:R-:W-:Y:S01]  /*6f50*/  IMAD R134, R6, 0x7a, RZ ;  /* 0x0000007a06867824 */ /* 0x000fe200078e02ff */
[----:B------:R-:W-:Y:S01]  /*6f60*/  LEA.HI.X.SX32 R205, R136, R5, 0x2, P4 ;  /* 0x0000000588cd7211 */ /* 0x000fe200020f16ff */
[----:B------:R-:W-:Y:S01]  /*6f70*/  STL.64 [R1], R26 ;  /* 0x0000001a01007387 */ /* 0x000fe20000100a00 */
[----:B------:R-:W-:-:S02]  /*6f80*/  IADD3 R226, P2, PT, R226, R4, RZ ;  /* 0x00000004e2e27210 */ /* 0x000fc40007f5e0ff */
[-C--:B------:R-:W-:Y:S01]  /*6f90*/  IADD3 R208, P4, PT, R208, R4.reuse, RZ ;  /* 0x00000004d0d07210 */ /* 0x080fe20007f9e0ff */
[----:B------:R-:W-:Y:S01]  /*6fa0*/  IMAD R133, R6, 0x77, RZ ;  /* 0x0000007706857824 */ /* 0x000fe200078e02ff */
[-C--:B------:R-:W-:Y:S01]  /*6fb0*/  LEA.HI.X.SX32 R227, R227, R5.reuse, 0x2, P2 ;  /* 0x00000005e3e37211 */ /* 0x080fe200010f16ff */
[----:B------:R-:W3:Y:S01]  /*6fc0*/  LDL.64 R136, [R1+0x88] ;  /* 0x0000880001887983 */ /* 0x000ee20000100a00 */
[-C--:B------:R-:W-:Y:S02]  /*6fd0*/  LEA.HI.X.SX32 R209, R138, R5.reuse, 0x2, P4 ;  /* 0x000000058ad17211 */ /* 0x080fe400020f16ff */
[-C--:B------:R-:W-:Y:S01]  /*6fe0*/  IADD3 R230, P2, PT, R230, R4.reuse, RZ ;  /* 0x00000004e6e67210 */ /* 0x080fe20007f5e0ff */
[----:B------:R-:W3:Y:S01]  /*6ff0*/  LDL.64 R138, [R1+0x90] ;  /* 0x00009000018a7983 */ /* 0x000ee20000100a00 */
[----:B------:R-:W-:Y:S02]  /*7000*/  IADD3 R212, P4, PT, R212, R4, RZ ;  /* 0x00000004d4d47210 */ /* 0x000fe40007f9e0ff */
[----:B------:R-:W-:-:S02]  /*7010*/  LEA.HI.X.SX32 R231, R134, R5, 0x2, P2 ;  /* 0x0000000586e77211 */ /* 0x000fc400010f16ff */
[----:B------:R-:W-:Y:S02]  /*7020*/  LEA.HI.X.SX32 R213, R140, R5, 0x2, P4 ;  /* 0x000000058cd57211 */ /* 0x000fe400020f16ff */
[----:B------:R-:W-:Y:S01]  /*7030*/  ISETP.NE.U32.AND P2, PT, R2, RZ, PT ;  /* 0x000000ff0200720c */ /* 0x000fe20003f45070 */
[----:B------:R-:W3:Y:S01]  /*7040*/  LDL.64 R140, [R1+0x98] ;  /* 0x00009800018c7983 */ /* 0x000ee20000100a00 */
[----:B------:R-:W-:-:S04]  /*7050*/  IADD3 R216, P4, PT, R216, R4, RZ ;  /* 0x00000004d8d87210 */ /* 0x000fc80007f9e0ff */
[-C--:B------:R-:W-:Y:S02]  /*7060*/  LEA.HI.X.SX32 R217, R142, R5.reuse, 0x2, P4 ;  /* 0x000000058ed97211 */ /* 0x080fe400020f16ff */
[-C--:B------:R-:W-:Y:S01]  /*7070*/  IADD3 R220, P4, PT, R220, R4.reuse, RZ ;  /* 0x00000004dcdc7210 */ /* 0x080fe20007f9e0ff */
[----:B------:R-:W3:Y:S03]  /*7080*/  LDL.64 R142, [R1+0xa0] ;  /* 0x0000a000018e7983 */ /* 0x000ee60000100a00 */
[----:B------:R-:W-:Y:S02]  /*7090*/  LEA.HI.X.SX32 R221, R135, R5, 0x2, P4 ;  /* 0x0000000587dd7211 */ /* 0x000fe400020f16ff */
[----:B------:R-:W-:Y:S01]  /*70a0*/  IADD3 R224, P4, PT, R224, R4, RZ ;  /* 0x00000004e0e07210 */ /* 0x000fe20007f9e0ff */
[----:B------:R-:W-:-:S03]  /*70b0*/  VOTEU.ALL UP1, P2 ;  /* 0x0000000000ff7886 */ /* 0x000fc60001020000 */
[----:B------:R-:W-:Y:S01]  /*70c0*/  LEA.HI.X.SX32 R225, R133, R5, 0x2, P4 ;  /* 0x0000000585e17211 */ /* 0x000fe200020f16ff */
[----:B------:R-:W-:Y:S01]  /*70d0*/  IMAD R133, R6, 0x79, RZ ;  /* 0x0000007906857824 */ /* 0x000fe200078e02ff */
[----:B------:R-:W-:Y:S01]  /*70e0*/  IADD3 R228, P4, PT, R228, R4, RZ ;  /* 0x00000004e4e47210 */ /* 0x000fe20007f9e0ff */
[----:B------:R-:W-:-:S04]  /*70f0*/  @!UP1 UIADD3 UR12, UPT, UPT, -UR6, 0x100000, URZ ;  /* 0x00100000060c9890 */ /* 0x000fc8000fffe1ff */
[----:B------:R-:W-:Y:S02]  /*7100*/  @!UP1 USHF.L.U32 UR13, UR12, 0xb, URZ ;  /* 0x0000000b0c0d9899 */ /* 0x000fe400080006ff */
[----:B------:R-:W-:Y:S01]  /*7110*/  @!UP1 USHF.L.U32 UR12, UR12, 0x1, URZ ;  /* 0x000000010c0c9899 */ /* 0x000fe200080006ff */
[----:B------:R-:W-:Y:S01]  /*7120*/  LEA.HI.X.SX32 R229, R133, R5, 0x2, P4 ;  /* 0x0000000585e57211 */ /* 0x000fe200020f16ff */
[----:B------:R-:W-:Y:S01]  /*7130*/  IMAD R133, R6, 0x7b, RZ ;  /* 0x0000007b06857824 */ /* 0x000fe200078e02ff */
[----:B------:R-:W-:Y:S01]  /*7140*/  IADD3 R232, P4, PT, R232, R4, RZ ;  /* 0x00000004e8e87210 */ /* 0x000fe20007f9e0ff */
[----:B------:R-:W-:-:S04]  /*7150*/  @!UP1 UIADD3 UR6, UPT, UPT, -UR6, 0x100000, URZ ;  /* 0x0010000006069890 */ /* 0x000fc8000fffe1ff */
[----:B------:R-:W-:Y:S02]  /*7160*/  @!UP1 USHF.L.U32 UR7, UR6, 0xb, URZ ;  /* 0x0000000b06079899 */ /* 0x000fe400080006ff */
[----:B------:R-:W-:Y:S01]  /*7170*/  @!UP1 USHF.L.U32 UR6, UR6, 0x1, URZ ;  /* 0x0000000106069899 */ /* 0x000fe200080006ff */
[----:B------:R-:W-:Y:S01]  /*7180*/  VOTEU.ALL UP1, P2 ;  /* 0x0000000000ff7886 */ /* 0x000fe20001020000 */
[-C--:B------:R-:W-:Y:S02]  /*7190*/  LEA.HI.X.SX32 R233, R133, R5.reuse, 0x2, P4 ;  /* 0x0000000585e97211 */ /* 0x080fe400020f16ff */
[-C--:B------:R-:W-:Y:S01]  /*71a0*/  IADD3 R234, P4, PT, R234, R4.reuse, RZ ;  /* 0x00000004eaea7210 */ /* 0x080fe20007f9e0ff */
[----:B------:R-:W1:Y:S02]  /*71b0*/  FENCE.VIEW.ASYNC.S ;  /* 0x00000000000073c6 */ /* 0x000e640000000000 */
[----:B-1----:R-:W1:Y:S01]  /*71c0*/  @!UP1 SYNCS.EXCH.64 URZ, [UR4], UR12 ;  /* 0x0000000c04ff95b2 */ /* 0x002e620008000100 */
[----:B------:R-:W-:Y:S01]  /*71d0*/  IMAD R133, R6, 0x7d, RZ ;  /* 0x0000007d06857824 */ /* 0x000fe200078e02ff */
[----:B------:R-:W-:Y:S01]  /*71e0*/  LEA.HI.X.SX32 R235, R235, R5, 0x2, P4 ;  /* 0x00000005ebeb7211 */ /* 0x000fe200020f16ff */
[----:B-1----:R-:W-:Y:S01]  /*71f0*/  BAR.SYNC.DEFER_BLOCKING 0x0 ;  /* 0x0000000000007b1d */ /* 0x002fe20000010000 */
[----:B------:R-:W-:-:S04]  /*7200*/  IADD3 R236, P4, PT, R236, R4, RZ ;  /* 0x00000004ecec7210 */ /* 0x000fc80007f9e0ff */
[----:B------:R-:W-:Y:S01]  /*7210*/  LEA.HI.X.SX32 R237, R133, R5, 0x2, P4 ;  /* 0x0000000585ed7211 */ /* 0x000fe200020f16ff */
[----:B------:R-:W-:Y:S01]  /*7220*/  IMAD R133, R6, 0x7e, RZ ;  /* 0x0000007e06857824 */ /* 0x000fe200078e02ff */
[----:B------:R-:W-:-:S04]  /*7230*/  IADD3 R238, P4, PT, R238, R4, RZ ;  /* 0x00000004eeee7210 */ /* 0x000fc80007f9e0ff */
[-C--:B------:R-:W-:Y:S01]  /*7240*/  LEA.HI.X.SX32 R239, R133, R5.reuse, 0x2, P4 ;  /* 0x0000000585ef7211 */ /* 0x080fe200020f16ff */
[----:B------:R-:W-:Y:S01]  /*7250*/  IMAD R133, R6, 0x7f, RZ ;  /* 0x0000007f06857824 */ /* 0x000fe200078e02ff */
[----:B------:R-:W-:Y:S02]  /*7260*/  IADD3 R240, P4, PT, R240, R4, RZ ;  /* 0x00000004f0f07210 */ /* 0x000fe40007f9e0ff */
[----:B------:R-:W-:Y:S01]  /*7270*/  IADD3 R134, PT, PT, R132, -0x6, RZ ;  /* 0xfffffffa84867810 */ /* 0x000fe20007ffe0ff */
[----:B------:R-:W-:Y:S01]  /*7280*/  VOTEU.ALL UP2, P2 ;  /* 0x0000000000ff7886 */ /* 0x000fe20001040000 */
[----:B------:R-:W-:Y:S02]  /*7290*/  LEA.HI.X.SX32 R241, R133, R5, 0x2, P4 ;  /* 0x0000000585f17211 */ /* 0x000fe400020f16ff */
[----:B------:R-:W-:Y:S02]  /*72a0*/  ISETP.GE.U32.AND P4, PT, R134, 0x7fffff7b, PT ;  /* 0x7fffff7b8600780c */ /* 0x000fe40003f86070 */
[----:B------:R-:W-:Y:S01]  /*72b0*/  LEA R134, R2, UR9, 0x9 ;  /* 0x0000000902867c11 */ /* 0x000fe2000f8e48ff */
[----:B------:R1:W1:Y:S04]  /*72c0*/  @!UP2 SYNCS.EXCH.64 URZ, [UR9+0x50008], UR6 ;  /* 0x0500080609ffa5b2 */ /* 0x0002680008000100 */
[----:B------:R-:W-:Y:S01]  /*72d0*/  @!PT LDS RZ, [RZ] ;  /* 0x00000000fffff984 */ /* 0x000fe20000000800 */
[----:B------:R-:W-:Y:S01]  /*72e0*/  @!PT LDS RZ, [RZ] ;  /* 0x00000000fffff984 */ /* 0x000fe20000000800 */
[----:B------:R-:W-:Y:S01]  /*72f0*/  @!PT LDS RZ, [RZ] ;  /* 0x00000000fffff984 */ /* 0x000fe20000000800 */
[----:B-1----:R-:W-:Y:S01]  /*7300*/  LDGSTS.E [R134], desc[UR22][R4.64], !P3 ;  /* 0x0000000004867fae */ /* 0x002fe2000d9a1016 */
[----:B------:R-:W-:-:S02]  /*7310*/  VIADD R133, R132, 0xfffffff9 ;  /* 0xfffffff984857836 */ /* 0x000fc40000000000 */
[----:B------:R-:W-:Y:S01]  /*7320*/  VIADD R135, R132, 0xffffff80 ;  /* 0xffffff8084877836 */ /* 0x000fe20000000000 */
[----:B------:R-:W-:Y:S01]  /*7330*/  IADD3 R252, PT, PT, R0, UR9, RZ ;  /* 0x0000000900fc7c10 */ /* 0x000fe2000fffe0ff */
[----:B------:R-:W1:Y:S01]  /*7340*/  LDCU UR6, c[0x0][0x3a0] ;  /* 0x00007400ff0677ac */ /* 0x000e620008000800 */
[----:B--2---:R-:W-:Y:S04]  /*7350*/  LDGSTS.E [R134+0x4], desc[UR22][R16.64], !P0 ;  /* 0x0000400010867fae */ /* 0x004fe8000c1a1016 */
[----:B------:R-:W2:Y:S04]  /*7360*/  LDL.LU.64 R16, [R1+0x800] ;  /* 0x0008000001107983 */ /* 0x000ea80000300a00 */
[----:B--2---:R-:W-:Y:S04]  /*7370*/  LDGSTS.E [R134+0x8], desc[UR22][R16.64], !P6 ;  /* 0x0000800010867fae */ /* 0x004fe8000f1a1016 */
[----:B------:R-:W2:Y:S04]  /*7380*/  LDL.LU.64 R16, [R1+0x7f8] ;  /* 0x0007f80001107983 */ /* 0x000ea80000300a00 */
[----:B--2---:R-:W-:Y:S04]  /*7390*/  LDGSTS.E [R134+0xc], desc[UR22][R16.64], !P1 ;  /* 0x0000c00010867fae */ /* 0x004fe8000c9a1016 */
[----:B------:R-:W2:Y:S04]  /*73a0*/  LDL.LU.64 R16, [R1+0x7f0] ;  /* 0x0007f00001107983 */ /* 0x000ea80000300a00 */
[----:B--2---:R-:W-:Y:S04]  /*73b0*/  LDGSTS.E [R134+0x10], desc[UR22][R16.64], !P5 ;  /* 0x0001000010867fae */ /* 0x004fe8000e9a1016 */
[----:B------:R-:W2:Y:S01]  /*73c0*/  LDL.LU.64 R16, [R1+0x7e8] ;  /* 0x0007e80001107983 */ /* 0x000ea20000300a00 */
[----:B------:R-:W-:-:S03]  /*73d0*/  ISETP.GE.U32.AND P3, PT, R133, 0x7fffff7a, PT ;  /* 0x7fffff7a8500780c */ /* 0x000fc60003f66070 */
[----:B--2---:R-:W-:Y:S04]  /*73e0*/  LDGSTS.E [R134+0x14], desc[UR22][R16.64], !P4 ;  /* 0x0001400010867fae */ /* 0x004fe8000e1a1016 */
[----:B------:R-:W2:Y:S01]  /*73f0*/  LDL.LU.64 R16, [R1+0x7e0] ;  /* 0x0007e00001107983 */ /* 0x000ea20000300a00 */
[----:B------:R-:W-:-:S05]  /*7400*/  VIADD R133, R132, 0xfffffff8 ;  /* 0xfffffff884857836 */ /* 0x000fca0000000000 */
[----:B------:R-:W-:Y:S01]  /*7410*/  ISETP.GE.U32.AND P0, PT, R133, 0x7fffff79, PT ;  /* 0x7fffff798500780c */ /* 0x000fe20003f06070 */
[----:B--2---:R-:W-:Y:S04]  /*7420*/  LDGSTS.E [R134+0x18], desc[UR22][R16.64], !P3 ;  /* 0x0001800010867fae */ /* 0x004fe8000d9a1016 */
[----:B------:R-:W2:Y:S01]  /*7430*/  LDL.LU.64 R16, [R1+0x7d8] ;  /* 0x0007d80001107983 */ /* 0x000ea20000300a00 */
[----:B------:R-:W-:-:S05]  /*7440*/  VIADD R133, R132, 0xfffffff7 ;  /* 0xfffffff784857836 */ /* 0x000fca0000000000 */
[----:B------:R-:W-:Y:S01]  /*7450*/  ISETP.GE.U32.AND P6, PT, R133, 0x7fffff78, PT ;  /* 0x7fffff788500780c */ /* 0x000fe20003fc6070 */
        /* <DEDUP_REMOVED lines=8> */
[C---:B------:R-:W-:Y:S01]  /*74e0*/  VIADD R133, R132.reuse, 0xfffffff2 ;  /* 0xfffffff284857836 */ /* 0x040fe20000000000 */
[----:B--2---:R-:W-:Y:S04]  /*74f0*/  LDGSTS.E [R134+0x1c], desc[UR22][R16.64], !P0 ;  /* 0x0001c00010867fae */ /* 0x004fe8000c1a1016 */
[----:B------:R-:W2:Y:S01]  /*7500*/  LDL.LU.64 R16, [R1+0x7d0] ;  /* 0x0007d00001107983 */ /* 0x000ea20000300a00 */
[----:B------:R-:W-:Y:S02]  /*7510*/  ISETP.GE.U32.AND P0, PT, R133, 0x7fffff73, PT ;  /* 0x7fffff738500780c */ /* 0x000fe40003f06070 */
[C---:B------:R-:W-:Y:S01]  /*7520*/  IADD3 R133, PT, PT, R132.reuse, -0xf, RZ ;  /* 0xfffffff184857810 */ /* 0x040fe20007ffe0ff */
[----:B---3--:R-:W-:Y:S03]  /*7530*/  LDGSTS.E [R134+0x20], desc[UR22][R142.64], !P6 ;  /* 0x000200008e867fae */ /* 0x008fe6000f1a1016 */
[----:B------:R-:W-:Y:S01]  /*7540*/  ISETP.GE.U32.AND P6, PT, R133, 0x7fffff72, PT ;  /* 0x7fffff728500780c */ /* 0x000fe20003fc6070 */
[C---:B------:R-:W-:Y:S01]  /*7550*/  VIADD R133, R132.reuse, 0xfffffff0 ;  /* 0xfffffff084857836 */ /* 0x040fe20000000000 */
[----:B------:R-:W-:Y:S04]  /*7560*/  LDGSTS.E [R134+0x24], desc[UR22][R140.64], !P1 ;  /* 0x000240008c867fae */ /* 0x000fe8000c9a1016 */
        /* <DEDUP_REMOVED lines=8> */
[----:B--2---:R-:W-:Y:S04]  /*75f0*/  LDGSTS.E [R134+0x30], desc[UR22][R16.64], !P3 ;  /* 0x0003000010867fae */ /* 0x004fe8000d9a1016 */
        /* <DEDUP_REMOVED lines=13> */
[----:B------:R-:W-:Y:S01]  /*76d0*/  LDGSTS.E [R134+0x44], desc[UR22][R36.64], !P4 ;  /* 0x0004400024867fae */ /* 0x000fe2000e1a1016 */
[----:B------:R-:W-:-:S03]  /*76e0*/  IADD3 R133, PT, PT, R132, -0x18, RZ ;  /* 0xffffffe884857810 */ /* 0x000fc60007ffe0ff */
[----:B------:R-:W-:Y:S01]  /*76f0*/  LDGSTS.E [R134+0x48], desc[UR22][R22.64], !P3 ;  /* 0x0004800016867fae */ /* 0x000fe2000d9a1016 */
[----:B------:R-:W-:Y:S01]  /*7700*/  ISETP.GE.U32.AND P4, PT, R133, 0x7fffff69, PT ;  /* 0x7fffff698500780c */ /* 0x000fe20003f86070 */
[C---:B------:R-:W-:Y:S02]  /*7710*/  VIADD R133, R132.reuse, 0xffffffe7 ;  /* 0xffffffe784857836 */ /* 0x040fe40000000000 */
[----:B------:R-:W-:Y:S03]  /*7720*/  LDGSTS.E [R134+0x4c], desc[UR22][R38.64], !P0 ;  /* 0x0004c00026867fae */ /* 0x000fe6000c1a1016 */
        /* <DEDUP_REMOVED lines=22> */
[----:B------:R2:W-:Y:S01]  /*7890*/  LDGSTS.E [R134+0x6c], desc[UR22][R12.64], !P1 ;  /* 0x0006c0000c867fae */ /* 0x0005e2000c9a1016 */
        /* <DEDUP_REMOVED lines=57> */
[----:B------:R-:W3:Y:S01]  /*7c30*/  LDL.LU.64 R16, [R1+0x7c8] ;  /* 0x0007c80001107983 */ /* 0x000ee20000300a00 */
        /* <DEDUP_REMOVED lines=27> */
[----:B------:R-:W2:Y:S01]  /*7df0*/  LDL.LU.64 R32, [R1+0x7c0] ;  /* 0x0007c00001207983 */ /* 0x000ea20000300a00 */
        /* <DEDUP_REMOVED lines=27> */
[----:B----4-:R-:W4:Y:S01]  /*7fb0*/  LDL.LU.64 R18, [R1+0x7b8] ;  /* 0x0007b80001127983 */ /* 0x010f220000300a00 */
        /* <DEDUP_REMOVED lines=157> */
[----:B------:R-:W3:Y:S04]  /*8990*/  LDL.LU.64 R8, [R1+0x788] ;  /* 0x0007880001087983 */ /* 0x000ee80000300a00 */
[----:B------:R-:W-:Y:S01]  /*89a0*/  ISETP.GE.U32.AND P4, PT, R133, 0x7fffff09, PT ;  /* 0x7fffff098500780c */ /* 0x000fe20003f86070 */
[C---:B------:R-:W-:Y:S01]  /*89b0*/  VIADD R133, R132.reuse, 0xffffff87 ;  /* 0xffffff8784857836 */ /* 0x040fe20000000000 */
[----:B------:R-:W3:Y:S04]  /*89c0*/  LDL.LU.64 R24, [R1+0x780] ;  /* 0x0007800001187983 */ /* 0x000ee80000300a00 */
[----:B------:R-:W-:Y:S01]  /*89d0*/  ISETP.GE.U32.AND P3, PT, R133, 0x7fffff08, PT ;  /* 0x7fffff088500780c */ /* 0x000fe20003f66070 */
[C---:B------:R-:W-:Y:S01]  /*89e0*/  VIADD R133, R132.reuse, 0xffffff86 ;  /* 0xffffff8684857836 */ /* 0x040fe20000000000 */
[----:B------:R-:W3:Y:S04]  /*89f0*/  LDL.LU.64 R40, [R1+0x778] ;  /* 0x0007780001287983 */ /* 0x000ee80000300a00 */
[----:B------:R-:W-:Y:S01]  /*8a00*/  ISETP.GE.U32.AND P0, PT, R133, 0x7fffff07, PT ;  /* 0x7fffff078500780c */ /* 0x000fe20003f06070 */
[----:B------:R-:W3:Y:S04]  /*8a10*/  LDL.LU.64 R10, [R1+0x770] ;  /* 0x00077000010a7983 */ /* 0x000ee80000300a00 */
[----:B------:R1:W-:Y:S04]  /*8a20*/  STL.64 [R1+0x700], R250 ;  /* 0x000700fa01007387 */ /* 0x0003e80000100a00 */
[----:B------:R-:W-:Y:S01]  /*8a30*/  STL.64 [R1+0x708], R248 ;  /* 0x000708f801007387 */ /* 0x000fe20000100a00 */
[----:B--2---:R-:W-:-:S03]  /*8a40*/  VIADD R12, R132, 0x7f ;  /* 0x0000007f840c7836 */ /* 0x004fc60000000000 */
[----:B------:R-:W-:Y:S04]  /*8a50*/  STL.64 [R1+0x710], R246 ;  /* 0x000710f601007387 */ /* 0x000fe80000100a00 */
[----:B------:R-:W-:Y:S04]  /*8a60*/  STL.64 [R1+0x718], R244 ;  /* 0x000718f401007387 */ /* 0x000fe80000100a00 */
[----:B------:R2:W-:Y:S04]  /*8a70*/  STL.64 [R1+0x720], R242 ;  /* 0x000720f201007387 */ /* 0x0005e80000100a00 */
[----:B------:R-:W-:Y:S04]  /*8a80*/  LDGSTS.E [R134+0x1d0], desc[UR22][R218.64], !P6 ;  /* 0x001d0000da867fae */ /* 0x000fe8000f1a1016 */
[----:B------:R-:W-:Y:S04]  /*8a90*/  STL.64 [R1+0x728], R42 ;  /* 0x0007282a01007387 */ /* 0x000fe80000100a00 */
[----:B------:R-:W-:Y:S04]  /*8aa0*/  LDGSTS.E [R134+0x1d4], desc[UR22][R220.64], !P1 ;  /* 0x001d4000dc867fae */ /* 0x000fe8000c9a1016 */
[----:B------:R-:W-:Y:S04]  /*8ab0*/  STL.64 [R1+0x730], R44 ;  /* 0x0007302c01007387 */ /* 0x000fe80000100a00 */
[----:B------:R-:W-:Y:S04]  /*8ac0*/  LDGSTS.E [R134+0x1d8], desc[UR22][R222.64], !P5 ;  /* 0x001d8000de867fae */ /* 0x000fe8000e9a1016 */
[----:B------:R-:W-:Y:S04]  /*8ad0*/  STL.64 [R1+0x738], R46 ;  /* 0x0007382e01007387 */ /* 0x000fe80000100a00 */
[----:B------:R-:W-:Y:S04]  /*8ae0*/  LDGSTS.E [R134+0x1dc], desc[UR22][R224.64], !P4 ;  /* 0x001dc000e0867fae */ /* 0x000fe8000e1a1016 */
[----:B------:R1:W-:Y:S04]  /*8af0*/  STL.64 [R1+0x740], R48 ;  /* 0x0007403001007387 */ /* 0x0003e80000100a00 */
[----:B------:R-:W-:Y:S04]  /*8b00*/  LDGSTS.E [R134+0x1e0], desc[UR22][R226.64], !P3 ;  /* 0x001e0000e2867fae */ /* 0x000fe8000d9a1016 */
[----:B------:R-:W-:Y:S01]  /*8b10*/  LDGSTS.E [R134+0x1e4], desc[UR22][R228.64], !P0 ;  /* 0x001e4000e4867fae */ /* 0x000fe2000c1a1016 */
[----:B------:R-:W-:-:S03]  /*8b20*/  ISETP.GT.AND P0, PT, R12, 0x7f, PT ;  /* 0x0000007f0c00780c */ /* 0x000fc60003f04270 */
[----:B-1----:R-:W3:Y:S04]  /*8b30*/  LDL.64 R250, [R1+0x1f8] ;  /* 0x0001f80001fa7983 */ /* 0x002ee80000100a00 */
[----:B------:R-:W4:Y:S04]  /*8b40*/  LDL.64 R26, [R1+0x1b8] ;  /* 0x0001b800011a7983 */ /* 0x000f280000100a00 */
[----:B------:R-:W4:Y:S04]  /*8b50*/  LDL.64 R12, [R1+0x178] ;  /* 0x00017800010c7983 */ /* 0x000f280000100a00 */
[----:B------:R-:W4:Y:S04]  /*8b60*/  LDL.64 R28, [R1+0x138] ;  /* 0x00013800011c7983 */ /* 0x000f280000100a00 */
[----:B------:R-:W4:Y:S01]  /*8b70*/  LDL.64 R14, [R1+0xf8] ;  /* 0x0000f800010e7983 */ /* 0x000f220000100a00 */
[----:B------:R-:W-:-:S03]  /*8b80*/  IADD3 R133, PT, PT, R132, -0x7b, RZ ;  /* 0xffffff8584857810 */ /* 0x000fc60007ffe0ff */
[----:B------:R-:W4:Y:S01]  /*8b90*/  LDL.64 R30, [R1+0x218] ;  /* 0x00021800011e7983 */ /* 0x000f220000100a00 */
[----:B------:R-:W-:Y:S01]  /*8ba0*/  ISETP.GE.U32.AND P6, PT, R133, 0x7fffff06, PT ;  /* 0x7fffff068500780c */ /* 0x000fe20003fc6070 */
[C---:B------:R-:W-:Y:S02]  /*8bb0*/  VIADD R133, R132.reuse, 0xffffff84 ;  /* 0xffffff8484857836 */ /* 0x040fe40000000000 */
[----:B--2---:R-:W2:Y:S03]  /*8bc0*/  LDL.64 R242, [R1+0x1f0] ;  /* 0x0001f00001f27983 */ /* 0x004ea60000100a00 */
[----:B------:R-:W-:Y:S01]  /*8bd0*/  ISETP.GE.U32.AND P1, PT, R133, 0x7fffff05, PT ;  /* 0x7fffff058500780c */ /* 0x000fe20003f26070 */
[C---:B------:R-:W-:Y:S01]  /*8be0*/  VIADD R133, R132.reuse, 0xffffff83 ;  /* 0xffffff8384857836 */ /* 0x040fe20000000000 */
[----:B------:R-:W2:Y:S04]  /*8bf0*/  LDL.64 R244, [R1+0x1b0] ;  /* 0x0001b00001f47983 */ /* 0x000ea80000100a00 */
[----:B------:R-:W-:Y:S01]  /*8c00*/  ISETP.GE.U32.AND P5, PT, R133, 0x7fffff04, PT ;  /* 0x7fffff048500780c */ /* 0x000fe20003fa6070 */
[C---:B------:R-:W-:Y:S01]  /*8c10*/  VIADD R133, R132.reuse, 0xffffff82 ;  /* 0xffffff8284857836 */ /* 0x040fe20000000000 */
[----:B------:R-:W-:Y:S04]  /*8c20*/  LDGSTS.E [R134+0x1e8], desc[UR22][R230.64], !P6 ;  /* 0x001e8000e6867fae */ /* 0x000fe8000f1a1016 */
[----:B------:R-:W-:Y:S01]  /*8c30*/  ISETP.GE.U32.AND P4, PT, R133, 0x7fffff03, PT ;  /* 0x7fffff038500780c */ /* 0x000fe20003f86070 */
[----:B------:R-:W-:Y:S01]  /*8c40*/  VIADD R133, R132, 0xffffff81 ;  /* 0xffffff8184857836 */ /* 0x000fe20000000000 */
[----:B------:R-:W-:Y:S01]  /*8c50*/  ISETP.GE.AND P6, PT, R2, R132, PT ;  /* 0x000000840200720c */ /* 0x000fe20003fc6270 */
[----:B------:R-:W-:Y:S03]  /*8c60*/  LDGSTS.E [R134+0x1ec], desc[UR22][R232.64], !P1 ;  /* 0x001ec000e8867fae */ /* 0x000fe6000c9a1016 */
[----:B------:R-:W-:Y:S01]  /*8c70*/  ISETP.GE.U32.AND P3, PT, R133, 0x7fffff02, PT ;  /* 0x7fffff028500780c */ /* 0x000fe20003f66070 */
[----:B------:R-:W-:Y:S01]  /*8c80*/  LDGSTS.E [R134+0x1f0], desc[UR22][R234.64], !P5 ;  /* 0x001f0000ea867fae */ /* 0x000fe2000e9a1016 */
[----:B------:R-:W-:-:S02]  /*8c90*/  SEL R133, RZ, 0x4, !P0 ;  /* 0x00000004ff857807 */ /* 0x000fc40004000000 */
[----:B------:R-:W-:Y:S01]  /*8ca0*/  ISETP.GE.U32.AND P1, PT, R135, 0x7fffff01, PT ;  /* 0x7fffff018700780c */ /* 0x000fe20003f26070 */
[----:B------:R-:W2:Y:S01]  /*8cb0*/  LDL.64 R246, [R1+0x170] ;  /* 0x0001700001f67983 */ /* 0x000ea20000100a00 */
[----:B------:R-:W-:-:S03]  /*8cc0*/  SEL R133, R133, RZ, !P6 ;  /* 0x000000ff85857207 */ /* 0x000fc60007000000 */
[----:B------:R-:W-:Y:S01]  /*8cd0*/  LDGSTS.E [R134+0x1f4], desc[UR22][R236.64], !P4 ;  /* 0x001f4000ec867fae */ /* 0x000fe2000e1a1016 */
[----:B------:R-:W-:-:S03]  /*8ce0*/  ISETP.NE.U32.AND P5, PT, R133, RZ, PT ;  /* 0x000000ff8500720c */ /* 0x000fc60003fa5070 */
[----:B------:R-:W-:Y:S04]  /*8cf0*/  LDGSTS.E [R134+0x1f8], desc[UR22][R238.64], !P3 ;  /* 0x001f8000ee867fae */ /* 0x000fe8000d9a1016 */
[----:B------:R-:W-:Y:S04]  /*8d00*/  LDGSTS.E [R134+0x1fc], desc[UR22][R240.64], !P1 ;  /* 0x001fc000f0867fae */ /* 0x000fe8000c9a1016 */
[----:B------:R-:W0:Y:S04]  /*8d10*/  LDGDEPBAR ;  /* 0x00000000000079af */ /* 0x000e280000000000 */
[----:B------:R-:W2:Y:S04]  /*8d20*/  LDL.64 R248, [R1+0x130] ;  /* 0x0001300001f87983 */ /* 0x000ea80000100a00 */
[----:B------:R-:W2:Y:S04]  /*8d30*/  LDL.64 R48, [R1+0x220] ;  /* 0x0002200001307983 */ /* 0x000ea80000100a00 */
[----:B------:R-:W2:Y:S04]  /*8d40*/  LDL.64 R46, [R1+0x1e8] ;  /* 0x0001e800012e7983 */ /* 0x000ea80000100a00 */
[----:B------:R-:W2:Y:S04]  /*8d50*/  LDL.64 R44, [R1+0x1a8] ;  /* 0x0001a800012c7983 */ /* 0x000ea80000100a00 */
[----:B------:R-:W2:Y:S04]  /*8d60*/  LDL.64 R42, [R1+0x168] ;  /* 0x00016800012a7983 */ /* 0x000ea80000100a00 */
[----:B---3--:R-:W-:Y:S04]  /*8d70*/  LDGSTS.E [R252+0x30000], desc[UR22][R250.64], P5 ;  /* 0x30000000fafc7fae */ /* 0x008fe8000a9a1016 */
[----:B----4-:R-:W-:Y:S04]  /*8d80*/  LDGSTS.E [R252+0x30400], desc[UR22][R26.64], P5 ;  /* 0x304000001afc7fae */ /* 0x010fe8000a9a1016 */
[----:B------:R-:W-:Y:S04]  /*8d90*/  LDGSTS.E [R252+0x30800], desc[UR22][R12.64], P5 ;  /* 0x308000000cfc7fae */ /* 0x000fe8000a9a1016 */
[----:B------:R-:W3:Y:S04]  /*8da0*/  LDL.64 R250, [R1+0x128] ;  /* 0x0001280001fa7983 */ /* 0x000ee80000100a00 */
[----:B------:R-:W4:Y:S04]  /*8db0*/  LDL.LU.64 R26, [R1+0x768] ;  /* 0x00076800011a7983 */ /* 0x000f280000300a00 */
[----:B------:R-:W3:Y:S04]  /*8dc0*/  LDL.LU.64 R12, [R1+0x760] ;  /* 0x00076000010c7983 */ /* 0x000ee80000300a00 */
[----:B------:R-:W-:Y:S04]  /*8dd0*/  LDGSTS.E [R252+0x30c00], desc[UR22][R28.64], P5 ;  /* 0x30c000001cfc7fae */ /* 0x000fe8000a9a1016 */
[----:B------:R-:W-:Y:S04]  /*8de0*/  LDGSTS.E [R252+0x31000], desc[UR22][R14.64], P5 ;  /* 0x310000000efc7fae */ /* 0x000fe8000a9a1016 */
[----:B------:R-:W-:Y:S04]  /*8df0*/  LDGSTS.E [R252+0x31400], desc[UR22][R16.64], P5 ;  /* 0x3140000010fc7fae */ /* 0x000fe8000a9a1016 */
[----:B------:R-:W3:Y:S04]  /*8e00*/  LDL.LU.64 R28, [R1+0x758] ;  /* 0x00075800011c7983 */ /* 0x000ee80000300a00 */
[----:B------:R-:W3:Y:S04]  /*8e10*/  LDL.LU.64 R14, [R1+0x750] ;  /* 0x00075000010e7983 */ /* 0x000ee80000300a00 */
[----:B------:R1:W-:Y:S01]  /*8e20*/  STL.64 [R1+0x698], R16 ;  /* 0x0006981001007387 */ /* 0x0003e20000100a00 */
[----:B------:R-:W-:-:S03]  /*8e30*/  LOP3.LUT R142, R0, 0x10, RZ, 0x3c, !PT ;  /* 0x00000010008e7812 */ /* 0x000fc600078e3cff */
[----:B------:R-:W-:Y:S04]  /*8e40*/  LDGSTS.E [R252+0x31800], desc[UR22][R32.64], P5 ;  /* 0x3180000020fc7fae */ /* 0x000fe8000a9a1016 */
[----:B-1----:R-:W3:Y:S01]  /*8e50*/  LDL.64 R16, [R1+0xf0] ;  /* 0x0000f00001107983 */ /* 0x002ee20000100a00 */
[----:B------:R-:W-:-:S03]  /*8e60*/  VIADD R142, R142, UR9 ;  /* 0x000000098e8e7c36 */ /* 0x000fc60008000000 */
[----:B------:R-:W-:Y:S04]  /*8e70*/  LDGSTS.E [R252+0x31c00], desc[UR22][R30.64], P5 ;  /* 0x31c000001efc7fae */ /* 0x000fe8000a9a1016 */
[----:B--2---:R-:W-:Y:S04]  /*8e80*/  LDGSTS.E [R142+0x30080], desc[UR22][R242.64], P5 ;  /* 0x30080000f28e7fae */ /* 0x004fe8000a9a1016 */
[----:B------:R1:W-:Y:S04]  /*8e90*/  STL.64 [R1+0x688], R32 ;  /* 0x0006882001007387 */ /* 0x0003e80000100a00 */
[----:B------:R-:W-:Y:S04]  /*8ea0*/  LDGSTS.E [R142+0x30480], desc[UR22][R244.64], P5 ;  /* 0x30480000f48e7fae */ /* 0x000fe8000a9a1016 */
[----:B------:R-:W-:Y:S04]  /*8eb0*/  LDGSTS.E [R142+0x30880], desc[UR22][R246.64], P5 ;  /* 0x30880000f68e7fae */ /* 0x000fe8000a9a1016 */
[----:B-1----:R-:W2:Y:S04]  /*8ec0*/  LDL.LU.64 R32, [R1+0xe0] ;  /* 0x0000e00001207983 */ /* 0x002ea80000300a00 */
[----:B------:R-:W2:Y:S04]  /*8ed0*/  LDL.LU.64 R30, [R1+0x748] ;  /* 0x00074800011e7983 */ /* 0x000ea80000300a00 */
[----:B------:R-:W-:Y:S04]  /*8ee0*/  LDGSTS.E [R142+0x30c80], desc[UR22][R248.64], P5 ;  /* 0x30c80000f88e7fae */ /* 0x000fe8000a9a1016 */
[----:B------:R-:W2:Y:S04]  /*8ef0*/  LDL.64 R242, [R1+0x228] ;  /* 0x0002280001f27983 */ /* 0x000ea80000100a00 */
[----:B------:R-:W2:Y:S04]  /*8f00*/  LDL.64 R244, [R1+0x1e0] ;  /* 0x0001e00001f47983 */ /* 0x000ea80000100a00 */
[----:B------:R-:W2:Y:S04]  /*8f10*/  LDL.64 R246, [R1+0x1a0] ;  /* 0x0001a00001f67983 */ /* 0x000ea80000100a00 */
[----:B------:R-:W2:Y:S04]  /*8f20*/  LDL.64 R248, [R1+0x160] ;  /* 0x0001600001f87983 */ /* 0x000ea80000100a00 */
[----:B------:R-:W-:Y:S04]  /*8f30*/  STL.64 [R1+0x6a0], R18 ;  /* 0x0006a01201007387 */ /* 0x000fe80000100a00 */
[----:B------:R1:W-:Y:S04]  /*8f40*/  STL.64 [R1+0x690], R34 ;  /* 0x0006902201007387 */ /* 0x0003e80000100a00 */
[----:B---3--:R-:W-:Y:S04]  /*8f50*/  LDGSTS.E [R142+0x31080], desc[UR22][R16.64], P5 ;  /* 0x31080000108e7fae */ /* 0x008fe8000a9a1016 */
[----:B------:R-:W-:Y:S04]  /*8f60*/  LDGSTS.E [R142+0x31480], desc[UR22][R18.64], P5 ;  /* 0x31480000128e7fae */ /* 0x000fe8000a9a1016 */
[----:B------:R-:W-:Y:S01]  /*8f70*/  LDGSTS.E [R142+0x31880], desc[UR22][R34.64], P5 ;  /* 0x31880000228e7fae */ /* 0x000fe2000a9a1016 */
[----:B------:R-:W-:-:S03]  /*8f80*/  LOP3.LUT R141, R0, 0x20, RZ, 0x3c, !PT ;  /* 0x00000020008d7812 */ /* 0x000fc600078e3cff */
[----:B------:R-:W-:Y:S04]  /*8f90*/  LDGSTS.E [R142+0x31c80], desc[UR22][R48.64], P5 ;  /* 0x31c80000308e7fae */ /* 0x000fe8000a9a1016 */
[----:B-1----:R-:W3:Y:S01]  /*8fa0*/  LDL.LU.64 R34, [R1+0xe8] ;  /* 0x0000e80001227983 */ /* 0x002ee20000300a00 */
[----:B------:R-:W-:-:S03]  /*8fb0*/  VIADD R141, R141, UR9 ;  /* 0x000000098d8d7c36 */ /* 0x000fc60008000000 */
[----:B------:R1:W-:Y:S04]  /*8fc0*/  STL [R1+0x670], R142 ;  /* 0x0006708e01007387 */ /* 0x0003e80000100800 */
[----:B------:R-:W-:Y:S04]  /*8fd0*/  LDGSTS.E [R141+0x30100], desc[UR22][R46.64], P5 ;  /* 0x301000002e8d7fae */ /* 0x000fe8000a9a1016 */
[----:B------:R-:W-:Y:S04]  /*8fe0*/  LDGSTS.E [R141+0x30500], desc[UR22][R44.64], P5 ;  /* 0x305000002c8d7fae */ /* 0x000fe8000a9a1016 */
[----:B------:R-:W-:Y:S04]  /*8ff0*/  LDGSTS.E [R141+0x30900], desc[UR22][R42.64], P5 ;  /* 0x309000002a8d7fae */ /* 0x000fe8000a9a1016 */
[----:B-1----:R-:W2:Y:S04]  /*9000*/  LDL.LU.64 R142, [R1+0x250] ;  /* 0x00025000018e7983 */ /* 0x002ea80000300a00 */
[----:B------:R-:W-:Y:S04]  /*9010*/  LDGSTS.E [R141+0x30d00], desc[UR22][R250.64], P5 ;  /* 0x30d00000fa8d7fae */ /* 0x000fe8000a9a1016 */
[----:B------:R-:W4:Y:S04]  /*9020*/  LDL.64 R46, [R1+0x230] ;  /* 0x00023000012e7983 */ /* 0x000f280000100a00 */
[----:B------:R-:W4:Y:S04]  /*9030*/  LDL.64 R44, [R1+0x1d8] ;  /* 0x0001d800012c7983 */ /* 0x000f280000100a00 */
[----:B------:R-:W4:Y:S04]  /*9040*/  LDL.64 R42, [R1+0x198] ;  /* 0x00019800012a7983 */ /* 0x000f280000100a00 */
[----:B------:R-:W4:Y:S04]  /*9050*/  LDL.64 R250, [R1+0x158] ;  /* 0x0001580001fa7983 */ /* 0x000f280000100a00 */
[----:B---3--:R-:W-:Y:S04]  /*9060*/  LDGSTS.E [R141+0x31100], desc[UR22][R34.64], P5 ;  /* 0x31100000228d7fae */ /* 0x008fe8000a9a1016 */
[----:B------:R1:W-:Y:S04]  /*9070*/  STL.64 [R1+0x6a8], R34 ;  /* 0x0006a82201007387 */ /* 0x0003e80000100a00 */
[----:B------:R-:W-:Y:S04]  /*9080*/  LDGSTS.E [R141+0x31500], desc[UR22][R20.64], P5 ;  /* 0x31500000148d7fae */ /* 0x000fe8000a9a1016 */
[----:B------:R-:W-:Y:S04]  /*9090*/  LDGSTS.E [R141+0x31900], desc[UR22][R36.64], P5 ;  /* 0x31900000248d7fae */ /* 0x000fe8000a9a1016 */
[----:B-1----:R-:W3:Y:S04]  /*90a0*/  LDL.LU.64 R34, [R1+0x110] ;  /* 0x0001100001227983 */ /* 0x002ee80000300a00 */
[----:B------:R1:W-:Y:S01]  /*90b0*/  STL.64 [R1+0x6b0], R20 ;  /* 0x0006b01401007387 */ /* 0x0003e20000100a00 */
[----:B------:R-:W-:-:S03]  /*90c0*/  LOP3.LUT R140, R0, 0x30, RZ, 0x3c, !PT ;  /* 0x00000030008c7812 */ /* 0x000fc600078e3cff */
[----:B--2---:R-:W-:Y:S04]  /*90d0*/  LDGSTS.E [R141+0x31d00], desc[UR22][R242.64], P5 ;  /* 0x31d00000f28d7fae */ /* 0x004fe8000a9a1016 */
[----:B-1----:R-:W2:Y:S04]  /*90e0*/  LDL.LU.64 R20, [R1+0x118] ;  /* 0x0001180001147983 */ /* 0x002ea80000300a00 */
[----:B------:R1:W-:Y:S04]  /*90f0*/  STL.64 [R1+0x6b8], R36 ;  /* 0x0006b82401007387 */ /* 0x0003e80000100a00 */
[----:B-1----:R-:W2:Y:S01]  /*9100*/  LDL.LU.64 R36, [R1+0x120] ;  /* 0x0001200001247983 */ /* 0x002ea20000300a00 */
[----:B------:R-:W-:Y:S01]  /*9110*/  VIADD R140, R140, UR9 ;  /* 0x000000098c8c7c36 */ /* 0x000fe20008000000 */
[----:B------:R-:W-:-:S02]  /*9120*/  LOP3.LUT R139, R0, 0x40, RZ, 0x3c, !PT ;  /* 0x00000040008b7812 */ /* 0x000fc400078e3cff */
[----:B------:R-:W3:Y:S04]  /*9130*/  LDL.LU.64 R18, [R1+0x108] ;  /* 0x0001080001127983 */ /* 0x000ee80000300a00 */
[----:B------:R-:W-:Y:S04]  /*9140*/  LDGSTS.E [R140+0x30180], desc[UR22][R244.64], P5 ;  /* 0x30180000f48c7fae */ /* 0x000fe8000a9a1016 */
[----:B------:R-:W-:Y:S04]  /*9150*/  LDGSTS.E [R140+0x30580], desc[UR22][R246.64], P5 ;  /* 0x30580000f68c7fae */ /* 0x000fe8000a9a1016 */
[----:B------:R-:W-:Y:S04]  /*9160*/  LDGSTS.E [R140+0x30980], desc[UR22][R248.64], P5 ;  /* 0x30980000f88c7fae */ /* 0x000fe8000a9a1016 */
[----:B------:R-:W3:Y:S04]  /*9170*/  LDL.64 R242, [R1+0x238] ;  /* 0x0002380001f27983 */ /* 0x000ee80000100a00 */
[----:B------:R-:W3:Y:S04]  /*9180*/  LDL.64 R244, [R1+0x1d0] ;  /* 0x0001d00001f47983 */ /* 0x000ee80000100a00 */
[----:B------:R-:W3:Y:S04]  /*9190*/  LDL.64 R246, [R1+0x200] ;  /* 0x0002000001f67983 */ /* 0x000ee80000100a00 */
[----:B------:R-:W3:Y:S01]  /*91a0*/  LDL.64 R248, [R1+0x240] ;  /* 0x0002400001f87983 */ /* 0x000ee20000100a00 */
[----:B------:R-:W-:-:S03]  /*91b0*/  VIADD R139, R139, UR9 ;  /* 0x000000098b8b7c36 */ /* 0x000fc60008000000 */
[----:B--2---:R-:W-:Y:S04]  /*91c0*/  LDGSTS.E [R140+0x30d80], desc[UR22][R36.64], P5 ;  /* 0x30d80000248c7fae */ /* 0x004fe8000a9a1016 */
[----:B------:R-:W-:Y:S04]  /*91d0*/  STL.64 [R1+0x6d8], R36 ;  /* 0x0006d82401007387 */ /* 0x000fe80000100a00 */
[----:B------:R-:W-:Y:S04]  /*91e0*/  LDGSTS.E [R140+0x31180], desc[UR22][R32.64], P5 ;  /* 0x31180000208c7fae */ /* 0x000fe8000a9a1016 */
[----:B------:R-:W-:Y:S04]  /*91f0*/  STL.64 [R1+0x6c0], R32 ;  /* 0x0006c02001007387 */ /* 0x000fe80000100a00 */
[----:B------:R-:W-:Y:S04]  /*9200*/  LDGSTS.E [R140+0x31580], desc[UR22][R22.64], P5 ;  /* 0x31580000168c7fae */ /* 0x000fe8000a9a1016 */
[----:B------:R1:W-:Y:S04]  /*9210*/  STL.64 [R1+0x6c8], R22 ;  /* 0x0006c81601007387 */ /* 0x0003e80000100a00 */
[----:B------:R-:W-:Y:S04]  /*9220*/  LDGSTS.E [R140+0x31980], desc[UR22][R38.64], P5 ;  /* 0x31980000268c7fae */ /* 0x000fe8000a9a1016 */
[----:B----4-:R2:W-:Y:S04]  /*9230*/  LDGSTS.E [R140+0x31d80], desc[UR22][R46.64], P5 ;  /* 0x31d800002e8c7fae */ /* 0x0105e8000a9a1016 */
[----:B-1----:R-:W4:Y:S04]  /*9240*/  LDL.LU.64 R22, [R1+0x148] ;  /* 0x0001480001167983 */ /* 0x002f280000300a00 */
[----:B------:R1:W-:Y:S04]  /*9250*/  STL.64 [R1+0x6d0], R38 ;  /* 0x0006d02601007387 */ /* 0x0003e80000100a00 */
[----:B------:R-:W-:Y:S04]  /*9260*/  LDGSTS.E [R139+0x30200], desc[UR22][R44.64], P5 ;  /* 0x302000002c8b7fae */ /* 0x000fe8000a9a1016 */
[----:B------:R2:W-:Y:S04]  /*9270*/  LDGSTS.E [R139+0x30600], desc[UR22][R42.64], P5 ;  /* 0x306000002a8b7fae */ /* 0x0005e8000a9a1016 */
[----:B-1----:R-:W4:Y:S04]  /*9280*/  LDL.LU.64 R38, [R1+0x150] ;  /* 0x0001500001267983 */ /* 0x002f280000300a00 */
[----:B------:R-:W4:Y:S04]  /*9290*/  LDL.LU.64 R36, [R1+0x180] ;  /* 0x0001800001247983 */ /* 0x000f280000300a00 */
[----:B------:R-:W4:Y:S04]  /*92a0*/  LDL.LU.64 R32, [R1+0x140] ;  /* 0x0001400001207983 */ /* 0x000f280000300a00 */
[----:B------:R-:W4:Y:S04]  /*92b0*/  LDL.LU.64 R16, [R1+0x100] ;  /* 0x0001000001107983 */ /* 0x000f280000300a00 */
[----:B------:R1:W-:Y:S04]  /*92c0*/  STL.64 [R1+0x678], R140 ;  /* 0x0006788c01007387 */ /* 0x0003e80000100a00 */
[----:B------:R-:W-:Y:S04]  /*92d0*/  LDGSTS.E [R139+0x30a00], desc[UR22][R250.64], P5 ;  /* 0x30a00000fa8b7fae */ /* 0x000fe8000a9a1016 */
[----:B------:R-:W-:Y:S04]  /*92e0*/  LDGSTS.E [R139+0x30e00], desc[UR22][R20.64], P5 ;  /* 0x30e00000148b7fae */ /* 0x000fe8000a9a1016 */
[----:B-1----:R-:W4:Y:S04]  /*92f0*/  LDL.LU.64 R140, [R1+0x248] ;  /* 0x00024800018c7983 */ /* 0x002f280000300a00 */
[----:B------:R-:W4:Y:S04]  /*9300*/  LDL.64 R250, [R1+0x208] ;  /* 0x0002080001fa7983 */ /* 0x000f280000100a00 */
[----:B------:R1:W-:Y:S04]  /*9310*/  STL.64 [R1+0x6e0], R20 ;  /* 0x0006e01401007387 */ /* 0x0003e80000100a00 */
[----:B------:R-:W-:Y:S04]  /*9320*/  LDGSTS.E [R139+0x31200], desc[UR22][R8.64], P5 ;  /* 0x31200000088b7fae */ /* 0x000fe8000a9a1016 */
[----:B------:R-:W-:Y:S04]  /*9330*/  LDGSTS.E [R139+0x31600], desc[UR22][R24.64], P5 ;  /* 0x31600000188b7fae */ /* 0x000fe8000a9a1016 */
[----:B-1----:R-:W4:Y:S04]  /*9340*/  LDL.LU.64 R20, [R1+0x188] ;  /* 0x0001880001147983 */ /* 0x002f280000300a00 */
[----:B------:R1:W-:Y:S04]  /*9350*/  STL.64 [R1+0x6e8], R8 ;  /* 0x0006e80801007387 */ /* 0x0003e80000100a00 */
[----:B------:R-:W-:Y:S01]  /*9360*/  LDGSTS.E [R139+0x31a00], desc[UR22][R40.64], P5 ;  /* 0x31a00000288b7fae */ /* 0x000fe2000a9a1016 */
[----:B------:R-:W-:-:S03]  /*9370*/  LOP3.LUT R138, R0, 0x50, RZ, 0x3c, !PT ;  /* 0x00000050008a7812 */ /* 0x000fc600078e3cff */
[----:B---3--:R-:W-:Y:S04]  /*9380*/  LDGSTS.E [R139+0x31e00], desc[UR22][R242.64], P5 ;  /* 0x31e00000f28b7fae */ /* 0x008fe8000a9a1016 */
[----:B-1----:R-:W3:Y:S04]  /*9390*/  LDL.LU.64 R8, [R1+0x190] ;  /* 0x0001900001087983 */ /* 0x002ee80000300a00 */
[----:B------:R1:W-:Y:S04]  /*93a0*/  STL.64 [R1+0x6f0], R24 ;  /* 0x0006f01801007387 */ /* 0x0003e80000100a00 */
[----:B-1----:R-:W4:Y:S04]  /*93b0*/  LDL.LU.64 R24, [R1+0x1c0] ;  /* 0x0001c00001187983 */ /* 0x002f280000300a00 */
[----:B------:R1:W-:Y:S04]  /*93c0*/  STL.64 [R1+0x6f8], R40 ;  /* 0x0006f82801007387 */ /* 0x0003e80000100a00 */
[----:B-1----:R-:W4:Y:S01]  /*93d0*/  LDL.LU.64 R40, [R1+0x1c8] ;  /* 0x0001c80001287983 */ /* 0x002f220000300a00 */
[----:B------:R-:W-:-:S03]  /*93e0*/  VIADD R138, R138, UR9 ;  /* 0x000000098a8a7c36 */ /* 0x000fc60008000000 */
[----:B------:R-:W4:Y:S04]  /*93f0*/  LDL.LU.64 R42, [R1+0xd8] ;  /* 0x0000d800012a7983 */ /* 0x000f280000300a00 */
[----:B------:R-:W-:Y:S04]  /*9400*/  LDGSTS.E [R138+0x30280], desc[UR22][R244.64], P5 ;  /* 0x30280000f48a7fae */ /* 0x000fe8000a9a1016 */
[----:B------:R-:W4:Y:S04]  /*9410*/  LDL.LU.64 R242, [R1+0xd0] ;  /* 0x0000d00001f27983 */ /* 0x000f280000300a00 */
[----:B------:R1:W-:Y:S01]  /*9420*/  STL.64 [R1+0x680], R138 ;  /* 0x0006808a01007387 */ /* 0x0003e20000100a00 */
[----:B------:R-:W-:-:S05]  /*9430*/  VIADD R133, R132, 0xffffff46 ;  /* 0xffffff4684857836 */ /* 0x000fca0000000000 */
[----:B------:R-:W-:Y:S01]  /*9440*/  ISETP.GE.U32.AND P4, PT, R133, 0x7ffffec7, PT ;  /* 0x7ffffec78500780c */ /* 0x000fe20003f86070 */
[----:B------:R-:W-:-:S05]  /*9450*/  VIADD R133, R132, 0xffffff7f ;  /* 0xffffff7f84857836 */ /* 0x000fca0000000000 */
[----:B------:R-:W-:Y:S02]  /*9460*/  ISETP.GE.U32.AND P3, PT, R133, 0x7fffff00, PT ;  /* 0x7fffff008500780c */ /* 0x000fe40003f66070 */
[----:B------:R-:W-:Y:S02]  /*9470*/  IADD3 R133, PT, PT, R132, -0x82, RZ ;  /* 0xffffff7e84857810 */ /* 0x000fe40007ffe0ff */
[----:B------:R-:W-:Y:S02]  /*9480*/  LOP3.LUT R137, R0, 0x60, RZ, 0x3c, !PT ;  /* 0x0000006000897812 */ /* 0x000fe400078e3cff */
[----:B------:R-:W-:Y:S01]  /*9490*/  ISETP.GE.U32.AND P1, PT, R133, 0x7ffffeff, PT ;  /* 0x7ffffeff8500780c */ /* 0x000fe20003f26070 */
[----:B------:R-:W-:Y:S01]  /*94a0*/  VIADD R133, R132, 0xffffff7d ;  /* 0xffffff7d84857836 */ /* 0x000fe20000000000 */
[----:B------:R-:W-:Y:S01]  /*94b0*/  ISETP.GE.AND P6, PT, R2, R135, PT ;  /* 0x000000870200720c */ /* 0x000fe20003fc6270 */
[----:B------:R-:W-:-:S03]  /*94c0*/  VIADD R137, R137, UR9 ;  /* 0x0000000989897c36 */ /* 0x000fc60008000000 */
[----:B------:R-:W-:Y:S02]  /*94d0*/  SEL R135, RZ, 0x4, P6 ;  /* 0x00000004ff877807 */ /* 0x000fe40003000000 */
[----:B------:R-:W-:Y:S01]  /*94e0*/  ISETP.GE.U32.AND P6, PT, R133, 0x7ffffefe, PT ;  /* 0x7ffffefe8500780c */ /* 0x000fe20003fc6070 */
[----:B------:R-:W-:-:S04]  /*94f0*/  IMAD.SHL.U32 R133, R6, 0x80, RZ ;  /* 0x0000008006857824 */ /* 0x000fc800078e00ff */
[----:B--2---:R-:W-:Y:S01]  /*9500*/  IMAD.WIDE R46, R133, 0x4, R4 ;  /* 0x00000004852e7825 */ /* 0x004fe200078e0204 */
[----:B---3--:R-:W-:Y:S01]  /*9510*/  LDGSTS.E [R138+0x30680], desc[UR22][R8.64], P5 ;  /* 0x30680000088a7fae */ /* 0x008fe2000a9a1016 */
[----:B------:R-:W-:Y:S01]  /*9520*/  LOP3.LUT R6, R0, 0x70, RZ, 0x3c, !PT ;  /* 0x0000007000067812 */ /* 0x000fe200078e3cff */
[----:B------:R-:W2:Y:S02]  /*9530*/  LDC R5, c[0x0][0x3a0] ;  /* 0x0000e800ff057b82 */ /* 0x000ea40000000800 */
[----:B----4-:R-:W-:Y:S04]  /*9540*/  LDGSTS.E [R138+0x30a80], desc[UR22][R38.64], P5 ;  /* 0x30a80000268a7fae */ /* 0x010fe8000a9a1016 */
[----:B------:R-:W-:Y:S04]  /*9550*/  LDGSTS.E [R138+0x30e80], desc[UR22][R34.64], P5 ;  /* 0x30e80000228a7fae */ /* 0x000fe8000a9a1016 */
[----:B------:R-:W-:Y:S04]  /*9560*/  LDGSTS.E [R138+0x31280], desc[UR22][R10.64], P5 ;  /* 0x312800000a8a7fae */ /* 0x000fe8000a9a1016 */
[----:B------:R-:W-:Y:S04]  /*9570*/  LDGSTS.E [R138+0x31680], desc[UR22][R26.64], P5 ;  /* 0x316800001a8a7fae */ /* 0x000fe8000a9a1016 */
[----:B------:R-:W-:Y:S04]  /*9580*/  LDGSTS.E [R138+0x31a80], desc[UR22][R246.64], P5 ;  /* 0x31a80000f68a7fae */ /* 0x000fe8000a9a1016 */
[----:B------:R-:W-:Y:S04]  /*9590*/  LDGSTS.E [R138+0x31e80], desc[UR22][R248.64], P5 ;  /* 0x31e80000f88a7fae */ /* 0x000fe8000a9a1016 */
[----:B------:R-:W-:Y:S04]  /*95a0*/  LDGSTS.E [R137+0x30300], desc[UR22][R40.64], P5 ;  /* 0x3030000028897fae */ /* 0x000fe8000a9a1016 */
[----:B-1----:R-:W3:Y:S04]  /*95b0*/  LDL.LU.64 R138, [R1+0x210] ;  /* 0x00021000018a7983 */ /* 0x002ee80000300a00 */
[----:B------:R-:W4:Y:S04]  /*95c0*/  LDL.LU.64 R244, [R1+0xc8] ;  /* 0x0000c80001f47983 */ /* 0x000f280000300a00 */
[----:B------:R-:W2:Y:S04]  /*95d0*/  LDL.LU.64 R246, [R1+0xc0] ;  /* 0x0000c00001f67983 */ /* 0x000ea80000300a00 */
[----:B------:R-:W2:Y:S04]  /*95e0*/  LDL.LU.64 R44, [R1+0xb8] ;  /* 0x0000b800012c7983 */ /* 0x000ea80000300a00 */
[----:B------:R-:W4:Y:S04]  /*95f0*/  LDL.LU.64 R248, [R1+0xb0] ;  /* 0x0000b00001f87983 */ /* 0x000f280000300a00 */
[----:B------:R-:W-:Y:S04]  /*9600*/  LDGSTS.E [R137+0x30700], desc[UR22][R20.64], P5 ;  /* 0x3070000014897fae */ /* 0x000fe8000a9a1016 */
[----:B------:R-:W-:Y:S04]  /*9610*/  LDGSTS.E [R137+0x30b00], desc[UR22][R22.64], P5 ;  /* 0x30b0000016897fae */ /* 0x000fe8000a9a1016 */
[----:B------:R-:W-:Y:S04]  /*9620*/  LDGSTS.E [R137+0x30f00], desc[UR22][R18.64], P5 ;  /* 0x30f0000012897fae */ /* 0x000fe8000a9a1016 */
[----:B------:R-:W-:Y:S04]  /*9630*/  LDGSTS.E [R137+0x31300], desc[UR22][R12.64], P5 ;  /* 0x313000000c897fae */ /* 0x000fe8000a9a1016 */
[----:B------:R-:W-:Y:S04]  /*9640*/  LDGSTS.E [R137+0x31700], desc[UR22][R28.64], P5 ;  /* 0x317000001c897fae */ /* 0x000fe8000a9a1016 */
[----:B------:R-:W-:Y:S04]  /*9650*/  LDGSTS.E [R137+0x31b00], desc[UR22][R250.64], P5 ;  /* 0x31b00000fa897fae */ /* 0x000fe8000a9a1016 */
[----:B------:R1:W-:Y:S01]  /*9660*/  STL.64 [R1+0x500], R46 ;  /* 0x0005002e01007387 */ /* 0x0003e20000100a00 */
[----:B------:R-:W-:-:S03]  /*9670*/  VIADD R136, R6, UR9 ;  /* 0x0000000906887c36 */ /* 0x000fc60008000000 */
[----:B------:R-:W-:Y:S04]  /*9680*/  LDGSTS.E [R137+0x31f00], desc[UR22][R140.64], P5 ;  /* 0x31f000008c897fae */ /* 0x000fe8000a9a1016 */
[----:B------:R-:W4:Y:S04]  /*9690*/  LDL.LU.64 R250, [R1+0xa8] ;  /* 0x0000a80001fa7983 */ /* 0x000f280000300a00 */
[----:B------:R-:W-:Y:S04]  /*96a0*/  LDGSTS.E [R136+0x30380], desc[UR22][R24.64], P5 ;  /* 0x3038000018887fae */ /* 0x000fe8000a9a1016 */
[----:B------:R-:W-:Y:S04]  /*96b0*/  LDGSTS.E [R136+0x30780], desc[UR22][R36.64], P5 ;  /* 0x3078000024887fae */ /* 0x000fe8000a9a1016 */
[----:B------:R-:W-:Y:S04]  /*96c0*/  LDGSTS.E [R136+0x30b80], desc[UR22][R32.64], P5 ;  /* 0x30b8000020887fae */ /* 0x000fe8000a9a1016 */
[----:B------:R-:W-:Y:S04]  /*96d0*/  LDGSTS.E [R136+0x30f80], desc[UR22][R16.64], P5 ;  /* 0x30f8000010887fae */ /* 0x000fe8000a9a1016 */
[----:B------:R-:W-:Y:S04]  /*96e0*/  LDGSTS.E [R136+0x31380], desc[UR22][R14.64], P5 ;  /* 0x313800000e887fae */ /* 0x000fe8000a9a1016 */
[----:B------:R-:W-:Y:S01]  /*96f0*/  LDGSTS.E [R136+0x31780], desc[UR22][R30.64], P5 ;  /* 0x317800001e887fae */ /* 0x000fe2000a9a1016 */
[----:B------:R-:W-:-:S02]  /*9700*/  VIADD R6, R132, 0xffffff7c ;  /* 0xffffff7c84067836 */ /* 0x000fc40000000000 */
[----:B------:R-:W-:-:S04]  /*9710*/  IMAD.WIDE R42, R133, 0x4, R42 ;  /* 0x00000004852a7825 */ /* 0x000fc800078e022a */
[----:B------:R-:W-:Y:S01]  /*9720*/  VIADD R4, R132, 0xffffff7b ;  /* 0xffffff7b84047836 */ /* 0x000fe20000000000 */
[----:B------:R1:W-:Y:S04]  /*9730*/  STL.64 [R1+0x4f8], R42 ;  /* 0x0004f82a01007387 */ /* 0x0003e80000100a00 */
[----:B---3--:R-:W-:Y:S04]  /*9740*/  LDGSTS.E [R136+0x31b80], desc[UR22][R138.64], P5 ;  /* 0x31b800008a887fae */ /* 0x008fe8000a9a1016 */
[----:B------:R-:W-:Y:S04]  /*9750*/  LDGSTS.E [R136+0x31f80], desc[UR22][R142.64], P5 ;  /* 0x31f800008e887fae */ /* 0x000fe8000a9a1016 */
[----:B------:R-:W0:Y:S01]  /*9760*/  LDGDEPBAR ;  /* 0x00000000000079af */ /* 0x000e220000000000 */
[----:B------:R-:W-:Y:S01]  /*9770*/  BAR.SYNC.DEFER_BLOCKING 0x0 ;  /* 0x0000000000007b1d */ /* 0x000fe20000010000 */
[----:B------:R-:W-:Y:S01]  /*9780*/  ISETP.GE.U32.AND P5, PT, R6, 0x7ffffefd, PT ;  /* 0x7ffffefd0600780c */ /* 0x000fe20003fa6070 */
[----:B--2---:R-:W-:-:S06]  /*9790*/  IMAD.WIDE R44, R133, 0x4, R44 ;  /* 0x00000004852c7825 */ /* 0x004fcc00078e022c */
[----:B------:R-:W2:Y:S01]  /*97a0*/  LDC R6, c[0x0][0x3a0] ;  /* 0x0000e800ff067b82 */ /* 0x000ea20000000800 */
[----:B------:R-:W-:Y:S01]  /*97b0*/  @!PT LDS RZ, [RZ] ;  /* 0x00000000fffff984 */ /* 0x000fe20000000800 */
[----:B------:R-:W-:Y:S01]  /*97c0*/  @!PT LDS RZ, [RZ] ;  /* 0x00000000fffff984 */ /* 0x000fe20000000800 */
[----:B------:R-:W-:Y:S01]  /*97d0*/  @!PT LDS RZ, [RZ] ;  /* 0x00000000fffff984 */ /* 0x000fe20000000800 */
[----:B------:R1:W-:Y:S01]  /*97e0*/  LDGSTS.E [R134+0x10000], desc[UR22][R46.64], !P3 ;  /* 0x100000002e867fae */ /* 0x0003e2000d9a1016 */
[----:B------:R-:W-:-:S03]  /*97f0*/  ISETP.GE.U32.AND P3, PT, R4, 0x7ffffefc, PT ;  /* 0x7ffffefc0400780c */ /* 0x000fc60003f66070 */
[----:B------:R-:W-:Y:S01]  /*9800*/  LDGSTS.E [R134+0x10004], desc[UR22][R42.64], !P1 ;  /* 0x100040002a867fae */ /* 0x000fe2000c9a1016 */
[----:B------:R-:W-:Y:S02]  /*9810*/  VIADD R4, R132, 0xffffff7a ;  /* 0xffffff7a84047836 */ /* 0x000fe40000000000 */
[----:B-1----:R-:W-:Y:S01]  /*9820*/  IMAD.WIDE R46, R133, 0x4, R242 ;  /* 0x00000004852e7825 */ /* 0x002fe200078e02f2 */
[----:B------:R-:W3:Y:S04]  /*9830*/  LDL.LU.64 R42, [R1+0xa0] ;  /* 0x0000a000012a7983 */ /* 0x000ee80000300a00 */
[----:B------:R4:W-:Y:S04]  /*9840*/  STL.64 [R1+0x4f0], R46 ;  /* 0x0004f02e01007387 */ /* 0x0009e80000100a00 */
[----:B------:R4:W-:Y:S01]  /*9850*/  LDGSTS.E [R134+0x10008], desc[UR22][R46.64], !P6 ;  /* 0x100080002e867fae */ /* 0x0009e2000f1a1016 */
[----:B------:R-:W-:-:S03]  /*9860*/  ISETP.GE.U32.AND P1, PT, R4, 0x7ffffefb, PT ;  /* 0x7ffffefb0400780c */ /* 0x000fc60003f26070 */
[----:B------:R-:W2:Y:S01]  /*9870*/  LDL.LU.64 R242, [R1+0x98] ;  /* 0x0000980001f27983 */ /* 0x000ea20000300a00 */
[----:B------:R-:W-:Y:S02]  /*9880*/  VIADD R4, R132, 0xffffff79 ;  /* 0xffffff7984047836 */ /* 0x000fe40000000000 */
[----:B----4-:R-:W-:-:S05]  /*9890*/  IMAD.WIDE R46, R133, 0x4, R244 ;  /* 0x00000004852e7825 */ /* 0x010fca00078e02f4 */
[----:B------:R1:W-:Y:S04]  /*98a0*/  STL.64 [R1+0x4e8], R46 ;  /* 0x0004e82e01007387 */ /* 0x0003e80000100a00 */
[----:B------:R1:W-:Y:S04]  /*98b0*/  LDGSTS.E [R134+0x1000c], desc[UR22][R46.64], !P5 ;  /* 0x1000c0002e867fae */ /* 0x0003e8000e9a1016 */
[----:B------:R-:W4:Y:S01]  /*98c0*/  LDL.LU.64 R244, [R1+0x90] ;  /* 0x0000900001f47983 */ /* 0x000f220000300a00 */
[----:B------:R-:W-:Y:S01]  /*98d0*/  ISETP.GE.U32.AND P6, PT, R4, 0x7ffffefa, PT ;  /* 0x7ffffefa0400780c */ /* 0x000fe20003fc6070 */
[----:B-1----:R-:W-:-:S05]  /*98e0*/  IMAD.WIDE R46, R133, 0x4, R246 ;  /* 0x00000004852e7825 */ /* 0x002fca00078e02f6 */
[----:B------:R1:W-:Y:S04]  /*98f0*/  STL.64 [R1+0x4e0], R46 ;  /* 0x0004e02e01007387 */ /* 0x0003e80000100a00 */
[----:B------:R-:W4:Y:S04]  /*9900*/  LDL.LU.64 R246, [R1+0x88] ;  /* 0x0000880001f67983 */ /* 0x000f280000300a00 */
[----:B------:R1:W-:Y:S04]  /*9910*/  LDGSTS.E [R134+0x10010], desc[UR22][R46.64], !P3 ;  /* 0x100100002e867fae */ /* 0x0003e8000d9a1016 */
[----:B------:R1:W-:Y:S04]  /*9920*/  STL.64 [R1+0x4d8], R44 ;  /* 0x0004d82c01007387 */ /* 0x0003e80000100a00 */
[----:B------:R-:W-:Y:S01]  /*9930*/  LDGSTS.E [R134+0x10014], desc[UR22][R44.64], !P1 ;  /* 0x100140002c867fae */ /* 0x000fe2000c9a1016 */
[----:B-1----:R-:W-:-:S05]  /*9940*/  IMAD.WIDE R46, R133, 0x4, R248 ;  /* 0x00000004852e7825 */ /* 0x002fca00078e02f8 */
[----:B------:R1:W-:Y:S04]  /*9950*/  LDGSTS.E [R134+0x10018], desc[UR22][R46.64], !P6 ;  /* 0x100180002e867fae */ /* 0x0003e8000f1a1016 */
[----:B------:R-:W4:Y:S04]  /*9960*/  LDL.LU.64 R44, [R1+0x80] ;  /* 0x00008000012c7983 */ /* 0x000f280000300a00 */
[----:B------:R1:W-:Y:S04]  /*9970*/  STL.64 [R1+0x4d0], R46 ;  /* 0x0004d02e01007387 */ /* 0x0003e80000100a00 */
[----:B------:R-:W4:Y:S01]  /*9980*/  LDL.LU.64 R248, [R1+0x78] ;  /* 0x0000780001f87983 */ /* 0x000f220000300a00 */
[----:B-1----:R-:W-:-:S05]  /*9990*/  IMAD.WIDE R46, R133, 0x4, R250 ;  /* 0x00000004852e7825 */ /* 0x002fca00078e02fa */
[----:B------:R2:W-:Y:S04]  /*99a0*/  STL.64 [R1+0x4c8], R46 ;  /* 0x0004c82e01007387 */ /* 0x0005e80000100a00 */
[----:B------:R-:W4:Y:S01]  /*99b0*/  LDL.LU.64 R250, [R1+0x70] ;  /* 0x0000700001fa7983 */ /* 0x000f220000300a00 */
[----:B------:R-:W-:-:S05]  /*99c0*/  VIADD R4, R132, 0xffffff78 ;  /* 0xffffff7884047836 */ /* 0x000fca0000000000 */
[----:B------:R-:W-:Y:S01]  /*99d0*/  ISETP.GE.U32.AND P5, PT, R4, 0x7ffffef9, PT ;  /* 0x7ffffef90400780c */ /* 0x000fe20003fa6070 */
[----:B------:R-:W-:-:S05]  /*99e0*/  VIADD R4, R132, 0xffffff77 ;  /* 0xffffff7784047836 */ /* 0x000fca0000000000 */
[----:B------:R-:W-:Y:S01]  /*99f0*/  ISETP.GE.U32.AND P3, PT, R4, 0x7ffffef8, PT ;  /* 0x7ffffef80400780c */ /* 0x000fe20003f66070 */
[----:B------:R-:W-:-:S05]  /*9a00*/  VIADD R4, R132, 0xffffff76 ;  /* 0xffffff7684047836 */ /* 0x000fca0000000000 */
[----:B------:R-:W-:Y:S01]  /*9a10*/  ISETP.GE.U32.AND P1, PT, R4, 0x7ffffef7, PT ;  /* 0x7ffffef70400780c */ /* 0x000fe20003f26070 */
[----:B------:R2:W-:Y:S01]  /*9a20*/  LDGSTS.E [R134+0x1001c], desc[UR22][R46.64], !P5 ;  /* 0x1001c0002e867fae */ /* 0x0005e2000e9a1016 */
[----:B------:R-:W-:-:S04]  /*9a30*/  IADD3 R4, PT, PT, R132, -0x8b, RZ ;  /* 0xffffff7584047810 */ /* 0x000fc80007ffe0ff */
[----:B------:R-:W-:Y:S01]  /*9a40*/  ISETP.GE.U32.AND P6, PT, R4, 0x7ffffef6, PT ;  /* 0x7ffffef60400780c */ /* 0x000fe20003fc6070 */
[----:B------:R-:W-:-:S05]  /*9a50*/  VIADD R4, R132, 0xffffff74 ;  /* 0xffffff7484047836 */ /* 0x000fca0000000000 */
[----:B------:R-:W-:Y:S01]  /*9a60*/  ISETP.GE.U32.AND P5, PT, R4, 0x7ffffef5, PT ;  /* 0x7ffffef50400780c */ /* 0x000fe20003fa6070 */
[----:B------:R-:W-:Y:S02]  /*9a70*/  VIADD R4, R132, 0xffffff73 ;  /* 0xffffff7384047836 */ /* 0x000fe40000000000 */
[----:B---3--:R-:W-:-:S05]  /*9a80*/  IMAD.WIDE R42, R133, 0x4, R42 ;  /* 0x00000004852a7825 */ /* 0x008fca00078e022a */
[----:B------:R1:W-:Y:S04]  /*9a90*/  STL.64 [R1+0x4c0], R42 ;  /* 0x0004c02a01007387 */ /* 0x0003e80000100a00 */
[----:B------:R-:W-:Y:S01]  /*9aa0*/  LDGSTS.E [R134+0x10020], desc[UR22][R42.64], !P3 ;  /* 0x100200002a867fae */ /* 0x000fe2000d9a1016 */
[----:B--2---:R-:W-:Y:S01]  /*9ab0*/  IMAD.WIDE R46, R133, 0x4, R242 ;  /* 0x00000004852e7825 */ /* 0x004fe200078e02f2 */
[----:B------:R-:W-:-:S04]  /*9ac0*/  ISETP.GE.U32.AND P3, PT, R4, 0x7ffffef4, PT ;  /* 0x7ffffef40400780c */ /* 0x000fc80003f66070 */
[----:B------:R4:W-:Y:S04]  /*9ad0*/  LDGSTS.E [R134+0x10024], desc[UR22][R46.64], !P1 ;  /* 0x100240002e867fae */ /* 0x0009e8000c9a1016 */
[----:B-1----:R-:W2:Y:S04]  /*9ae0*/  LDL.LU.64 R42, [R1+0x68] ;  /* 0x00006800012a7983 */ /* 0x002ea80000300a00 */
[----:B------:R4:W-:Y:S04]  /*9af0*/  STL.64 [R1+0x4b8], R46 ;  /* 0x0004b82e01007387 */ /* 0x0009e80000100a00 */
[----:B------:R-:W3:Y:S01]  /*9b00*/  LDL.LU.64 R242, [R1+0x60] ;  /* 0x0000600001f27983 */ /* 0x000ee20000300a00 */
[----:B------:R-:W-:-:S02]  /*9b10*/  VIADD R4, R132, 0xffffff72 ;  /* 0xffffff7284047836 */ /* 0x000fc40000000000 */
[----:B----4-:R-:W-:-:S05]  /*9b20*/  IMAD.WIDE R46, R133, 0x4, R244 ;  /* 0x00000004852e7825 */ /* 0x010fca00078e02f4 */
[----:B------:R1:W-:Y:S04]  /*9b30*/  STL.64 [R1+0x4b0], R46 ;  /* 0x0004b02e01007387 */ /* 0x0003e80000100a00 */
[----:B------:R1:W-:Y:S04]  /*9b40*/  LDGSTS.E [R134+0x10028], desc[UR22][R46.64], !P6 ;  /* 0x100280002e867fae */ /* 0x0003e8000f1a1016 */
[----:B------:R-:W4:Y:S01]  /*9b50*/  LDL.LU.64 R244, [R1+0x58] ;  /* 0x0000580001f47983 */ /* 0x000f220000300a00 */
[----:B------:R-:W-:Y:S01]  /*9b60*/  ISETP.GE.U32.AND P1, PT, R4, 0x7ffffef3, PT ;  /* 0x7ffffef30400780c */ /* 0x000fe20003f26070 */
[----:B-1----:R-:W-:-:S05]  /*9b70*/  IMAD.WIDE R46, R133, 0x4, R246 ;  /* 0x00000004852e7825 */ /* 0x002fca00078e02f6 */
[----:B------:R-:W-:Y:S04]  /*9b80*/  STL.64 [R1+0x4a8], R46 ;  /* 0x0004a82e01007387 */ /* 0x000fe80000100a00 */
[----:B------:R-:W4:Y:S04]  /*9b90*/  LDL.LU.64 R246, [R1+0x50] ;  /* 0x0000500001f67983 */ /* 0x000f280000300a00 */
[----:B------:R-:W-:Y:S01]  /*9ba0*/  LDGSTS.E [R134+0x1002c], desc[UR22][R46.64], !P5 ;  /* 0x1002c0002e867fae */ /* 0x000fe2000e9a1016 */
[----:B------:R-:W-:-:S05]  /*9bb0*/  IMAD.WIDE R44, R133, 0x4, R44 ;  /* 0x00000004852c7825 */ /* 0x000fca00078e022c */
[----:B------:R1:W-:Y:S04]  /*9bc0*/  STL.64 [R1+0x4a0], R44 ;  /* 0x0004a02c01007387 */ /* 0x0003e80000100a00 */
[----:B------:R1:W-:Y:S02]  /*9bd0*/  LDGSTS.E [R134+0x10030], desc[UR22][R44.64], !P3 ;  /* 0x100300002c867fae */ /* 0x0003e4000d9a1016 */
[C---:B-1----:R-:W-:Y:S02]  /*9be0*/  IMAD.WIDE R44, R133.reuse, 0x4, R248 ;  /* 0x00000004852c7825 */ /* 0x042fe400078e02f8 */
[----:B------:R-:W4:Y:S04]  /*9bf0*/  LDL.LU.64 R248, [R1+0x48] ;  /* 0x0000480001f87983 */ /* 0x000f280000300a00 */
[----:B------:R1:W-:Y:S04]  /*9c00*/  STL.64 [R1+0x498], R44 ;  /* 0x0004982c01007387 */ /* 0x0003e80000100a00 */
[----:B------:R1:W-:Y:S02]  /*9c10*/  LDGSTS.E [R134+0x10034], desc[UR22][R44.64], !P1 ;  /* 0x100340002c867fae */ /* 0x0003e4000c9a1016 */
[----:B-1----:R-:W-:-:S02]  /*9c20*/  IMAD.WIDE R44, R133, 0x4, R250 ;  /* 0x00000004852c7825 */ /* 0x002fc400078e02fa */
[----:B------:R-:W4:Y:S02]  /*9c30*/  LDL.LU.64 R250, [R1+0x40] ;  /* 0x0000400001fa7983 */ /* 0x000f240000300a00 */
[----:B------:R-:W-:-:S05]  /*9c40*/  VIADD R4, R132, 0xffffff71 ;  /* 0xffffff7184047836 */ /* 0x000fca0000000000 */
[----:B------:R-:W-:Y:S01]  /*9c50*/  ISETP.GE.U32.AND P6, PT, R4, 0x7ffffef2, PT ;  /* 0x7ffffef20400780c */ /* 0x000fe20003fc6070 */
[----:B------:R-:W-:-:S05]  /*9c60*/  VIADD R4, R132, 0xffffff70 ;  /* 0xffffff7084047836 */ /* 0x000fca0000000000 */
[----:B------:R-:W-:Y:S01]  /*9c70*/  ISETP.GE.U32.AND P5, PT, R4, 0x7ffffef1, PT ;  /* 0x7ffffef10400780c */ /* 0x000fe20003fa6070 */
[----:B------:R-:W-:Y:S01]  /*9c80*/  VIADD R4, R132, 0xffffff6f ;  /* 0xffffff6f84047836 */ /* 0x000fe20000000000 */
[----:B------:R1:W-:Y:S04]  /*9c90*/  STL.64 [R1+0x490], R44 ;  /* 0x0004902c01007387 */ /* 0x0003e80000100a00 */
[----:B------:R-:W-:Y:S01]  /*9ca0*/  ISETP.GE.U32.AND P3, PT, R4, 0x7ffffef0, PT ;  /* 0x7ffffef00400780c */ /* 0x000fe20003f66070 */
[----:B------:R-:W-:Y:S01]  /*9cb0*/  VIADD R4, R132, 0xffffff6e ;  /* 0xffffff6e84047836 */ /* 0x000fe20000000000 */
[----:B------:R-:W4:Y:S04]  /*9cc0*/  LDL.LU.64 R46, [R1+0x38] ;  /* 0x00003800012e7983 */ /* 0x000f280000300a00 */
[----:B------:R-:W-:Y:S01]  /*9cd0*/  ISETP.GE.U32.AND P1, PT, R4, 0x7ffffeef, PT ;  /* 0x7ffffeef0400780c */ /* 0x000fe20003f26070 */
[----:B------:R-:W-:Y:S01]  /*9ce0*/  VIADD R4, R132, 0xffffff6d ;  /* 0xffffff6d84047836 */ /* 0x000fe20000000000 */
[----:B------:R-:W-:Y:S04]  /*9cf0*/  LDGSTS.E [R134+0x10038], desc[UR22][R44.64], !P6 ;  /* 0x100380002c867fae */ /* 0x000fe8000f1a1016 */
[----:B------:R-:W-:-:S02]  /*9d00*/  ISETP.GE.U32.AND P6, PT, R4, 0x7ffffeee, PT ;  /* 0x7ffffeee0400780c */ /* 0x000fc40003fc6070 */
[----:B------:R-:W-:Y:S01]  /*9d10*/  IADD3 R4, PT, PT, R132, -0x94, RZ ;  /* 0xffffff6c84047810 */ /* 0x000fe20007ffe0ff */
[----:B--2---:R-:W-:-:S05]  /*9d20*/  IMAD.WIDE R42, R133, 0x4, R42 ;  /* 0x00000004852a7825 */ /* 0x004fca00078e022a */
[----:B------:R3:W-:Y:S04]  /*9d30*/  STL.64 [R1+0x488], R42 ;  /* 0x0004882a01007387 */ /* 0x0007e80000100a00 */
[----:B------:R3:W-:Y:S04]  /*9d40*/  LDGSTS.E [R134+0x1003c], desc[UR22][R42.64], !P5 ;  /* 0x1003c0002a867fae */ /* 0x0007e8000e9a1016 */
[----:B-1----:R-:W2:Y:S01]  /*9d50*/  LDL.LU.64 R44, [R1+0x30] ;  /* 0x00003000012c7983 */ /* 0x002ea20000300a00 */
[----:B---3--:R-:W-:-:S05]  /*9d60*/  IMAD.WIDE R42, R133, 0x4, R242 ;  /* 0x00000004852a7825 */ /* 0x008fca00078e02f2 */
[----:B------:R1:W-:Y:S01]  /*9d70*/  STL.64 [R1+0x480], R42 ;  /* 0x0004802a01007387 */ /* 0x0003e20000100a00 */
[----:B----4-:R-:W-:-:S03]  /*9d80*/  IMAD.WIDE R48, R133, 0x4, R244 ;  /* 0x0000000485307825 */ /* 0x010fc600078e02f4 */
[----:B------:R-:W-:Y:S01]  /*9d90*/  LDGSTS.E [R134+0x10040], desc[UR22][R42.64], !P3 ;  /* 0x100400002a867fae */ /* 0x000fe2000d9a1016 */
[----:B------:R-:W-:-:S03]  /*9da0*/  ISETP.GE.U32.AND P5, PT, R4, 0x7ffffeed, PT ;  /* 0x7ffffeed0400780c */ /* 0x000fc60003fa6070 */
[----:B------:R3:W-:Y:S04]  /*9db0*/  LDGSTS.E [R134+0x10044], desc[UR22][R48.64], !P1 ;  /* 0x1004400030867fae */ /* 0x0007e8000c9a1016 */
[----:B-1----:R-:W4:Y:S04]  /*9dc0*/  LDL.LU.64 R42, [R1+0x28] ;  /* 0x00002800012a7983 */ /* 0x002f280000300a00 */
[----:B------:R-:W4:Y:S04]  /*9dd0*/  LDL.LU.64 R242, [R1+0x20] ;  /* 0x0000200001f27983 */ /* 0x000f280000300a00 */
[----:B------:R3:W-:Y:S04]  /*9de0*/  STL.64 [R1+0x478], R48 ;  /* 0x0004783001007387 */ /* 0x0007e80000100a00 */
[----:B------:R-:W4:Y:S01]  /*9df0*/  LDL.LU.64 R244, [R1+0x18] ;  /* 0x0000180001f47983 */ /* 0x000f220000300a00 */
[----:B---3--:R-:W-:-:S05]  /*9e00*/  IMAD.WIDE R48, R133, 0x4, R246 ;  /* 0x0000000485307825 */ /* 0x008fca00078e02f6 */
[----:B------:R1:W-:Y:S04]  /*9e10*/  STL.64 [R1+0x470], R48 ;  /* 0x0004703001007387 */ /* 0x0003e80000100a00 */
[----:B------:R1:W-:Y:S04]  /*9e20*/  LDGSTS.E [R134+0x10048], desc[UR22][R48.64], !P6 ;  /* 0x1004800030867fae */ /* 0x0003e8000f1a1016 */
[----:B------:R-:W3:Y:S01]  /*9e30*/  LDL.LU.64 R246, [R1+0x10] ;  /* 0x0000100001f67983 */ /* 0x000ee20000300a00 */
[----:B-1----:R-:W-:-:S05]  /*9e40*/  IMAD.WIDE R48, R133, 0x4, R248 ;  /* 0x0000000485307825 */ /* 0x002fca00078e02f8 */
[----:B------:R1:W-:Y:S04]  /*9e50*/  STL.64 [R1+0x468], R48 ;  /* 0x0004683001007387 */ /* 0x0003e80000100a00 */
[----:B------:R1:W-:Y:S04]  /*9e60*/  LDGSTS.E [R134+0x1004c], desc[UR22][R48.64], !P5 ;  /* 0x1004c00030867fae */ /* 0x0003e8000e9a1016 */
[----:B------:R-:W3:Y:S01]  /*9e70*/  LDL.LU.64 R248, [R1+0x8] ;  /* 0x0000080001f87983 */ /* 0x000ee20000300a00 */
[----:B-1----:R-:W-:-:S03]  /*9e80*/  IMAD.WIDE R48, R133, 0x4, R250 ;  /* 0x0000000485307825 */ /* 0x002fc600078e02fa */
[----:B------:R-:W3:Y:S01]  /*9e90*/  LDL.LU.64 R250, [R1] ;  /* 0x0000000001fa7983 */ /* 0x000ee20000300a00 */
[----:B------:R-:W-:-:S05]  /*9ea0*/  VIADD R4, R132, 0xffffff6b ;  /* 0xffffff6b84047836 */ /* 0x000fca0000000000 */
[----:B------:R-:W-:Y:S01]  /*9eb0*/  ISETP.GE.U32.AND P3, PT, R4, 0x7ffffeec, PT ;  /* 0x7ffffeec0400780c */ /* 0x000fe20003f66070 */
[----:B------:R-:W-:-:S05]  /*9ec0*/  VIADD R4, R132, 0xffffff6a ;  /* 0xffffff6a84047836 */ /* 0x000fca0000000000 */
[----:B------:R-:W-:Y:S01]  /*9ed0*/  ISETP.GE.U32.AND P1, PT, R4, 0x7ffffeeb, PT ;  /* 0x7ffffeeb0400780c */ /* 0x000fe20003f26070 */
[----:B------:R-:W-:-:S05]  /*9ee0*/  VIADD R4, R132, 0xffffff69 ;  /* 0xffffff6984047836 */ /* 0x000fca0000000000 */
[----:B------:R-:W-:Y:S01]  /*9ef0*/  ISETP.GE.U32.AND P6, PT, R4, 0x7ffffeea, PT ;  /* 0x7ffffeea0400780c */ /* 0x000fe20003fc6070 */
[----:B------:R-:W-:Y:S01]  /*9f00*/  VIADD R4, R132, 0xffffff68 ;  /* 0xffffff6884047836 */ /* 0x000fe20000000000 */
[----:B------:R-:W-:Y:S04]  /*9f10*/  LDGSTS.E [R134+0x10050], desc[UR22][R48.64], !P3 ;  /* 0x1005000030867fae */ /* 0x000fe8000d9a1016 */
[----:B------:R-:W-:Y:S01]  /*9f20*/  ISETP.GE.U32.AND P5, PT, R4, 0x7ffffee9, PT ;  /* 0x7ffffee90400780c */ /* 0x000fe20003fa6070 */
[----:B------:R-:W-:Y:S02]  /*9f30*/  VIADD R4, R132, 0xffffff67 ;  /* 0xffffff6784047836 */ /* 0x000fe40000000000 */
[----:B------:R-:W-:-:S03]  /*9f40*/  IMAD.WIDE R46, R133, 0x4, R46 ;  /* 0x00000004852e7825 */ /* 0x000fc600078e022e */
[----:B------:R-:W-:Y:S01]  /*9f50*/  ISETP.GE.U32.AND P3, PT, R4, 0x7ffffee8, PT ;  /* 0x7ffffee80400780c */ /* 0x000fe20003f66070 */
[----:B------:R-:W-:Y:S01]  /*9f60*/  VIADD R4, R132, 0xffffff66 ;  /* 0xffffff6684047836 */ /* 0x000fe20000000000 */
[----:B------:R-:W-:Y:S04]  /*9f70*/  LDGSTS.E [R134+0x10054], desc[UR22][R46.64], !P1 ;  /* 0x100540002e867fae */ /* 0x000fe8000c9a1016 */
[----:B------:R-:W-:Y:S01]  /*9f80*/  ISETP.GE.U32.AND P1, PT, R4, 0x7ffffee7, PT ;  /* 0x7ffffee70400780c */ /* 0x000fe20003f26070 */
[----:B------:R-:W-:Y:S01]  /*9f90*/  VIADD R4, R132, 0xffffff65 ;  /* 0xffffff6584047836 */ /* 0x000fe20000000000 */
[----:B------:R1:W-:Y:S04]  /*9fa0*/  STL.64 [R1+0x460], R48 ;  /* 0x0004603001007387 */ /* 0x0003e80000100a00 */
[----:B-1----:R-:W3:Y:S04]  /*9fb0*/  LDL.LU.64 R48, [R1+0x740] ;  /* 0x0007400001307983 */ /* 0x002ee80000300a00 */
[----:B------:R1:W-:Y:S04]  /*9fc0*/  STL.64 [R1+0x458], R46 ;  /* 0x0004582e01007387 */ /* 0x0003e80000100a00 */
[----:B-1----:R-:W3:Y:S01]  /*9fd0*/  LDL.LU.64 R46, [R1+0x738] ;  /* 0x00073800012e7983 */ /* 0x002ee20000300a00 */
[----:B--2---:R-:W-:-:S05]  /*9fe0*/  IMAD.WIDE R44, R133, 0x4, R44 ;  /* 0x00000004852c7825 */ /* 0x004fca00078e022c */
[----:B------:R-:W-:Y:S01]  /*9ff0*/  LDGSTS.E [R134+0x10058], desc[UR22][R44.64], !P6 ;  /* 0x100580002c867fae */ /* 0x000fe2000f1a1016 */
[----:B------:R-:W-:Y:S01]  /*a000*/  ISETP.GE.U32.AND P6, PT, R4, 0x7ffffee6, PT ;  /* 0x7ffffee60400780c */ /* 0x000fe20003fc6070 */
[----:B------:R-:W-:Y:S02]  /*a010*/  VIADD R4, R132, 0xffffff64 ;  /* 0xffffff6484047836 */ /* 0x000fe40000000000 */
[----:B------:R1:W-:Y:S04]  /*a020*/  STL.64 [R1+0x450], R44 ;  /* 0x0004502c01007387 */ /* 0x0003e80000100a00 */
[----:B-1----:R-:W2:Y:S01]  /*a030*/  LDL.LU.64 R44, [R1+0x730] ;  /* 0x00073000012c7983 */ /* 0x002ea20000300a00 */
[----:B----4-:R-:W-:-:S04]  /*a040*/  IMAD.WIDE R42, R133, 0x4, R42 ;  /* 0x00000004852a7825 */ /* 0x010fc800078e022a */
[C---:B------:R-:W-:Y:S01]  /*a050*/  IMAD.WIDE R242, R133.reuse, 0x4, R242 ;  /* 0x0000000485f27825 */ /* 0x040fe200078e02f2 */
[----:B------:R1:W-:Y:S01]  /*a060*/  LDGSTS.E [R134+0x1005c], desc[UR22][R42.64], !P5 ;  /* 0x1005c0002a867fae */ /* 0x0003e2000e9a1016 */
[----:B------:R-:W-:Y:S02]  /*a070*/  ISETP.GE.U32.AND P5, PT, R4, 0x7ffffee5, PT ;  /* 0x7ffffee50400780c */ /* 0x000fe40003fa6070 */
[----:B------:R-:W-:Y:S01]  /*a080*/  IADD3 R4, PT, PT, R132, -0x9d, RZ ;  /* 0xffffff6384047810 */ /* 0x000fe20007ffe0ff */
[----:B------:R4:W-:Y:S03]  /*a090*/  LDGSTS.E [R134+0x10060], desc[UR22][R242.64], !P3 ;  /* 0x10060000f2867fae */ /* 0x0009e6000d9a1016 */
[----:B------:R-:W-:Y:S01]  /*a0a0*/  ISETP.GE.U32.AND P3, PT, R4, 0x7ffffee4, PT ;  /* 0x7ffffee40400780c */ /* 0x000fe20003f66070 */
[C---:B------:R-:W-:Y:S01]  /*a0b0*/  IMAD.WIDE R244, R133.reuse, 0x4, R244 ;  /* 0x0000000485f47825 */ /* 0x040fe200078e02f4 */
[----:B------:R1:W-:Y:S04]  /*a0c0*/  STL.64 [R1+0x448], R42 ;  /* 0x0004482a01007387 */ /* 0x0003e80000100a00 */
[----:B------:R2:W-:Y:S04]  /*a0d0*/  LDGSTS.E [R134+0x10064], desc[UR22][R244.64], !P1 ;  /* 0x10064000f4867fae */ /* 0x0005e8000c9a1016 */
[----:B-1----:R-:W2:Y:S04]  /*a0e0*/  LDL.LU.64 R42, [R1+0x728] ;  /* 0x00072800012a7983 */ /* 0x002ea80000300a00 */
[----:B------:R1:W-:Y:S01]  /*a0f0*/  STL.64 [R1+0x440], R242 ;  /* 0x000440f201007387 */ /* 0x0003e20000100a00 */
[----:B---3--:R-:W-:-:S05]  /*a100*/  IMAD.WIDE R246, R133, 0x4, R246 ;  /* 0x0000000485f67825 */ /* 0x008fca00078e02f6 */
[----:B------:R3:W-:Y:S04]  /*a110*/  LDGSTS.E [R134+0x10068], desc[UR22][R246.64], !P6 ;  /* 0x10068000f6867fae */ /* 0x0007e8000f1a1016 */
[----:B-1----:R-:W4:Y:S04]  /*a120*/  LDL.LU.64 R242, [R1+0x720] ;  /* 0x0007200001f27983 */ /* 0x002f280000300a00 */
[----:B------:R1:W-:Y:S01]  /*a130*/  STL.64 [R1+0x438], R244 ;  /* 0x000438f401007387 */ /* 0x0003e20000100a00 */
[----:B------:R-:W-:-:S03]  /*a140*/  IMAD.WIDE R248, R133, 0x4, R248 ;  /* 0x0000000485f87825 */ /* 0x000fc600078e02f8 */
[----:B-1----:R-:W3:Y:S04]  /*a150*/  LDL.LU.64 R244, [R1+0x718] ;  /* 0x0007180001f47983 */ /* 0x002ee80000300a00 */
[----:B------:R1:W-:Y:S01]  /*a160*/  STL.64 [R1+0x430], R246 ;  /* 0x000430f601007387 */ /* 0x0003e20000100a00 */
[----:B------:R-:W-:-:S03]  /*a170*/  IMAD.WIDE R250, R133, 0x4, R250 ;  /* 0x0000000485fa7825 */ /* 0x000fc600078e02fa */
[----:B------:R2:W-:Y:S04]  /*a180*/  LDGSTS.E [R134+0x1006c], desc[UR22][R248.64], !P5 ;  /* 0x1006c000f8867fae */ /* 0x0005e8000e9a1016 */
[----:B------:R2:W-:Y:S04]  /*a190*/  LDGSTS.E [R134+0x10070], desc[UR22][R250.64], !P3 ;  /* 0x10070000fa867fae */ /* 0x0005e8000d9a1016 */
[----:B-1----:R-:W3:Y:S04]  /*a1a0*/  LDL.LU.64 R246, [R1+0x710] ;  /* 0x0007100001f67983 */ /* 0x002ee80000300a00 */
[----:B------:R1:W-:Y:S04]  /*a1b0*/  STL.64 [R1+0x428], R248 ;  /* 0x000428f801007387 */ /* 0x0003e80000100a00 */
[----:B-1----:R-:W3:Y:S04]  /*a1c0*/  LDL.LU.64 R248, [R1+0x708] ;  /* 0x0007080001f87983 */ /* 0x002ee80000300a00 */
[----:B------:R1:W-:Y:S04]  /*a1d0*/  STL.64 [R1+0x420], R250 ;  /* 0x000420fa01007387 */ /* 0x0003e80000100a00 */
[----:B-1----:R-:W3:Y:S01]  /*a1e0*/  LDL.LU.64 R250, [R1+0x700] ;  /* 0x0007000001fa7983 */ /* 0x002ee20000300a00 */
        /* <DEDUP_REMOVED lines=8> */
[----:B------:R-:W-:Y:S02]  /*a270*/  VIADD R4, R132, 0xffffff5e ;  /* 0xffffff5e84047836 */ /* 0x000fe40000000000 */
[----:B--2---:R-:W-:-:S04]  /*a280*/  IMAD.WIDE R42, R133, 0x4, R42 ;  /* 0x00000004852a7825 */ /* 0x004fc800078e022a */
[----:B----4-:R-:W-:-:S04]  /*a290*/  IMAD.WIDE R242, R133, 0x4, R242 ;  /* 0x0000000485f27825 */ /* 0x010fc800078e02f2 */
[----:B---3--:R-:W-:-:S04]  /*a2a0*/  IMAD.WIDE R244, R133, 0x4, R244 ;  /* 0x0000000485f47825 */ /* 0x008fc800078e02f4 */
[----:B------:R-:W-:-:S04]  /*a2b0*/  IMAD.WIDE R246, R133, 0x4, R246 ;  /* 0x0000000485f67825 */ /* 0x000fc800078e02f6 */
[----:B------:R-:W-:-:S04]  /*a2c0*/  IMAD.WIDE R248, R133, 0x4, R248 ;  /* 0x0000000485f87825 */ /* 0x000fc800078e02f8 */
[----:B------:R-:W-:-:S05]  /*a2d0*/  IMAD.WIDE R250, R133, 0x4, R250 ;  /* 0x0000000485fa7825 */ /* 0x000fca00078e02fa */
[----:B------:R-:W-:Y:S01]  /*a2e0*/  LDGSTS.E [R134+0x10074], desc[UR22][R250.64], !P1 ;  /* 0x10074000fa867fae */ /* 0x000fe2000c9a1016 */
[----:B------:R-:W-:Y:S01]  /*a2f0*/  ISETP.GE.U32.AND P1, PT, R4, 0x7ffffedf, PT ;  /* 0x7ffffedf0400780c */ /* 0x000fe20003f26070 */
[----:B------:R-:W-:Y:S02]  /*a300*/  VIADD R4, R132, 0xffffff5d ;  /* 0xffffff5d84047836 */ /* 0x000fe40000000000 */
[----:B------:R-:W-:Y:S03]  /*a310*/  LDGSTS.E [R134+0x10078], desc[UR22][R248.64], !P6 ;  /* 0x10078000f8867fae */ /* 0x000fe6000f1a1016 */
[----:B------:R-:W-:Y:S01]  /*a320*/  ISETP.GE.U32.AND P6, PT, R4, 0x7ffffede, PT ;  /* 0x7ffffede0400780c */ /* 0x000fe20003fc6070 */
[----:B------:R-:W-:Y:S01]  /*a330*/  VIADD R4, R132, 0xffffff5c ;  /* 0xffffff5c84047836 */ /* 0x000fe20000000000 */
[----:B------:R-:W-:Y:S04]  /*a340*/  LDGSTS.E [R134+0x1007c], desc[UR22][R246.64], !P5 ;  /* 0x1007c000f6867fae */ /* 0x000fe8000e9a1016 */
[----:B------:R-:W-:Y:S01]  /*a350*/  ISETP.GE.U32.AND P5, PT, R4, 0x7ffffedd, PT ;  /* 0x7ffffedd0400780c */ /* 0x000fe20003fa6070 */
[----:B------:R-:W-:Y:S01]  /*a360*/  VIADD R4, R132, 0xffffff5b ;  /* 0xffffff5b84047836 */ /* 0x000fe20000000000 */
[----:B------:R-:W-:Y:S04]  /*a370*/  LDGSTS.E [R134+0x10080], desc[UR22][R244.64], !P3 ;  /* 0x10080000f4867fae */ /* 0x000fe8000d9a1016 */
[----:B------:R-:W-:Y:S01]  /*a380*/  STL.64 [R1+0x418], R250 ;  /* 0x000418fa01007387 */ /* 0x000fe20000100a00 */
[----:B------:R-:W-:-:S02]  /*a390*/  ISETP.GE.U32.AND P3, PT, R4, 0x7ffffedc, PT ;  /* 0x7ffffedc0400780c */ /* 0x000fc40003f66070 */
[----:B------:R-:W-:Y:S01]  /*a3a0*/  IADD3 R4, PT, PT, R132, -0xa6, RZ ;  /* 0xffffff5a84047810 */ /* 0x000fe20007ffe0ff */
[----:B------:R-:W-:Y:S04]  /*a3b0*/  STL.64 [R1+0x410], R248 ;  /* 0x000410f801007387 */ /* 0x000fe80000100a00 */
[----:B------:R-:W-:Y:S04]  /*a3c0*/  STL.64 [R1+0x408], R246 ;  /* 0x000408f601007387 */ /* 0x000fe80000100a00 */
[----:B------:R-:W-:Y:S04]  /*a3d0*/  STL.64 [R1+0x400], R244 ;  /* 0x000400f401007387 */ /* 0x000fe80000100a00 */
[----:B------:R-:W-:Y:S04]  /*a3e0*/  STL.64 [R1+0x3f8], R242 ;  /* 0x0003f8f201007387 */ /* 0x000fe80000100a00 */
[----:B------:R-:W-:Y:S01]  /*a3f0*/  LDGSTS.E [R134+0x10084], desc[UR22][R242.64], !P1 ;  /* 0x10084000f2867fae */ /* 0x000fe2000c9a1016 */
[----:B------:R-:W-:Y:S01]  /*a400*/  ISETP.GE.U32.AND P1, PT, R4, 0x7ffffedb, PT ;  /* 0x7ffffedb0400780c */ /* 0x000fe20003f26070 */
[----:B------:R-:W-:-:S02]  /*a410*/  VIADD R4, R132, 0xffffff59 ;  /* 0xffffff5984047836 */ /* 0x000fc40000000000 */
[----:B------:R1:W-:Y:S04]  /*a420*/  STL.64 [R1+0x3f0], R42 ;  /* 0x0003f02a01007387 */ /* 0x0003e80000100a00 */
[----:B------:R1:W-:Y:S01]  /*a430*/  LDGSTS.E [R134+0x10088], desc[UR22][R42.64], !P6 ;  /* 0x100880002a867fae */ /* 0x0003e2000f1a1016 */
[----:B------:R-:W-:Y:S01]  /*a440*/  ISETP.GE.U32.AND P6, PT, R4, 0x7ffffeda, PT ;  /* 0x7ffffeda0400780c */ /* 0x000fe20003fc6070 */
[----:B------:R-:W-:Y:S02]  /*a450*/  VIADD R4, R132, 0xffffff58 ;  /* 0xffffff5884047836 */ /* 0x000fe40000000000 */
[----:B-1----:R-:W-:-:S05]  /*a460*/  IMAD.WIDE R42, R133, 0x4, R44 ;  /* 0x00000004852a7825 */ /* 0x002fca00078e022c */
[----:B------:R1:W-:Y:S04]  /*a470*/  STL.64 [R1+0x3e8], R42 ;  /* 0x0003e82a01007387 */ /* 0x0003e80000100a00 */
[----:B------:R1:W-:Y:S01]  /*a480*/  LDGSTS.E [R134+0x1008c], desc[UR22][R42.64], !P5 ;  /* 0x1008c0002a867fae */ /* 0x0003e2000e9a1016 */
[----:B------:R-:W-:Y:S01]  /*a490*/  ISETP.GE.U32.AND P5, PT, R4, 0x7ffffed9, PT ;  /* 0x7ffffed90400780c */ /* 0x000fe20003fa6070 */
[----:B------:R-:W-:Y:S02]  /*a4a0*/  VIADD R4, R132, 0xffffff57 ;  /* 0xffffff5784047836 */ /* 0x000fe40000000000 */
[----:B-1----:R-:W-:Y:S02]  /*a4b0*/  IMAD.WIDE R42, R133, 0x4, R46 ;  /* 0x00000004852a7825 */ /* 0x002fe400078e022e */
[----:B------:R-:W1:Y:S03]  /*a4c0*/  LDC R46, c[0x0][0x3a0] ;  /* 0x0000e800ff2e7b82 */ /* 0x000e660000000800 */
[----:B------:R2:W-:Y:S04]  /*a4d0*/  STL.64 [R1+0x3e0], R42 ;  /* 0x0003e02a01007387 */ /* 0x0005e80000100a00 */
[----:B------:R2:W-:Y:S01]  /*a4e0*/  LDGSTS.E [R134+0x10090], desc[UR22][R42.64], !P3 ;  /* 0x100900002a867fae */ /* 0x0005e2000d9a1016 */
[----:B------:R-:W-:Y:S01]  /*a4f0*/  ISETP.GE.U32.AND P3, PT, R4, 0x7ffffed8, PT ;  /* 0x7ffffed80400780c */ /* 0x000fe20003f66070 */
[----:B------:R-:W-:-:S02]  /*a500*/  VIADD R4, R132, 0xffffff56 ;  /* 0xffffff5684047836 */ /* 0x000fc40000000000 */
[----:B--2---:R-:W-:-:S05]  /*a510*/  IMAD.WIDE R42, R133, 0x4, R48 ;  /* 0x00000004852a7825 */ /* 0x004fca00078e0230 */
[----:B------:R2:W-:Y:S04]  /*a520*/  STL.64 [R1+0x3d8], R42 ;  /* 0x0003d82a01007387 */ /* 0x0005e80000100a00 */
[----:B------:R2:W-:Y:S01]  /*a530*/  LDGSTS.E [R134+0x10094], desc[UR22][R42.64], !P1 ;  /* 0x100940002a867fae */ /* 0x0005e2000c9a1016 */
[----:B------:R-:W-:Y:S01]  /*a540*/  ISETP.GE.U32.AND P1, PT, R4, 0x7ffffed7, PT ;  /* 0x7ffffed70400780c */ /* 0x000fe20003f26070 */
[----:B------:R-:W-:Y:S02]  /*a550*/  VIADD R4, R132, 0xffffff55 ;  /* 0xffffff5584047836 */ /* 0x000fe40000000000 */
        /* <DEDUP_REMOVED lines=18> */
[----:B------:R-:W-:Y:S02]  /*a680*/  ISETP.GE.U32.AND P1, PT, R4, 0x7ffffed3, PT ;  /* 0x7ffffed30400780c */ /* 0x000fe40003f26070 */
[----:B------:R-:W-:Y:S01]  /*a690*/  IADD3 R4, PT, PT, R132, -0xaf, RZ ;  /* 0xffffff5184047810 */ /* 0x000fe20007ffe0ff */
        /* <DEDUP_REMOVED lines=38> */
[----:B------:R-:W-:Y:S01]  /*a900*/  IMAD.WIDE R44, R133, 0x4, R76 ;  /* 0x00000004852c7825 */ /* 0x000fe200078e024c */
[----:B------:R-:W-:-:S03]  /*a910*/  ISETP.GE.U32.AND P1, PT, R4, 0x7ffffecb, PT ;  /* 0x7ffffecb0400780c */ /* 0x000fc60003f26070 */
[----:B--2---:R-:W-:-:S05]  /*a920*/  IMAD.WIDE R42, R133, 0x4, R74 ;  /* 0x00000004852a7825 */ /* 0x004fca00078e024a */
[----:B------:R2:W-:Y:S01]  /*a930*/  STL.64 [R1+0x80], R42 ;  /* 0x0000802a01007387 */ /* 0x0005e20000100a00 */
[----:B------:R-:W-:-:S03]  /*a940*/  VIADD R4, R132, 0xffffff49 ;  /* 0xffffff4984047836 */ /* 0x000fc60000000000 */
[----:B------:R2:W-:Y:S01]  /*a950*/  LDGSTS.E [R134+0x100c8], desc[UR22][R42.64], !P6 ;  /* 0x100c80002a867fae */ /* 0x0005e2000f1a1016 */
[----:B------:R-:W-:-:S03]  /*a960*/  VIADD R251, R132, 0x7f ;  /* 0x0000007f84fb7836 */ /* 0x000fc60000000000 */
[----:B------:R-:W-:Y:S01]  /*a970*/  STL.64 [R1+0x88], R44 ;  /* 0x0000882c01007387 */ /* 0x000fe20000100a00 */
[----:B------:R-:W-:-:S03]  /*a980*/  ISETP.GE.U32.AND P6, PT, R4, 0x7ffffeca, PT ;  /* 0x7ffffeca0400780c */ /* 0x000fc60003fc6070 */
[----:B------:R-:W-:Y:S01]  /*a990*/  LDGSTS.E [R134+0x100cc], desc[UR22][R44.64], !P5 ;  /* 0x100cc0002c867fae */ /* 0x000fe2000e9a1016 */
[----:B--2---:R-:W-:Y:S01]  /*a9a0*/  IMAD.WIDE R42, R133, 0x4, R78 ;  /* 0x00000004852a7825 */ /* 0x004fe200078e024e */
[----:B------:R-:W-:-:S04]  /*a9b0*/  IADD3 R4, PT, PT, R132, -0xb8, RZ ;  /* 0xffffff4884047810 */ /* 0x000fc80007ffe0ff */
[----:B------:R2:W-:Y:S04]  /*a9c0*/  STL.64 [R1+0x90], R42 ;  /* 0x0000902a01007387 */ /* 0x0005e80000100a00 */
[----:B------:R2:W-:Y:S01]  /*a9d0*/  LDGSTS.E [R134+0x100d0], desc[UR22][R42.64], !P3 ;  /* 0x100d00002a867fae */ /* 0x0005e2000d9a1016 */
[----:B------:R-:W-:Y:S02]  /*a9e0*/  ISETP.GT.AND P3, PT, R251, 0xff, PT ;  /* 0x000000fffb00780c */ /* 0x000fe40003f64270 */
[----:B------:R-:W-:Y:S02]  /*a9f0*/  ISETP.GE.U32.AND P5, PT, R4, 0x7ffffec9, PT ;  /* 0x7ffffec90400780c */ /* 0x000fe40003fa6070 */
[----:B------:R-:W-:Y:S01]  /*aa00*/  SEL R4, R135, RZ, P3 ;  /* 0x000000ff87047207 */ /* 0x000fe20001800000 */
[----:B--2---:R-:W2:Y:S01]  /*aa10*/  LDC R42, c[0x0][0x3a0] ;  /* 0x0000e800ff2a7b82 */ /* 0x004ea20000000800 */
[----:B------:R-:W-:-:S02]  /*aa20*/  IMAD.WIDE R44, R133, 0x4, R80 ;  /* 0x00000004852c7825 */ /* 0x000fc400078e0250 */
[----:B------:R-:W-:Y:S02]  /*aa30*/  ISETP.NE.U32.AND P3, PT, R4, RZ, PT ;  /* 0x000000ff0400720c */ /* 0x000fe40003f65070 */
[----:B------:R-:W-:Y:S01]  /*aa40*/  VIADD R4, R6, 0xffffff45 ;  /* 0xffffff4506047836 */ /* 0x000fe20000000000 */
[----:B------:R3:W-:Y:S02]  /*aa50*/  LDGSTS.E [R134+0x100d4], desc[UR22][R44.64], !P1 ;  /* 0x100d40002c867fae */ /* 0x0007e4000c9a1016 */
[----:B------:R-:W4:Y:S01]  /*aa60*/  LDC R6, c[0x0][0x3a0] ;  /* 0x0000e800ff067b82 */ /* 0x000f220000000800 */
[----:B------:R-:W-:Y:S01]  /*aa70*/  VIADD R132, R132, 0xffffff47 ;  /* 0xffffff4784847836 */ /* 0x000fe20000000000 */
[----:B------:R3:W-:Y:S04]  /*aa80*/  STL.64 [R1+0x98], R44 ;  /* 0x0000982c01007387 */ /* 0x0007e80000100a00 */
[----:B------:R-:W-:-:S02]  /*aa90*/  ISETP.GE.U32.AND P1, PT, R132, 0x7ffffec8, PT ;  /* 0x7ffffec88400780c */ /* 0x000fc40003f26070 */
[----:B------:R-:W1:Y:S01]  /*aaa0*/  LDC R43, c[0x0][0x3a0] ;  /* 0x0000e800ff2b7b82 */ /* 0x000e620000000800 */
[----:B---3--:R-:W-:-:S07]  /*aab0*/  IMAD.WIDE R44, R133, 0x4, R82 ;  /* 0x00000004852c7825 */ /* 0x008fce00078e0252 */
[----:B------:R-:W3:Y:S01]  /*aac0*/  LDC R132, c[0x0][0x3a0] ;  /* 0x0000e800ff847b82 */ /* 0x000ee20000000800 */
[----:B------:R2:W-:Y:S04]  /*aad0*/  STL.64 [R1+0xa0], R44 ;  /* 0x0000a02c01007387 */ /* 0x0005e80000100a00 */
[----:B------:R2:W-:Y:S01]  /*aae0*/  LDGSTS.E [R134+0x100d8], desc[UR22][R44.64], !P6 ;  /* 0x100d80002c867fae */ /* 0x0005e2000f1a1016 */
[----:B------:R-:W-:Y:S01]  /*aaf0*/  ISETP.GE.U32.AND P6, PT, R4, 0x7ffffec6, PT ;  /* 0x7ffffec60400780c */ /* 0x000fe20003fc6070 */
[----:B--2---:R-:W-:Y:S02]  /*ab00*/  VIADD R4, R42, 0xffffff44 ;  /* 0xffffff442a047836 */ /* 0x004fe40000000000 */
[----:B------:R-:W2:Y:S01]  /*ab10*/  LDC R42, c[0x0][0x3a0] ;  /* 0x0000e800ff2a7b82 */ /* 0x000ea20000000800 */
[----:B------:R-:W-:-:S05]  /*ab20*/  IMAD.WIDE R44, R133, 0x4, R84 ;  /* 0x00000004852c7825 */ /* 0x000fca00078e0254 */
[----:B------:R1:W-:Y:S01]  /*ab30*/  LDGSTS.E [R134+0x100dc], desc[UR22][R44.64], !P5 ;  /* 0x100dc0002c867fae */ /* 0x0003e2000e9a1016 */
[----:B------:R-:W-:Y:S01]  /*ab40*/  ISETP.GE.U32.AND P5, PT, R4, 0x7ffffec5, PT ;  /* 0x7ffffec50400780c */ /* 0x000fe20003fa6070 */
[----:B------:R-:W-:Y:S02]  /*ab50*/  VIADD R4, R5, 0xffffff43 ;  /* 0xffffff4305047836 */ /* 0x000fe40000000000 */
[----:B------:R1:W-:Y:S01]  /*ab60*/  STL.64 [R1+0xa8], R44 ;  /* 0x0000a82c01007387 */ /* 0x0003e20000100a00 */
[----:B------:R-:W3:Y:S01]  /*ab70*/  LDC R5, c[0x0][0x3a0] ;  /* 0x0000e800ff057b82 */ /* 0x000ee20000000800 */
[----:B-1----:R-:W-:-:S05]  /*ab80*/  IMAD.WIDE R44, R133, 0x4, R86 ;  /* 0x00000004852c7825 */ /* 0x002fca00078e0256 */
[----:B------:R1:W-:Y:S01]  /*ab90*/  LDGSTS.E [R134+0x100e0], desc[UR22][R44.64], !P1 ;  /* 0x100e00002c867fae */ /* 0x0003e2000c9a1016 */
[----:B------:R-:W-:Y:S01]  /*aba0*/  ISETP.GE.U32.AND P1, PT, R4, 0x7ffffec4, PT ;  /* 0x7ffffec40400780c */ /* 0x000fe20003f26070 */
[----:B----4-:R-:W-:Y:S02]  /*abb0*/  VIADD R4, R6, 0xffffff42 ;  /* 0xffffff4206047836 */ /* 0x010fe40000000000 */
[----:B------:R-:W4:Y:S01]  /*abc0*/  LDC R6, c[0x0][0x3a0] ;  /* 0x0000e800ff067b82 */ /* 0x000f220000000800 */
[----:B------:R1:W-:Y:S02]  /*abd0*/  STL.64 [R1+0xb0], R44 ;  /* 0x0000b02c01007387 */ /* 0x0003e40000100a00 */
[----:B-1----:R-:W-:-:S05]  /*abe0*/  IMAD.WIDE R44, R133, 0x4, R88 ;  /* 0x00000004852c7825 */ /* 0x002fca00078e0258 */
[----:B------:R1:W-:Y:S04]  /*abf0*/  STL.64 [R1+0xb8], R44 ;  /* 0x0000b82c01007387 */ /* 0x0003e80000100a00 */
[----:B------:R1:W-:Y:S01]  /*ac00*/  LDGSTS.E [R134+0x100e4], desc[UR22][R44.64], !P4 ;  /* 0x100e40002c867fae */ /* 0x0003e2000e1a1016 */
[----:B------:R-:W-:Y:S01]  /*ac10*/  ISETP.GE.U32.AND P4, PT, R4, 0x7ffffec3, PT ;  /* 0x7ffffec30400780c */ /* 0x000fe20003f86070 */
[----:B--2---:R-:W-:Y:S02]  /*ac20*/  VIADD R4, R42, 0xffffff41 ;  /* 0xffffff412a047836 */ /* 0x004fe40000000000 */
[----:B------:R-:W2:Y:S01]  /*ac30*/  LDC R42, c[0x0][0x3a0] ;  /* 0x0000e800ff2a7b82 */ /* 0x000ea20000000800 */
[----:B-1----:R-:W-:-:S05]  /*ac40*/  IMAD.WIDE R44, R133, 0x4, R90 ;  /* 0x00000004852c7825 */ /* 0x002fca00078e025a */
[----:B------:R1:W-:Y:S01]  /*ac50*/  LDGSTS.E [R134+0x100e8], desc[UR22][R44.64], !P6 ;  /* 0x100e80002c867fae */ /* 0x0003e2000f1a1016 */
[----:B------:R-:W-:Y:S01]  /*ac60*/  ISETP.GE.U32.AND P6, PT, R4, 0x7ffffec2, PT ;  /* 0x7ffffec20400780c */ /* 0x000fe20003fc6070 */
[----:B---3--:R-:W-:Y:S02]  /*ac70*/  VIADD R4, R5, 0xffffff40 ;  /* 0xffffff4005047836 */ /* 0x008fe40000000000 */
[----:B------:R1:W-:Y:S01]  /*ac80*/  STL.64 [R1+0xc0], R44 ;  /* 0x0000c02c01007387 */ /* 0x0003e20000100a00 */
[----:B------:R-:W3:Y:S01]  /*ac90*/  LDC R5, c[0x0][0x3a0] ;  /* 0x0000e800ff057b82 */ /* 0x000ee20000000800 */
[----:B-1----:R-:W-:-:S05]  /*aca0*/  IMAD.WIDE R44, R133, 0x4, R92 ;  /* 0x00000004852c7825 */ /* 0x002fca00078e025c */
[----:B------:R1:W-:Y:S01]  /*acb0*/  LDGSTS.E [R134+0x100ec], desc[UR22][R44.64], !P5 ;  /* 0x100ec0002c867fae */ /* 0x0003e2000e9a1016 */
[----:B------:R-:W-:Y:S02]  /*acc0*/  ISETP.GE.U32.AND P5, PT, R4, 0x7ffffec1, PT ;  /* 0x7ffffec10400780c */ /* 0x000fe40003fa6070 */
[----:B----4-:R-:W-:Y:S02]  /*acd0*/  IADD3 R4, PT, PT, R6, -0xc1, RZ ;  /* 0xffffff3f06047810 */ /* 0x010fe40007ffe0ff */
        /* <DEDUP_REMOVED lines=303> */
[----:B------:R1:W-:Y:S04]  /*bfd0*/  STL.64 [R1+0x18], R44 ;  /* 0x0000182c01007387 */ /* 0x0003e80000100a00 */
[----:B------:R1:W-:Y:S01]  /*bfe0*/  LDGSTS.E [R134+0x101b8], desc[UR22][R44.64], !P6 ;  /* 0x101b80002c867fae */ /* 0x0003e2000f1a1016 */
[----:B------:R-:W-:Y:S01]  /*bff0*/  ISETP.GE.U32.AND P6, PT, R4, 0x7ffffe8e, PT ;  /* 0x7ffffe8e0400780c */ /* 0x000fe20003fc6070 */
[----:B----4-:R-:W-:Y:S02]  /*c000*/  VIADD R4, R6, 0xffffff0c ;  /* 0xffffff0c06047836 */ /* 0x010fe40000000000 */
[----:B------:R-:W4:Y:S01]  /*c010*/  LDC R6, c[0x0][0x3a0] ;  /* 0x0000e800ff067b82 */ /* 0x000f220000000800 */
[----:B-1----:R-:W-:-:S05]  /*c020*/  IMAD.WIDE R44, R133, 0x4, R208 ;  /* 0x00000004852c7825 */ /* 0x002fca00078e02d0 */
[----:B------:R1:W-:Y:S01]  /*c030*/  LDGSTS.E [R134+0x101bc], desc[UR22][R44.64], !P5 ;  /* 0x101bc0002c867fae */ /* 0x0003e2000e9a1016 */
[----:B------:R-:W-:Y:S01]  /*c040*/  ISETP.GE.U32.AND P5, PT, R4, 0x7ffffe8d, PT ;  /* 0x7ffffe8d0400780c */ /* 0x000fe20003fa6070 */
[----:B------:R-:W-:Y:S02]  /*c050*/  VIADD R4, R43, 0xffffff0b ;  /* 0xffffff0b2b047836 */ /* 0x000fe40000000000 */
[----:B------:R-:W4:Y:S01]  /*c060*/  LDC R43, c[0x0][0x3a0] ;  /* 0x0000e800ff2b7b82 */ /* 0x000f220000000800 */
[----:B------:R1:W-:Y:S02]  /*c070*/  STL.64 [R1+0x10], R44 ;  /* 0x0000102c01007387 */ /* 0x0003e40000100a00 */
[----:B-1----:R-:W-:-:S05]  /*c080*/  IMAD.WIDE R44, R133, 0x4, R210 ;  /* 0x00000004852c7825 */ /* 0x002fca00078e02d2 */
[----:B------:R1:W-:Y:S04]  /*c090*/  STL.64 [R1+0x8], R44 ;  /* 0x0000082c01007387 */ /* 0x0003e80000100a00 */
[----:B------:R1:W-:Y:S01]  /*c0a0*/  LDGSTS.E [R134+0x101c0], desc[UR22][R44.64], !P1 ;  /* 0x101c00002c867fae */ /* 0x0003e2000c9a1016 */
[----:B------:R-:W-:Y:S01]  /*c0b0*/  ISETP.GE.U32.AND P1, PT, R4, 0x7ffffe8c, PT ;  /* 0x7ffffe8c0400780c */ /* 0x000fe20003f26070 */
[----:B---3--:R-:W-:Y:S02]  /*c0c0*/  VIADD R4, R5, 0xffffff0a ;  /* 0xffffff0a05047836 */ /* 0x008fe40000000000 */
[----:B------:R-:W3:Y:S01]  /*c0d0*/  LDC R5, c[0x0][0x3a0] ;  /* 0x0000e800ff057b82 */ /* 0x000ee20000000800 */
[----:B------:R-:W-:-:S04]  /*c0e0*/  IMAD.WIDE R148, R133, 0x4, R214 ;  /* 0x0000000485947825 */ /* 0x000fc800078e02d6 */
[----:B-1----:R-:W-:-:S05]  /*c0f0*/  IMAD.WIDE R44, R133, 0x4, R212 ;  /* 0x00000004852c7825 */ /* 0x002fca00078e02d4 */
[----:B------:R1:W-:Y:S01]  /*c100*/  LDGSTS.E [R134+0x101c4], desc[UR22][R44.64], !P4 ;  /* 0x101c40002c867fae */ /* 0x0003e2000e1a1016 */
[----:B------:R-:W-:Y:S02]  /*c110*/  ISETP.GE.U32.AND P4, PT, R4, 0x7ffffe8b, PT ;  /* 0x7ffffe8b0400780c */ /* 0x000fe40003f86070 */
[----:B--2---:R-:W-:Y:S01]  /*c120*/  IADD3 R4, PT, PT, R42, -0xf7, RZ ;  /* 0xffffff092a047810 */ /* 0x004fe20007ffe0ff */
[----:B------:R-:W-:Y:S01]  /*c130*/  LDGSTS.E [R134+0x101c8], desc[UR22][R148.64], !P6 ;  /* 0x101c800094867fae */ /* 0x000fe2000f1a1016 */
[----:B------:R-:W2:Y:S01]  /*c140*/  LDC R42, c[0x0][0x3a0] ;  /* 0x0000e800ff2a7b82 */ /* 0x000ea20000000800 */
[----:B------:R-:W-:Y:S01]  /*c150*/  IMAD.WIDE R146, R133, 0x4, R216 ;  /* 0x0000000485927825 */ /* 0x000fe200078e02d8 */
[----:B------:R-:W-:-:S03]  /*c160*/  ISETP.GE.U32.AND P6, PT, R4, 0x7ffffe8a, PT ;  /* 0x7ffffe8a0400780c */ /* 0x000fc60003fc6070 */
[----:B----4-:R-:W-:Y:S01]  /*c170*/  VIADD R4, R43, 0xffffff08 ;  /* 0xffffff082b047836 */ /* 0x010fe20000000000 */
[----:B------:R-:W-:Y:S01]  /*c180*/  LDGSTS.E [R134+0x101cc], desc[UR22][R146.64], !P5 ;  /* 0x101cc00092867fae */ /* 0x000fe2000e9a1016 */
[----:B------:R-:W-:-:S03]  /*c190*/  IMAD.WIDE R144, R133, 0x4, R218 ;  /* 0x0000000485907825 */ /* 0x000fc600078e02da */
[----:B------:R-:W-:Y:S01]  /*c1a0*/  ISETP.GE.U32.AND P5, PT, R4, 0x7ffffe89, PT ;  /* 0x7ffffe890400780c */ /* 0x000fe20003fa6070 */
[----:B------:R-:W-:Y:S01]  /*c1b0*/  VIADD R4, R6, 0xffffff07 ;  /* 0xffffff0706047836 */ /* 0x000fe20000000000 */
[----:B------:R-:W-:Y:S01]  /*c1c0*/  LDGSTS.E [R134+0x101d0], desc[UR22][R144.64], !P1 ;  /* 0x101d000090867fae */ /* 0x000fe2000c9a1016 */
[----:B------:R-:W4:Y:S01]  /*c1d0*/  LDC R6, c[0x0][0x3a0] ;  /* 0x0000e800ff067b82 */ /* 0x000f220000000800 */
[----:B------:R-:W-:Y:S02]  /*c1e0*/  IMAD.WIDE R130, R133, 0x4, R220 ;  /* 0x0000000485827825 */ /* 0x000fe400078e02dc */
[----:B------:R-:W-:Y:S02]  /*c1f0*/  ISETP.GE.U32.AND P1, PT, R4, 0x7ffffe88, PT ;  /* 0x7ffffe880400780c */ /* 0x000fe40003f26070 */
[----:B---3--:R-:W-:Y:S01]  /*c200*/  VIADD R4, R5, 0xffffff06 ;  /* 0xffffff0605047836 */ /* 0x008fe20000000000 */
[----:B------:R-:W-:Y:S02]  /*c210*/  LDGSTS.E [R134+0x101d4], desc[UR22][R130.64], !P4 ;  /* 0x101d400082867fae */ /* 0x000fe4000e1a1016 */
[----:B------:R-:W3:Y:S02]  /*c220*/  LDC R5, c[0x0][0x3a0] ;  /* 0x0000e800ff057b82 */ /* 0x000ee40000000800 */
[----:B------:R-:W-:Y:S01]  /*c230*/  ISETP.GE.U32.AND P4, PT, R4, 0x7ffffe87, PT ;  /* 0x7ffffe870400780c */ /* 0x000fe20003f86070 */
[----:B--2---:R-:W-:-:S05]  /*c240*/  VIADD R4, R42, 0xffffff05 ;  /* 0xffffff052a047836 */ /* 0x004fca0000000000 */
[----:B------:R-:W2:Y:S01]  /*c250*/  LDC R42, c[0x0][0x3a0] ;  /* 0x0000e800ff2a7b82 */ /* 0x000ea20000000800 */
[C---:B------:R-:W-:Y:S01]  /*c260*/  IMAD.WIDE R128, R133.reuse, 0x4, R222 ;  /* 0x0000000485807825 */ /* 0x040fe200078e02de */
[----:B------:R1:W-:Y:S03]  /*c270*/  STL.64 [R1], R44 ;  /* 0x0000002c01007387 */ /* 0x0003e60000100a00 */
[C---:B------:R-:W-:Y:S01]  /*c280*/  IMAD.WIDE R126, R133.reuse, 0x4, R224 ;  /* 0x00000004857e7825 */ /* 0x040fe200078e02e0 */
[----:B------:R-:W-:Y:S01]  /*c290*/  LDGSTS.E [R134+0x101d8], desc[UR22][R128.64], !P6 ;  /* 0x101d800080867fae */ /* 0x000fe2000f1a1016 */
[----:B------:R-:W-:Y:S02]  /*c2a0*/  ISETP.GE.U32.AND P6, PT, R4, 0x7ffffe86, PT ;  /* 0x7ffffe860400780c */ /* 0x000fe40003fc6070 */
[----:B----4-:R-:W-:Y:S01]  /*c2b0*/  VIADD R4, R6, 0xffffff04 ;  /* 0xffffff0406047836 */ /* 0x010fe20000000000 */
[----:B------:R-:W-:Y:S01]  /*c2c0*/  LDGSTS.E [R134+0x101dc], desc[UR22][R126.64], !P5 ;  /* 0x101dc0007e867fae */ /* 0x000fe2000e9a1016 */
[----:B------:R-:W-:Y:S01]  /*c2d0*/  IMAD.WIDE R124, R133, 0x4, R226 ;  /* 0x00000004857c7825 */ /* 0x000fe200078e02e2 */
[----:B------:R-:W4:Y:S08]  /*c2e0*/  LDC R6, c[0x0][0x3a0] ;  /* 0x0000e800ff067b82 */ /* 0x000f300000000800 */
[----:B-1----:R-:W1:Y:S01]  /*c2f0*/  LDC R44, c[0x0][0x3a0] ;  /* 0x0000e800ff2c7b82 */ /* 0x002e620000000800 */
[----:B------:R-:W-:Y:S01]  /*c300*/  ISETP.GE.U32.AND P5, PT, R4, 0x7ffffe85, PT ;  /* 0x7ffffe850400780c */ /* 0x000fe20003fa6070 */
[----:B---3--:R-:W-:Y:S01]  /*c310*/  VIADD R4, R5, 0xffffff03 ;  /* 0xffffff0305047836 */ /* 0x008fe20000000000 */
[----:B------:R-:W-:Y:S01]  /*c320*/  LDGSTS.E [R134+0x101e0], desc[UR22][R124.64], !P1 ;  /* 0x101e00007c867fae */ /* 0x000fe2000c9a1016 */
[----:B------:R-:W-:-:S03]  /*c330*/  IMAD.WIDE R122, R133, 0x4, R228 ;  /* 0x00000004857a7825 */ /* 0x000fc600078e02e4 */
[----:B------:R-:W-:Y:S01]  /*c340*/  ISETP.GE.U32.AND P1, PT, R4, 0x7ffffe84, PT ;  /* 0x7ffffe840400780c */ /* 0x000fe20003f26070 */
[----:B--2---:R-:W-:Y:S01]  /*c350*/  VIADD R4, R42, 0xffffff02 ;  /* 0xffffff022a047836 */ /* 0x004fe20000000000 */
[----:B------:R-:W-:Y:S01]  /*c360*/  LDGSTS.E [R134+0x101e4], desc[UR22][R122.64], !P4 ;  /* 0x101e40007a867fae */ /* 0x000fe2000e1a1016 */
[C---:B------:R-:W-:Y:S01]  /*c370*/  IMAD.WIDE R42, R133.reuse, 0x4, R232 ;  /* 0x00000004852a7825 */ /* 0x040fe200078e02e8 */
[----:B------:R-:W2:Y:S02]  /*c380*/  LDC R45, c[0x0][0x3a0] ;  /* 0x0000e800ff2d7b82 */ /* 0x000ea40000000800 */
[----:B------:R-:W-:Y:S01]  /*c390*/  ISETP.GE.U32.AND P4, PT, R4, 0x7ffffe83, PT ;  /* 0x7ffffe830400780c */ /* 0x000fe20003f86070 */
[----:B------:R-:W-:Y:S01]  /*c3a0*/  STL.64 [R1+0x638], R148 ;  /* 0x0006389401007387 */ /* 0x000fe20000100a00 */
[----:B------:R-:W-:-:S03]  /*c3b0*/  IMAD.WIDE R4, R133, 0x4, R230 ;  /* 0x0000000485047825 */ /* 0x000fc600078e02e6 */
[----:B------:R-:W-:Y:S04]  /*c3c0*/  STL.64 [R1+0x640], R146 ;  /* 0x0006409201007387 */ /* 0x000fe80000100a00 */
[----:B------:R-:W-:Y:S01]  /*c3d0*/  STL.64 [R1+0x648], R144 ;  /* 0x0006489001007387 */ /* 0x000fe20000100a00 */
[----:B-1----:R-:W-:-:S03]  /*c3e0*/  IADD3 R44, PT, PT, R44, -0x100, RZ ;  /* 0xffffff002c2c7810 */ /* 0x002fc60007ffe0ff */
[----:B------:R-:W-:Y:S04]  /*c3f0*/  STL.64 [R1+0x650], R130 ;  /* 0x0006508201007387 */ /* 0x000fe80000100a00 */
[----:B------:R-:W-:Y:S04]  /*c400*/  STL.64 [R1+0x658], R128 ;  /* 0x0006588001007387 */ /* 0x000fe80000100a00 */
[----:B------:R-:W-:Y:S04]  /*c410*/  STL.64 [R1+0x660], R126 ;  /* 0x0006607e01007387 */ /* 0x000fe80000100a00 */
[----:B------:R-:W-:Y:S04]  /*c420*/  LDGSTS.E [R134+0x101e8], desc[UR22][R4.64], !P6 ;  /* 0x101e800004867fae */ /* 0x000fe8000f1a1016 */
[----:B------:R-:W-:Y:S04]  /*c430*/  STL.64 [R1+0x668], R124 ;  /* 0x0006687c01007387 */ /* 0x000fe80000100a00 */
[----:B------:R-:W-:Y:S01]  /*c440*/  LDGSTS.E [R134+0x101ec], desc[UR22][R42.64], !P5 ;  /* 0x101ec0002a867fae */ /* 0x000fe2000e9a1016 */
[----:B------:R-:W-:-:S03]  /*c450*/  ISETP.GE.AND P5, PT, R2, R44, PT ;  /* 0x0000002c0200720c */ /* 0x000fc60003fa6270 */
[----:B------:R1:W-:Y:S02]  /*c460*/  STL.64 [R1+0x630], R2 ;  /* 0x0006300201007387 */ /* 0x0003e40000100a00 */
[----:B-1----:R-:W-:-:S05]  /*c470*/  IMAD.WIDE R2, R133, 0x4, R234 ;  /* 0x0000000485027825 */ /* 0x002fca00078e02ea */
[----:B------:R1:W-:Y:S04]  /*c480*/  STL.64 [R1+0x520], R2 ;  /* 0x0005200201007387 */ /* 0x0003e80000100a00 */
[----:B------:R-:W3:Y:S04]  /*c490*/  LDL.LU.64 R68, [R1+0x1f8] ;  /* 0x0001f80001447983 */ /* 0x000ee80000300a00 */
[----:B------:R-:W3:Y:S04]  /*c4a0*/  LDL.LU.64 R56, [R1+0x1f0] ;  /* 0x0001f00001387983 */ /* 0x000ee80000300a00 */
[----:B------:R-:W3:Y:S01]  /*c4b0*/  LDL.LU.64 R54, [R1+0x1e8] ;  /* 0x0001e80001367983 */ /* 0x000ee20000300a00 */
[----:B----4-:R-:W-:-:S03]  /*c4c0*/  VIADD R6, R6, 0xffffff01 ;  /* 0xffffff0106067836 */ /* 0x010fc60000000000 */
[----:B------:R1:W-:Y:S02]  /*c4d0*/  LDGSTS.E [R134+0x101f0], desc[UR22][R2.64], !P1 ;  /* 0x101f000002867fae */ /* 0x0003e4000c9a1016 */
[----:B------:R-:W-:Y:S02]  /*c4e0*/  ISETP.GE.U32.AND P6, PT, R6, 0x7ffffe82, PT ;  /* 0x7ffffe820600780c */ /* 0x000fe40003fc6070 */
[----:B------:R-:W-:Y:S01]  /*c4f0*/  SEL R6, RZ, 0x4, P5 ;  /* 0x00000004ff067807 */ /* 0x000fe20002800000 */
[----:B------:R-:W4:Y:S01]  /*c500*/  LDL.LU.64 R48, [R1+0x1e0] ;  /* 0x0001e00001307983 */ /* 0x000f220000300a00 */
[----:B------:R-:W-:-:S03]  /*c510*/  ISETP.GT.AND P5, PT, R251, 0x17f, PT ;  /* 0x0000017ffb00780c */ /* 0x000fc60003fa4270 */
[----:B------:R-:W4:Y:S01]  /*c520*/  LDL.LU.64 R50, [R1+0x1d8] ;  /* 0x0001d80001327983 */ /* 0x000f220000300a00 */
[----:B------:R-:W-:Y:S02]  /*c530*/  SEL R6, R6, RZ, P5 ;  /* 0x000000ff06067207 */ /* 0x000fe40002800000 */
[----:B------:R-:W-:Y:S01]  /*c540*/  ISETP.GE.U32.AND P5, PT, R44, 0x7ffffe81, PT ;  /* 0x7ffffe812c00780c */ /* 0x000fe20003fa6070 */
[----:B-1----:R-:W-:Y:S01]  /*c550*/  IMAD.WIDE R2, R133, 0x4, R236 ;  /* 0x0000000485027825 */ /* 0x002fe200078e02ec */
[----:B------:R-:W1:Y:S01]  /*c560*/  LDC R44, c[0x0][0x3a0] ;  /* 0x0000e800ff2c7b82 */ /* 0x000e620000000800 */
[----:B------:R-:W-:Y:S01]  /*c570*/  ISETP.NE.U32.AND P1, PT, R6, RZ, PT ;  /* 0x000000ff0600720c */ /* 0x000fe20003f25070 */
[----:B------:R-:W4:Y:S01]  /*c580*/  LDL.LU.64 R52, [R1+0x1d0] ;  /* 0x0001d00001347983 */ /* 0x000f220000300a00 */
[----:B--2---:R-:W-:-:S03]  /*c590*/  VIADD R6, R45, 0xfffffeff ;  /* 0xfffffeff2d067836 */ /* 0x004fc60000000000 */
[----:B------:R2:W-:Y:S01]  /*c5a0*/  STL.64 [R1+0x518], R2 ;  /* 0x0005180201007387 */ /* 0x0005e20000100a00 */
[----:B------:R-:W-:Y:S01]  /*c5b0*/  IMAD.SHL.U32 R135, R7, 0x80, RZ ;  /* 0x0000008007877824 */ /* 0x000fe200078e00ff */
[----:B------:R-:W3:Y:S02]  /*c5c0*/  LDC R236, c[0x0][0x3a0] ;  /* 0x0000e800ffec7b82 */ /* 0x000ee40000000800 */
[----:B------:R2:W-:Y:S01]  /*c5d0*/  LDGSTS.E [R134+0x101f4], desc[UR22][R2.64], !P4 ;  /* 0x101f400002867fae */ /* 0x0005e2000e1a1016 */
[----:B------:R-:W-:-:S03]  /*c5e0*/  ISETP.GE.U32.AND P4, PT, R6, 0x7ffffe80, PT ;  /* 0x7ffffe800600780c */ /* 0x000fc60003f86070 */
[----:B------:R-:W4:Y:S01]  /*c5f0*/  LDL.LU.64 R58, [R1+0x1b8] ;  /* 0x0001b800013a7983 */ /* 0x000f220000300a00 */
[----:B------:R-:W-:Y:S01]  /*c600*/  VIADD R6, R46, 0xfffffefe ;  /* 0xfffffefe2e067836 */ /* 0x000fe20000000000 */
[----:B------:R-:W3:Y:S02]  /*c610*/  LDC R237, c[0x0][0x3a0] ;  /* 0x0000e800ffed7b82 */ /* 0x000ee40000000800 */
[----:B------:R-:W4:Y:S01]  /*c620*/  LDL.LU.64 R60, [R1+0x1b0] ;  /* 0x0001b000013c7983 */ /* 0x000f220000300a00 */
[----:B--2---:R-:W-:-:S03]  /*c630*/  IMAD.WIDE R2, R133, 0x4, R238 ;  /* 0x0000000485027825 */ /* 0x004fc600078e02ee */
[----:B------:R-:W2:Y:S04]  /*c640*/  LDL.LU.64 R62, [R1+0x1a8] ;  /* 0x0001a800013e7983 */ /* 0x000ea80000300a00 */
[----:B------:R-:W2:Y:S04]  /*c650*/  LDL.LU.64 R64, [R1+0x1a0] ;  /* 0x0001a00001407983 */ /* 0x000ea80000300a00 */
[----:B------:R-:W2:Y:S04]  /*c660*/  LDL.LU.64 R66, [R1+0x198] ;  /* 0x0001980001427983 */ /* 0x000ea80000300a00 */
[----:B------:R1:W-:Y:S04]  /*c670*/  STL.64 [R1+0x510], R2 ;  /* 0x0005100201007387 */ /* 0x0003e80000100a00 */
[----:B------:R-:W2:Y:S04]  /*c680*/  LDL.LU.64 R74, [R1+0x178] ;  /* 0x00017800014a7983 */ /* 0x000ea80000300a00 */
[----:B------:R-:W2:Y:S04]  /*c690*/  LDL.LU.64 R76, [R1+0x170] ;  /* 0x00017000014c7983 */ /* 0x000ea80000300a00 */
[----:B------:R1:W-:Y:S01]  /*c6a0*/  LDGSTS.E [R134+0x101f8], desc[UR22][R2.64], !P6 ;  /* 0x101f800002867fae */ /* 0x0003e2000f1a1016 */
[----:B------:R-:W-:Y:S01]  /*c6b0*/  ISETP.GE.U32.AND P6, PT, R6, 0x7ffffe7f, PT ;  /* 0x7ffffe7f0600780c */ /* 0x000fe20003fc6070 */
[----:B-1----:R-:W-:-:S02]  /*c6c0*/  VIADD R6, R44, 0xfffffefd ;  /* 0xfffffefd2c067836 */ /* 0x002fc40000000000 */
[----:B------:R-:W2:Y:S04]  /*c6d0*/  LDL.LU.64 R78, [R1+0x168] ;  /* 0x00016800014e7983 */ /* 0x000ea80000300a00 */
[----:B------:R-:W2:Y:S01]  /*c6e0*/  LDL.LU.64 R242, [R1+0x160] ;  /* 0x0001600001f27983 */ /* 0x000ea20000300a00 */
[----:B------:R-:W-:-:S03]  /*c6f0*/  IMAD.WIDE R2, R133, 0x4, R240 ;  /* 0x0000000485027825 */ /* 0x000fc600078e02f0 */
[----:B------:R-:W2:Y:S04]  /*c700*/  LDL.LU.64 R244, [R1+0x158] ;  /* 0x0001580001f47983 */ /* 0x000ea80000300a00 */
[----:B------:R-:W2:Y:S04]  /*c710*/  LDL.LU.64 R246, [R1+0x138] ;  /* 0x0001380001f67983 */ /* 0x000ea80000300a00 */
[----:B------:R-:W2:Y:S04]  /*c720*/  LDL.LU.64 R248, [R1+0x130] ;  /* 0x0001300001f87983 */ /* 0x000ea80000300a00 */
[----:B------:R-:W2:Y:S04]  /*c730*/  LDL.LU.64 R250, [R1+0x128] ;  /* 0x0001280001fa7983 */ /* 0x000ea80000300a00 */
[----:B------:R-:W-:Y:S01]  /*c740*/  LDGSTS.E [R134+0x101fc], desc[UR22][R2.64], !P5 ;  /* 0x101fc00002867fae */ /* 0x000fe2000e9a1016 */
[----:B------:R-:W-:Y:S01]  /*c750*/  ISETP.GE.U32.AND P5, PT, R6, 0x7ffffe7e, PT ;  /* 0x7ffffe7e0600780c */ /* 0x000fe20003fa6070 */
[----:B------:R-:W-:-:S02]  /*c760*/  IMAD.WIDE R70, R135, 0x4, R20 ;  /* 0x0000000487467825 */ /* 0x000fc400078e0214 */
[----:B------:R-:W0:Y:S02]  /*c770*/  LDGDEPBAR ;  /* 0x00000000000079af */ /* 0x000e240000000000 */
[----:B------:R-:W-:-:S04]  /*c780*/  IMAD.WIDE R72, R135, 0x4, R36 ;  /* 0x0000000487487825 */ /* 0x000fc800078e0224 */
[----:B---3--:R-:W-:-:S04]  /*c790*/  IMAD.WIDE R6, R135, 0x4, R68 ;  /* 0x0000000487067825 */ /* 0x008fc800078e0244 */
[C---:B------:R-:W-:Y:S01]  /*c7a0*/  IMAD.WIDE R44, R135.reuse, 0x4, R56 ;  /* 0x00000004872c7825 */ /* 0x040fe200078e0238 */
[----:B------:R-:W-:Y:S03]  /*c7b0*/  LDGSTS.E [R252+0x38000], desc[UR22][R6.64], P3 ;  /* 0x3800000006fc7fae */ /* 0x000fe600099a1016 */
[----:B------:R-:W-:-:S04]  /*c7c0*/  IMAD.WIDE R46, R135, 0x4, R54 ;  /* 0x00000004872e7825 */ /* 0x000fc800078e0236 */
[C---:B------:R-:W-:Y:S02]  /*c7d0*/  IMAD.WIDE R54, R135.reuse, 0x4, R40 ;  /* 0x0000000487367825 */ /* 0x040fe400078e0228 */
[----:B------:R-:W3:Y:S02]  /*c7e0*/  LDL.LU.64 R40, [R1+0x6f8] ;  /* 0x0006f80001287983 */ /* 0x000ee40000300a00 */
[C---:B------:R-:W-:Y:S02]  /*c7f0*/  IMAD.WIDE R56, R135.reuse, 0x4, R24 ;  /* 0x0000000487387825 */ /* 0x040fe400078e0218 */
[----:B------:R-:W2:Y:S02]  /*c800*/  LDL.LU.64 R24, [R1+0x6f0] ;  /* 0x0006f00001187983 */ /* 0x000ea40000300a00 */
[C---:B------:R-:W-:Y:S02]  /*c810*/  IMAD.WIDE R68, R135.reuse, 0x4, R8 ;  /* 0x0000000487447825 */ /* 0x040fe400078e0208 */
[----:B------:R-:W2:Y:S04]  /*c820*/  LDL.LU.64 R106, [R1+0xf8] ;  /* 0x0000f800016a7983 */ /* 0x000ea80000300a00 */
[----:B------:R-:W2:Y:S04]  /*c830*/  LDL.LU.64 R108, [R1+0xf0] ;  /* 0x0000f000016c7983 */ /* 0x000ea80000300a00 */
[----:B------:R-:W2:Y:S04]  /*c840*/  LDL.LU.64 R8, [R1+0x6e8] ;  /* 0x0006e80001087983 */ /* 0x000ea80000300a00 */
[----:B------:R-:W2:Y:S04]  /*c850*/  LDL.LU.64 R20, [R1+0x6e0] ;  /* 0x0006e00001147983 */ /* 0x000ea80000300a00 */
[----:B------:R-:W3:Y:S01]  /*c860*/  LDL.LU.64 R36, [R1+0x6d8] ;  /* 0x0006d80001247983 */ /* 0x000ee20000300a00 */
[----:B------:R-:W-:-:S03]  /*c870*/  IMAD.WIDE R84, R135, 0x4, R38 ;  /* 0x0000000487547825 */ /* 0x000fc600078e0226 */
[----:B------:R-:W4:Y:S01]  /*c880*/  LDL.LU.64 R38, [R1+0x6d0] ;  /* 0x0006d00001267983 */ /* 0x000f220000300a00 */
[----:B------:R-:W-:-:S03]  /*c890*/  IMAD.WIDE R86, R135, 0x4, R22 ;  /* 0x0000000487567825 */ /* 0x000fc600078e0216 */
[----:B------:R-:W4:Y:S01]  /*c8a0*/  LDL.LU.64 R22, [R1+0x6c8] ;  /* 0x0006c80001167983 */ /* 0x000f220000300a00 */
[----:B------:R-:W-:-:S03]  /*c8b0*/  IMAD.WIDE R88, R135, 0x4, R32 ;  /* 0x0000000487587825 */ /* 0x000fc600078e0220 */
[----:B------:R-:W4:Y:S01]  /*c8c0*/  LDL.LU.64 R32, [R1+0x6c0] ;  /* 0x0006c00001207983 */ /* 0x000f220000300a00 */
[----:B------:R-:W-:-:S04]  /*c8d0*/  IMAD.WIDE R100, R135, 0x4, R34 ;  /* 0x0000000487647825 */ /* 0x000fc800078e0222 */
[----:B--2---:R-:W-:-:S04]  /*c8e0*/  IMAD.WIDE R98, R135, 0x4, R20 ;  /* 0x0000000487627825 */ /* 0x004fc800078e0214 */
[C---:B---3--:R-:W-:Y:S02]  /*c8f0*/  IMAD.WIDE R96, R135.reuse, 0x4, R36 ;  /* 0x0000000487607825 */ /* 0x048fe400078e0224 */
[----:B------:R-:W2:Y:S04]  /*c900*/  LDL.LU.64 R36, [R1+0x6b8] ;  /* 0x0006b80001247983 */ /* 0x000ea80000300a00 */
[----:B------:R-:W3:Y:S04]  /*c910*/  LDL.LU.64 R20, [R1+0x6b0] ;  /* 0x0006b00001147983 */ /* 0x000ee80000300a00 */
[----:B------:R-:W2:Y:S01]  /*c920*/  LDL.LU.64 R34, [R1+0x6a8] ;  /* 0x0006a80001227983 */ /* 0x000ea20000300a00 */
[----:B------:R-:W-:-:S03]  /*c930*/  IMAD.WIDE R102, R135, 0x4, R18 ;  /* 0x0000000487667825 */ /* 0x000fc600078e0212 */
[----:B------:R-:W3:Y:S01]  /*c940*/  LDL.LU.64 R154, [R1+0x200] ;  /* 0x00020000019a7983 */ /* 0x000ee20000300a00 */
        /* <DEDUP_REMOVED lines=11> */
[----:B------:R-:W3:Y:S04]  /*ca00*/  LDL.LU.64 R246, [R1+0x230] ;  /* 0x0002300001f67983 */ /* 0x000ee80000300a00 */
[----:B------:R-:W3:Y:S04]  /*ca10*/  LDL.LU.64 R244, [R1+0x238] ;  /* 0x0002380001f47983 */ /* 0x000ee80000300a00 */
[----:B------:R-:W3:Y:S04]  /*ca20*/  LDL.LU.64 R242, [R1+0x240] ;  /* 0x0002400001f27983 */ /* 0x000ee80000300a00 */
[----:B------:R-:W3:Y:S01]  /*ca30*/  LDL.LU.64 R16, [R1+0x698] ;  /* 0x0006980001107983 */ /* 0x000ee20000300a00 */
[----:B--2---:R-:W-:-:S03]  /*ca40*/  IMAD.WIDE R110, R135, 0x4, R34 ;  /* 0x00000004876e7825 */ /* 0x004fc600078e0222 */
[----:B------:R-:W2:Y:S01]  /*ca50*/  LDL.LU.64 R34, [R1+0x690] ;  /* 0x0006900001227983 */ /* 0x000ea20000300a00 */
[----:B----4-:R-:W-:-:S03]  /*ca60*/  IMAD.WIDE R112, R135, 0x4, R32 ;  /* 0x0000000487707825 */ /* 0x010fc600078e0220 */
[----:B------:R-:W4:Y:S01]  /*ca70*/  LDL.LU.64 R32, [R1+0x688] ;  /* 0x0006880001207983 */ /* 0x000f220000300a00 */
[----:B------:R-:W-:-:S04]  /*ca80*/  IMAD.WIDE R116, R135, 0x4, R30 ;  /* 0x0000000487747825 */ /* 0x000fc800078e021e */
[C---:B------:R-:W-:Y:S02]  /*ca90*/  IMAD.WIDE R30, R135.reuse, 0x4, R138 ;  /* 0x00000004871e7825 */ /* 0x040fe400078e028a */
[----:B------:R-:W4:Y:S02]  /*caa0*/  LDL.LU.64 R138, [R1+0x680] ;  /* 0x00068000018a7983 */ /* 0x000f240000300a00 */
[C---:B------:R-:W-:Y:S02]  /*cab0*/  IMAD.WIDE R240, R135.reuse, 0x4, R140 ;  /* 0x0000000487f07825 */ /* 0x040fe400078e028c */
[----:B------:R-:W4:Y:S02]  /*cac0*/  LDL.LU.64 R140, [R1+0x678] ;  /* 0x00067800018c7983 */ /* 0x000f240000300a00 */
[C---:B------:R-:W-:Y:S02]  /*cad0*/  IMAD.WIDE R238, R135.reuse, 0x4, R142 ;  /* 0x0000000487ee7825 */ /* 0x040fe400078e028e */
[----:B------:R-:W4:Y:S01]  /*cae0*/  LDL.LU R142, [R1+0x670] ;  /* 0x00067000018e7983 */ /* 0x000f220000300800 */
[----:B------:R-:W1:Y:S03]  /*caf0*/  LDC R143, c[0x0][0x3a0] ;  /* 0x0000e800ff8f7b82 */ /* 0x000e660000000800 */
[----:B------:R-:W4:Y:S04]  /*cb00*/  LDL.LU.64 R160, [R1+0x500] ;  /* 0x0005000001a07983 */ /* 0x000f280000300a00 */
[----:B------:R-:W4:Y:S04]  /*cb10*/  LDL.LU.64 R162, [R1+0x4f8] ;  /* 0x0004f80001a27983 */ /* 0x000f280000300a00 */
[----:B------:R-:W4:Y:S04]  /*cb20*/  LDL.LU.64 R158, [R1+0x4f0] ;  /* 0x0004f000019e7983 */ /* 0x000f280000300a00 */
[----:B------:R-:W4:Y:S01]  /*cb30*/  LDL.LU.64 R156, [R1+0x4e8] ;  /* 0x0004e800019c7983 */ /* 0x000f220000300a00 */
[----:B--2---:R-:W-:-:S04]  /*cb40*/  IMAD.WIDE R120, R135, 0x4, R34 ;  /* 0x0000000487787825 */ /* 0x004fc800078e0222 */
[----:B---3--:R-:W-:Y:S02]  /*cb50*/  IMAD.WIDE R34, R135, 0x4, R154 ;  /* 0x0000000487227825 */ /* 0x008fe400078e029a */
[----:B------:R-:W2:Y:S04]  /*cb60*/  LDL.LU.64 R154, [R1+0x4e0] ;  /* 0x0004e000019a7983 */ /* 0x000ea80000300a00 */
[----:B------:R-:W3:Y:S01]  /*cb70*/  LDL.LU.64 R164, [R1+0x4d8] ;  /* 0x0004d80001a47983 */ /* 0x000ee20000300a00 */
[----:B----4-:R-:W-:-:S03]  /*cb80*/  IMAD.WIDE R230, R133, 0x4, R160 ;  /* 0x0000000485e67825 */ /* 0x010fc600078e02a0 */
[----:B------:R-:W4:Y:S01]  /*cb90*/  LDL.LU.64 R160, [R1+0x4d0] ;  /* 0x0004d00001a07983 */ /* 0x000f220000300a00 */
[----:B------:R-:W-:-:S03]  /*cba0*/  IMAD.WIDE R224, R133, 0x4, R162 ;  /* 0x0000000485e07825 */ /* 0x000fc600078e02a2 */
[----:B------:R-:W4:Y:S01]  /*cbb0*/  LDL.LU.64 R162, [R1+0x4c8] ;  /* 0x0004c80001a27983 */ /* 0x000f220000300a00 */
[----:B------:R-:W-:-:S03]  /*cbc0*/  IMAD.WIDE R218, R133, 0x4, R158 ;  /* 0x0000000485da7825 */ /* 0x000fc600078e029e */
[----:B------:R-:W4:Y:S01]  /*cbd0*/  LDL.LU.64 R158, [R1+0x4c0] ;  /* 0x0004c000019e7983 */ /* 0x000f220000300a00 */
[----:B------:R-:W-:-:S03]  /*cbe0*/  IMAD.WIDE R212, R133, 0x4, R156 ;  /* 0x0000000485d47825 */ /* 0x000fc600078e029c */
[----:B------:R-:W4:Y:S01]  /*cbf0*/  LDL.LU.64 R156, [R1+0x4b8] ;  /* 0x0004b800019c7983 */ /* 0x000f220000300a00 */
[----:B--2---:R-:W-:-:S03]  /*cc00*/  IMAD.WIDE R206, R133, 0x4, R154 ;  /* 0x0000000485ce7825 */ /* 0x004fc600078e029a */
[----:B------:R-:W2:Y:S01]  /*cc10*/  LDL.LU.64 R154, [R1+0x4b0] ;  /* 0x0004b000019a7983 */ /* 0x000ea20000300a00 */
[----:B---3--:R-:W-:-:S03]  /*cc20*/  IMAD.WIDE R200, R133, 0x4, R164 ;  /* 0x0000000485c87825 */ /* 0x008fc600078e02a4 */
[----:B------:R-:W3:Y:S01]  /*cc30*/  LDL.LU.64 R164, [R1+0x4a8] ;  /* 0x0004a80001a47983 */ /* 0x000ee20000300a00 */
[----:B----4-:R-:W-:-:S03]  /*cc40*/  IMAD.WIDE R194, R133, 0x4, R160 ;  /* 0x0000000485c27825 */ /* 0x010fc600078e02a0 */
[----:B------:R-:W4:Y:S01]  /*cc50*/  LDL.LU.64 R160, [R1+0x4a0] ;  /* 0x0004a00001a07983 */ /* 0x000f220000300a00 */
[----:B------:R-:W-:-:S03]  /*cc60*/  IMAD.WIDE R188, R133, 0x4, R162 ;  /* 0x0000000485bc7825 */ /* 0x000fc600078e02a2 */
[----:B------:R-:W3:Y:S01]  /*cc70*/  LDL.LU.64 R162, [R1+0x498] ;  /* 0x0004980001a27983 */ /* 0x000ee20000300a00 */
[----:B------:R-:W-:-:S03]  /*cc80*/  IMAD.WIDE R182, R133, 0x4, R158 ;  /* 0x0000000485b67825 */ /* 0x000fc600078e029e */
[----:B------:R-:W3:Y:S01]  /*cc90*/  LDL.LU.64 R158, [R1+0x490] ;  /* 0x00049000019e7983 */ /* 0x000ee20000300a00 */
[----:B------:R-:W-:-:S03]  /*cca0*/  IMAD.WIDE R176, R133, 0x4, R156 ;  /* 0x0000000485b07825 */ /* 0x000fc600078e029c */
[----:B------:R-:W4:Y:S01]  /*ccb0*/  LDL.LU.64 R156, [R1+0x488] ;  /* 0x00048800019c7983 */ /* 0x000f220000300a00 */
[----:B--2---:R-:W-:-:S03]  /*ccc0*/  IMAD.WIDE R170, R133, 0x4, R154 ;  /* 0x0000000485aa7825 */ /* 0x004fc600078e029a */
[----:B------:R-:W2:Y:S04]  /*ccd0*/  LDL.LU.64 R154, [R1+0x480] ;  /* 0x00048000019a7983 */ /* 0x000ea80000300a00 */
[----:B------:R-:W2:Y:S04]  /*cce0*/  LDL.LU.64 R172, [R1+0x478] ;  /* 0x0004780001ac7983 */ /* 0x000ea80000300a00 */
[----:B------:R-:W2:Y:S04]  /*ccf0*/  LDL.LU.64 R168, [R1+0x470] ;  /* 0x0004700001a87983 */ /* 0x000ea80000300a00 */
[----:B------:R-:W2:Y:S01]  /*cd00*/  LDL.LU.64 R166, [R1+0x468] ;  /* 0x0004680001a67983 */ /* 0x000ea20000300a00 */
[----:B---3--:R-:W-:-:S03]  /*cd10*/  IMAD.WIDE R234, R133, 0x4, R158 ;  /* 0x0000000485ea7825 */ /* 0x008fc600078e029e */
[----:B------:R-:W3:Y:S01]  /*cd20*/  LDL.LU.64 R158, [R1+0x460] ;  /* 0x00046000019e7983 */ /* 0x000ee20000300a00 */
[----:B----4-:R-:W-:-:S03]  /*cd30*/  IMAD.WIDE R232, R133, 0x4, R156 ;  /* 0x0000000485e87825 */ /* 0x010fc600078e029c */
[----:B------:R-:W4:Y:S01]  /*cd40*/  LDL.LU.64 R156, [R1+0x458] ;  /* 0x00045800019c7983 */ /* 0x000f220000300a00 */
[----:B--2---:R-:W-:-:S03]  /*cd50*/  IMAD.WIDE R228, R133, 0x4, R154 ;  /* 0x0000000485e47825 */ /* 0x004fc600078e029a */
[----:B------:R-:W2:Y:S01]  /*cd60*/  LDL.LU.64 R154, [R1+0x450] ;  /* 0x00045000019a7983 */ /* 0x000ea20000300a00 */
[----:B------:R-:W-:-:S03]  /*cd70*/  IMAD.WIDE R226, R133, 0x4, R172 ;  /* 0x0000000485e27825 */ /* 0x000fc600078e02ac */
[----:B------:R-:W2:Y:S01]  /*cd80*/  LDL.LU.64 R172, [R1+0x448] ;  /* 0x0004480001ac7983 */ /* 0x000ea20000300a00 */
[----:B------:R-:W-:-:S03]  /*cd90*/  IMAD.WIDE R222, R133, 0x4, R168 ;  /* 0x0000000485de7825 */ /* 0x000fc600078e02a8 */
[----:B------:R-:W2:Y:S01]  /*cda0*/  LDL.LU.64 R168, [R1+0x440] ;  /* 0x0004400001a87983 */ /* 0x000ea20000300a00 */
[----:B------:R-:W-:-:S03]  /*cdb0*/  IMAD.WIDE R220, R133, 0x4, R166 ;  /* 0x0000000485dc7825 */ /* 0x000fc600078e02a6 */
        /* <DEDUP_REMOVED lines=29> */
[----:B------:R-:W-:-:S04]  /*cf90*/  IMAD.WIDE R58, R135, 0x4, R58 ;  /* 0x00000004873a7825 */ /* 0x000fc800078e023a */
[C---:B------:R-:W-:Y:S01]  /*cfa0*/  IMAD.WIDE R74, R135.reuse, 0x4, R74 ;  /* 0x00000004874a7825 */ /* 0x040fe200078e024a */
[----:B------:R-:W-:Y:S03]  /*cfb0*/  LDGSTS.E [R252+0x38400], desc[UR22][R58.64], P3 ;  /* 0x384000003afc7fae */ /* 0x000fe600099a1016 */
        /* <DEDUP_REMOVED lines=9> */
[----:B------:R-:W-:Y:S01]  /*d050*/  LDGSTS.E [R252+0x39800], desc[UR22][R118.64], P3 ;  /* 0x3980000076fc7fae */ /* 0x000fe200099a1016 */
[----:B------:R-:W1:Y:S02]  /*d060*/  LDC R150, c[0x0][0x3a0] ;  /* 0x0000e800ff967b82 */ /* 0x000e640000000800 */
        /* <DEDUP_REMOVED lines=14> */
[----:B------:R-:W-:Y:S04]  /*d150*/  LDGSTS.E [R142+0x39480], desc[UR22][R18.64], P3 ;  /* 0x39480000128e7fae */ /* 0x000fe800099a1016 */
[----:B------:R-:W-:Y:S01]  /*d160*/  LDGSTS.E [R142+0x39880], desc[UR22][R120.64], P3 ;  /* 0x39880000788e7fae */ /* 0x000fe200099a1016 */
[----:B------:R-:W-:-:S03]  /*d170*/  IMAD.WIDE R20, R135, 0x4, R20 ;  /* 0x0000000487147825 */ /* 0x000fc600078e0214 */
        /* <DEDUP_REMOVED lines=33> */
[----:B------:R-:W-:Y:S04]  /*d390*/  LDGSTS.E [R139+0x38a00], desc[UR22][R82.64], P3 ;  /* 0x38a00000528b7fae */ /* 0x000fe800099a1016 */
[----:B------:R-:W-:Y:S01]  /*d3a0*/  LDGSTS.E [R139+0x38e00], desc[UR22][R98.64], P3 ;  /* 0x38e00000628b7fae */ /* 0x000fe200099a1016 */
[----:B------:R-:W-:-:S03]  /*d3b0*/  IMAD.WIDE R10, R135, 0x4, R10 ;  /* 0x00000004870a7825 */ /* 0x000fc600078e020a */
[----:B------:R-:W-:Y:S01]  /*d3c0*/  LDGSTS.E [R139+0x39200], desc[UR22][R8.64], P3 ;  /* 0x39200000088b7fae */ /* 0x000fe200099a1016 */
[----:B------:R-:W-:-:S03]  /*d3d0*/  IMAD.WIDE R26, R135, 0x4, R26 ;  /* 0x00000004871a7825 */ /* 0x000fc600078e021a */
[----:B------:R-:W-:Y:S04]  /*d3e0*/  LDGSTS.E [R139+0x39600], desc[UR22][R24.64], P3 ;  /* 0x39600000188b7fae */ /* 0x000fe800099a1016 */
[----:B------:R-:W-:Y:S01]  /*d3f0*/  LDGSTS.E [R139+0x39a00], desc[UR22][R40.64], P3 ;  /* 0x39a00000288b7fae */ /* 0x000fe200099a1016 */
[----:B------:R-:W-:-:S03]  /*d400*/  IMAD.WIDE R242, R135, 0x4, R242 ;  /* 0x0000000487f27825 */ /* 0x000fc600078e02f2 */
[----:B------:R-:W-:Y:S04]  /*d410*/  LDGSTS.E [R139+0x39e00], desc[UR22][R244.64], P3 ;  /* 0x39e00000f48b7fae */ /* 0x000fe800099a1016 */
[----:B------:R-:W-:Y:S04]  /*d420*/  LDGSTS.E [R138+0x38280], desc[UR22][R52.64], P3 ;  /* 0x38280000348a7fae */ /* 0x000fe800099a1016 */
[----:B------:R-:W-:Y:S04]  /*d430*/  LDGSTS.E [R138+0x38680], desc[UR22][R68.64], P3 ;  /* 0x38680000448a7fae */ /* 0x000fe800099a1016 */
[----:B------:R-:W-:Y:S04]  /*d440*/  LDGSTS.E [R138+0x38a80], desc[UR22][R84.64], P3 ;  /* 0x38a80000548a7fae */ /* 0x000fe800099a1016 */
[----:B------:R-:W-:Y:S01]  /*d450*/  LDGSTS.E [R138+0x38e80], desc[UR22][R100.64], P3 ;  /* 0x38e80000648a7fae */ /* 0x000fe200099a1016 */
[----:B------:R-:W-:-:S03]  /*d460*/  IMAD.WIDE R12, R135, 0x4, R12 ;  /* 0x00000004870c7825 */ /* 0x000fc600078e020c */
[----:B------:R-:W-:Y:S04]  /*d470*/  LDGSTS.E [R138+0x39280], desc[UR22][R10.64], P3 ;  /* 0x392800000a8a7fae */ /* 0x000fe800099a1016 */
[----:B------:R-:W-:Y:S01]  /*d480*/  LDGSTS.E [R138+0x39680], desc[UR22][R26.64], P3 ;  /* 0x396800001a8a7fae */ /* 0x000fe200099a1016 */
[----:B--2---:R-:W-:-:S03]  /*d490*/  IMAD.WIDE R174, R133, 0x4, R154 ;  /* 0x0000000485ae7825 */ /* 0x004fc600078e029a */
[----:B------:R-:W-:Y:S04]  /*d4a0*/  LDGSTS.E [R138+0x39a80], desc[UR22][R34.64], P3 ;  /* 0x39a80000228a7fae */ /* 0x000fe800099a1016 */
[----:B------:R-:W2:Y:S04]  /*d4b0*/  LDL.LU.64 R154, [R1+0x3c0] ;  /* 0x0003c000019a7983 */ /* 0x000ea80000300a00 */
[----:B------:R-:W2:Y:S01]  /*d4c0*/  LDL.LU.64 R148, [R1+0x3b8] ;  /* 0x0003b80001947983 */ /* 0x000ea20000300a00 */
[C---:B------:R-:W-:Y:S02]  /*d4d0*/  IMAD.WIDE R32, R135.reuse, 0x4, R152 ;  /* 0x0000000487207825 */ /* 0x040fe400078e0298 */
[----:B------:R-:W1:Y:S01]  /*d4e0*/  LDC R152, c[0x0][0x3a0] ;  /* 0x0000e800ff987b82 */ /* 0x000e620000000800 */
[----:B------:R-:W-:Y:S04]  /*d4f0*/  LDGSTS.E [R138+0x39e80], desc[UR22][R242.64], P3 ;  /* 0x39e80000f28a7fae */ /* 0x000fe800099a1016 */
[----:B------:R-:W-:Y:S04]  /*d500*/  LDGSTS.E [R137+0x38300], desc[UR22][R54.64], P3 ;  /* 0x3830000036897fae */ /* 0x000fe800099a1016 */
[----:B------:R-:W-:Y:S04]  /*d510*/  LDGSTS.E [R137+0x38700], desc[UR22][R70.64], P3 ;  /* 0x3870000046897fae */ /* 0x000fe800099a1016 */
[----:B------:R-:W-:Y:S04]  /*d520*/  LDGSTS.E [R137+0x38b00], desc[UR22][R86.64], P3 ;  /* 0x38b0000056897fae */ /* 0x000fe800099a1016 */
[----:B------:R-:W-:Y:S01]  /*d530*/  LDGSTS.E [R137+0x38f00], desc[UR22][R102.64], P3 ;  /* 0x38f0000066897fae */ /* 0x000fe200099a1016 */
[----:B------:R-:W-:-:S03]  /*d540*/  IMAD.WIDE R14, R135, 0x4, R14 ;  /* 0x00000004870e7825 */ /* 0x000fc600078e020e */
[----:B------:R-:W-:Y:S04]  /*d550*/  LDGSTS.E [R137+0x39300], desc[UR22][R12.64], P3 ;  /* 0x393000000c897fae */ /* 0x000fe800099a1016 */
        /* <DEDUP_REMOVED lines=11> */
[----:B------:R-:W0:Y:S01]  /*d610*/  LDGDEPBAR ;  /* 0x00000000000079af */ /* 0x000e220000000000 */
[----:B------:R-:W-:Y:S01]  /*d620*/  BAR.SYNC.DEFER_BLOCKING 0x0 ;  /* 0x0000000000007b1d */ /* 0x000fe20000010000 */
[----:B------:R-:W-:-:S05]  /*d630*/  VIADD R132, R132, 0xfffffefc ;  /* 0xfffffefc84847836 */ /* 0x000fca0000000000 */
[----:B------:R-:W-:Y:S01]  /*d640*/  ISETP.GE.U32.AND P3, PT, R132, 0x7ffffe7d, PT ;  /* 0x7ffffe7d8400780c */ /* 0x000fe20003f66070 */
[----:B-1----:R-:W-:Y:S01]  /*d650*/  VIADD R132, R143, 0xfffffefb ;  /* 0xfffffefb8f847836 */ /* 0x002fe20000000000 */
[----:B------:R-:W3:Y:S01]  /*d660*/  LDL.LU.64 R126, [R1+0x3b0] ;  /* 0x0003b000017e7983 */ /* 0x000ee20000300a00 */
[----:B------:R-:W1:Y:S03]  /*d670*/  LDC R143, c[0x0][0x3a0] ;  /* 0x0000e800ff8f7b82 */ /* 0x000e660000000800 */
[----:B------:R-:W3:Y:S04]  /*d680*/  LDL.LU.64 R128, [R1+0x40] ;  /* 0x0000400001807983 */ /* 0x000ee80000300a00 */
[----:B------:R-:W3:Y:S04]  /*d690*/  LDL.LU.64 R130, [R1+0x48] ;  /* 0x0000480001827983 */ /* 0x000ee80000300a00 */
[----:B------:R-:W3:Y:S04]  /*d6a0*/  LDL.LU.64 R144, [R1+0x50] ;  /* 0x0000500001907983 */ /* 0x000ee80000300a00 */
[----:B------:R-:W-:Y:S01]  /*d6b0*/  @!PT LDS RZ, [RZ] ;  /* 0x00000000fffff984 */ /* 0x000fe20000000800 */
[----:B------:R-:W-:Y:S01]  /*d6c0*/  @!PT LDS RZ, [RZ] ;  /* 0x00000000fffff984 */ /* 0x000fe20000000800 */
[----:B------:R-:W-:Y:S01]  /*d6d0*/  @!PT LDS RZ, [RZ] ;  /* 0x00000000fffff984 */ /* 0x000fe20000000800 */
[----:B------:R-:W-:Y:S01]  /*d6e0*/  LDGSTS.E [R134+0x20000], desc[UR22][R230.64], !P4 ;  /* 0x20000000e6867fae */ /* 0x000fe2000e1a1016 */
[----:B------:R-:W-:Y:S01]  /*d6f0*/  ISETP.GE.U32.AND P4, PT, R132, 0x7ffffe7c, PT ;  /* 0x7ffffe7c8400780c */ /* 0x000fe20003f86070 */
[----:B------:R-:W-:-:S02]  /*d700*/  VIADD R132, R150, 0xfffffefa ;  /* 0xfffffefa96847836 */ /* 0x000fc40000000000 */
[----:B------:R-:W-:Y:S01]  /*d710*/  LDGSTS.E [R134+0x20004], desc[UR22][R224.64], !P6 ;  /* 0x20004000e0867fae */ /* 0x000fe2000f1a1016 */
[----:B------:R-:W4:Y:S02]  /*d720*/  LDC R150, c[0x0][0x3a0] ;  /* 0x0000e800ff967b82 */ /* 0x000f240000000800 */
[----:B------:R-:W-:Y:S01]  /*d730*/  ISETP.GE.U32.AND P6, PT, R132, 0x7ffffe7b, PT ;  /* 0x7ffffe7b8400780c */ /* 0x000fe20003fc6070 */
[----:B------:R-:W-:Y:S01]  /*d740*/  VIADD R132, R152, 0xfffffef9 ;  /* 0xfffffef998847836 */ /* 0x000fe20000000000 */
[----:B------:R-:W-:Y:S04]  /*d750*/  LDGSTS.E [R134+0x20008], desc[UR22][R218.64], !P5 ;  /* 0x20008000da867fae */ /* 0x000fe8000e9a1016 */
[----:B------:R-:W4:Y:S01]  /*d760*/  LDC R152, c[0x0][0x3a0] ;  /* 0x0000e800ff987b82 */ /* 0x000f220000000800 */
[----:B------:R-:W-:Y:S01]  /*d770*/  ISETP.GE.U32.AND P5, PT, R132, 0x7ffffe7a, PT ;  /* 0x7ffffe7a8400780c */ /* 0x000fe20003fa6070 */
[----:B------:R-:W-:Y:S01]  /*d780*/  LDGSTS.E [R134+0x2000c], desc[UR22][R212.64], !P3 ;  /* 0x2000c000d4867fae */ /* 0x000fe2000d9a1016 */
[----:B------:R-:W-:-:S03]  /*d790*/  IADD3 R132, PT, PT, R151, -0x108, RZ ;  /* 0xfffffef897847810 */ /* 0x000fc60007ffe0ff */
[----:B------:R-:W-:Y:S01]  /*d7a0*/  LDGSTS.E [R134+0x20010], desc[UR22][R206.64], !P4 ;  /* 0x20010000ce867fae */ /* 0x000fe2000e1a1016 */
[----:B------:R-:W-:Y:S01]  /*d7b0*/  ISETP.GE.U32.AND P3, PT, R132, 0x7ffffe79, PT ;  /* 0x7ffffe798400780c */ /* 0x000fe20003f66070 */
[----:B-1----:R-:W-:Y:S01]  /*d7c0*/  VIADD R132, R143, 0xfffffef7 ;  /* 0xfffffef78f847836 */ /* 0x002fe20000000000 */
[----:B------:R-:W1:Y:S01]  /*d7d0*/  LDC R151, c[0x0][0x3a0] ;  /* 0x0000e800ff977b82 */ /* 0x000e620000000800 */
[----:B------:R-:W-:Y:S04]  /*d7e0*/  LDGSTS.E [R134+0x20014], desc[UR22][R200.64], !P6 ;  /* 0x20014000c8867fae */ /* 0x000fe8000f1a1016 */
[----:B------:R-:W3:Y:S03]  /*d7f0*/  LDL.LU.64 R146, [R1+0x58] ;  /* 0x0000580001927983 */ /* 0x000ee60000300a00 */
[----:B------:R-:W1:Y:S01]  /*d800*/  LDC R143, c[0x0][0x3a0] ;  /* 0x0000e800ff8f7b82 */ /* 0x000e620000000800 */
[----:B------:R-:W-:Y:S01]  /*d810*/  ISETP.GE.U32.AND P4, PT, R132, 0x7ffffe78, PT ;  /* 0x7ffffe788400780c */ /* 0x000fe20003f86070 */
[----:B------:R-:W-:Y:S04]  /*d820*/  LDGSTS.E [R134+0x20018], desc[UR22][R194.64], !P5 ;  /* 0x20018000c2867fae */ /* 0x000fe8000e9a1016 */
[----:B------:R-:W-:Y:S01]  /*d830*/  LDGSTS.E [R134+0x2001c], desc[UR22][R188.64], !P3 ;  /* 0x2001c000bc867fae */ /* 0x000fe2000d9a1016 */
[----:B----4-:R-:W-:-:S05]  /*d840*/  VIADD R132, R152, 0xfffffef6 ;  /* 0xfffffef698847836 */ /* 0x010fca0000000000 */
[----:B------:R-:W-:Y:S01]  /*d850*/  ISETP.GE.U32.AND P6, PT, R132, 0x7ffffe77, PT ;  /* 0x7ffffe778400780c */ /* 0x000fe20003fc6070 */
[----:B------:R-:W-:Y:S01]  /*d860*/  VIADD R132, R150, 0xfffffef5 ;  /* 0xfffffef596847836 */ /* 0x000fe20000000000 */
[----:B------:R-:W-:Y:S01]  /*d870*/  LDGSTS.E [R134+0x20020], desc[UR22][R182.64], !P4 ;  /* 0x20020000b6867fae */ /* 0x000fe2000e1a1016 */
[----:B------:R-:W4:Y:S03]  /*d880*/  LDC R150, c[0x0][0x3a0] ;  /* 0x0000e800ff967b82 */ /* 0x000f260000000800 */
[----:B------:R-:W-:Y:S01]  /*d890*/  ISETP.GE.U32.AND P5, PT, R132, 0x7ffffe76, PT ;  /* 0x7ffffe768400780c */ /* 0x000fe20003fa6070 */
[----:B-1----:R-:W-:-:S06]  /*d8a0*/  VIADD R132, R143, 0xfffffef4 ;  /* 0xfffffef48f847836 */ /* 0x002fcc0000000000 */
[----:B------:R-:W-:Y:S01]  /*d8b0*/  LDGSTS.E [R134+0x20024], desc[UR22][R176.64], !P6 ;  /* 0x20024000b0867fae */ /* 0x000fe2000f1a1016 */
[----:B------:R-:W1:Y:S01]  /*d8c0*/  LDC R143, c[0x0][0x3a0] ;  /* 0x0000e800ff8f7b82 */ /* 0x000e620000000800 */
[----:B------:R-:W-:Y:S01]  /*d8d0*/  ISETP.GE.U32.AND P3, PT, R132, 0x7ffffe75, PT ;  /* 0x7ffffe758400780c */ /* 0x000fe20003f66070 */
[----:B------:R-:W-:-:S03]  /*d8e0*/  VIADD R132, R151, 0xfffffef3 ;  /* 0xfffffef397847836 */ /* 0x000fc60000000000 */
[----:B------:R-:W-:Y:S03]  /*d8f0*/  LDGSTS.E [R134+0x20028], desc[UR22][R170.64], !P5 ;  /* 0x20028000aa867fae */ /* 0x000fe6000e9a1016 */
[----:B------:R-:W1:Y:S01]  /*d900*/  LDC R151, c[0x0][0x3a0] ;  /* 0x0000e800ff977b82 */ /* 0x000e620000000800 */
[----:B------:R-:W-:Y:S01]  /*d910*/  ISETP.GE.U32.AND P4, PT, R132, 0x7ffffe74, PT ;  /* 0x7ffffe748400780c */ /* 0x000fe20003f86070 */
[----:B----4-:R-:W-:-:S06]  /*d920*/  VIADD R132, R150, 0xfffffef2 ;  /* 0xfffffef296847836 */ /* 0x010fcc0000000000 */
[----:B------:R-:W4:Y:S01]  /*d930*/  LDC R150, c[0x0][0x3a0] ;  /* 0x0000e800ff967b82 */ /* 0x000f220000000800 */
[----:B------:R-:W-:Y:S01]  /*d940*/  ISETP.GE.U32.AND P6, PT, R132, 0x7ffffe73, PT ;  /* 0x7ffffe738400780c */ /* 0x000fe20003fc6070 */
[----:B-1----:R-:W-:-:S06]  /*d950*/  VIADD R132, R143, 0xfffffef1 ;  /* 0xfffffef18f847836 */ /* 0x002fcc0000000000 */
[----:B------:R-:W1:Y:S01]  /*d960*/  LDC R143, c[0x0][0x3a0] ;  /* 0x0000e800ff8f7b82 */ /* 0x000e620000000800 */
[----:B------:R-:W-:Y:S01]  /*d970*/  ISETP.GE.U32.AND P5, PT, R132, 0x7ffffe72, PT ;  /* 0x7ffffe728400780c */ /* 0x000fe20003fa6070 */
[----:B------:R-:W-:-:S06]  /*d980*/  VIADD R132, R151, 0xfffffef0 ;  /* 0xfffffef097847836 */ /* 0x000fcc0000000000 */
[----:B------:R-:W2:Y:S01]  /*d990*/  LDC R151, c[0x0][0x3a0] ;  /* 0x0000e800ff977b82 */ /* 0x000ea20000000800 */
[----:B------:R-:W-:-:S04]  /*d9a0*/  IMAD.WIDE R164, R133, 0x4, R164 ;  /* 0x0000000485a47825 */ /* 0x000fc800078e02a4 */
[C---:B------:R-:W-:Y:S01]  /*d9b0*/  IMAD.WIDE R160, R133.reuse, 0x4, R160 ;  /* 0x0000000485a07825 */ /* 0x040fe200078e02a0 */
[----:B------:R-:W-:Y:S01]  /*d9c0*/  LDGSTS.E [R134+0x2002c], desc[UR22][R164.64], !P3 ;  /* 0x2002c000a4867fae */ /* 0x000fe2000d9a1016 */
[----:B------:R-:W-:Y:S02]  /*d9d0*/  ISETP.GE.U32.AND P3, PT, R132, 0x7ffffe71, PT ;  /* 0x7ffffe718400780c */ /* 0x000fe40003f66070 */
[----:B----4-:R-:W-:Y:S01]  /*d9e0*/  IADD3 R132, PT, PT, R150, -0x111, RZ ;  /* 0xfffffeef96847810 */ /* 0x010fe20007ffe0ff */
[----:B------:R-:W-:Y:S01]  /*d9f0*/  LDGSTS.E [R134+0x20030], desc[UR22][R160.64], !P4 ;  /* 0x20030000a0867fae */ /* 0x000fe2000e1a1016 */
[----:B------:R-:W4:Y:S01]  /*da00*/  LDC R150, c[0x0][0x3a0] ;  /* 0x0000e800ff967b82 */ /* 0x000f220000000800 */
[----:B------:R-:W-:Y:S01]  /*da10*/  IMAD.WIDE R162, R133, 0x4, R162 ;  /* 0x0000000485a27825 */ /* 0x000fe200078e02a2 */
[----:B------:R-:W-:-:S03]  /*da20*/  ISETP.GE.U32.AND P4, PT, R132, 0x7ffffe70, PT ;  /* 0x7ffffe708400780c */ /* 0x000fc60003f86070 */
[----:B-1----:R-:W-:Y:S01]  /*da30*/  VIADD R132, R143, 0xfffffeee ;  /* 0xfffffeee8f847836 */ /* 0x002fe20000000000 */
[----:B------:R-:W-:Y:S02]  /*da40*/  LDGSTS.E [R134+0x20034], desc[UR22][R162.64], !P6 ;  /* 0x20034000a2867fae */ /* 0x000fe4000f1a1016 */
[----:B------:R-:W1:Y:S02]  /*da50*/  LDC R143, c[0x0][0x3a0] ;  /* 0x0000e800ff8f7b82 */ /* 0x000e640000000800 */
[----:B------:R-:W-:Y:S01]  /*da60*/  ISETP.GE.U32.AND P6, PT, R132, 0x7ffffe6f, PT ;  /* 0x7ffffe6f8400780c */ /* 0x000fe20003fc6070 */
[----:B------:R-:W-:Y:S01]  /*da70*/  LDGSTS.E [R134+0x20038], desc[UR22][R234.64], !P5 ;  /* 0x20038000ea867fae */ /* 0x000fe2000e9a1016 */
[----:B--2---:R-:W-:-:S03]  /*da80*/  VIADD R132, R151, 0xfffffeed ;  /* 0xfffffeed97847836 */ /* 0x004fc60000000000 */
[----:B------:R-:W-:Y:S01]  /*da90*/  LDGSTS.E [R134+0x2003c], desc[UR22][R232.64], !P3 ;  /* 0x2003c000e8867fae */ /* 0x000fe2000d9a1016 */
[----:B------:R-:W2:Y:S01]  /*daa0*/  LDC R151, c[0x0][0x3a0] ;  /* 0x0000e800ff977b82 */ /* 0x000ea20000000800 */
[----:B------:R-:W-:Y:S02]  /*dab0*/  ISETP.GE.U32.AND P5, PT, R132, 0x7ffffe6e, PT ;  /* 0x7ffffe6e8400780c */ /* 0x000fe40003fa6070 */
[----:B------:R-:W-:Y:S04]  /*dac0*/  LDGSTS.E [R134+0x20040], desc[UR22][R228.64], !P4 ;  /* 0x20040000e4867fae */ /* 0x000fe8000e1a1016 */
[----:B------:R-:W-:Y:S01]  /*dad0*/  LDGSTS.E [R134+0x20044], desc[UR22][R226.64], !P6 ;  /* 0x20044000e2867fae */ /* 0x000fe2000f1a1016 */
[----:B----4-:R-:W-:Y:S02]  /*dae0*/  VIADD R132, R150, 0xfffffeec ;  /* 0xfffffeec96847836 */ /* 0x010fe40000000000 */
[----:B------:R-:W4:Y:S03]  /*daf0*/  LDC R150, c[0x0][0x3a0] ;  /* 0x0000e800ff967b82 */ /* 0x000f260000000800 */
[----:B------:R-:W-:Y:S01]  /*db00*/  ISETP.GE.U32.AND P3, PT, R132, 0x7ffffe6d, PT ;  /* 0x7ffffe6d8400780c */ /* 0x000fe20003f66070 */
[----:B------:R-:W-:Y:S01]  /*db10*/  LDGSTS.E [R134+0x20048], desc[UR22][R222.64], !P5 ;  /* 0x20048000de867fae */ /* 0x000fe2000e9a1016 */
[----:B------:R-:W-:-:S11]  /*db20*/  IMAD.WIDE R152, R133, 0x4, R148 ;  /* 0x0000000485987825 */ /* 0x000fd600078e0294 */
[----:B------:R-:W-:Y:S04]  /*db30*/  LDGSTS.E [R134+0x2004c], desc[UR22][R220.64], !P3 ;  /* 0x2004c000dc867fae */ /* 0x000fe8000d9a1016 */
[----:B------:R-:W3:Y:S01]  /*db40*/  LDL.LU.64 R148, [R1+0x68] ;  /* 0x0000680001947983 */ /* 0x000ee20000300a00 */
[----:B-1----:R-:W-:Y:S02]  /*db50*/  VIADD R132, R143, 0xfffffeeb ;  /* 0xfffffeeb8f847836 */ /* 0x002fe40000000000 */
[----:B------:R-:W1:Y:S03]  /*db60*/  LDC R143, c[0x0][0x3a0] ;  /* 0x0000e800ff8f7b82 */ /* 0x000e660000000800 */
[----:B------:R-:W-:Y:S01]  /*db70*/  ISETP.GE.U32.AND P4, PT, R132, 0x7ffffe6c, PT ;  /* 0x7ffffe6c8400780c */ /* 0x000fe20003f86070 */
[----:B--2---:R-:W-:-:S04]  /*db80*/  VIADD R132, R151, 0xfffffeea ;  /* 0xfffffeea97847836 */ /* 0x004fc80000000000 */
[----:B------:R-:W2:Y:S01]  /*db90*/  LDC R151, c[0x0][0x3a0] ;  /* 0x0000e800ff977b82 */ /* 0x000ea20000000800 */
[----:B------:R-:W-:Y:S01]  /*dba0*/  ISETP.GE.U32.AND P6, PT, R132, 0x7ffffe6b, PT ;  /* 0x7ffffe6b8400780c */ /* 0x000fe20003fc6070 */
[----:B----4-:R-:W-:-:S06]  /*dbb0*/  VIADD R132, R150, 0xfffffee9 ;  /* 0xfffffee996847836 */ /* 0x010fcc0000000000 */
[----:B------:R-:W4:Y:S01]  /*dbc0*/  LDC R150, c[0x0][0x3a0] ;  /* 0x0000e800ff967b82 */ /* 0x000f220000000800 */
[----:B------:R-:W-:Y:S01]  /*dbd0*/  ISETP.GE.U32.AND P5, PT, R132, 0x7ffffe6a, PT ;  /* 0x7ffffe6a8400780c */ /* 0x000fe20003fa6070 */
[----:B------:R-:W-:Y:S04]  /*dbe0*/  LDGSTS.E [R134+0x20050], desc[UR22][R216.64], !P4 ;  /* 0x20050000d8867fae */ /* 0x000fe8000e1a1016 */
[----:B------:R-:W-:Y:S01]  /*dbf0*/  LDGSTS.E [R134+0x20054], desc[UR22][R214.64], !P6 ;  /* 0x20054000d6867fae */ /* 0x000fe2000f1a1016 */
[----:B-1----:R-:W-:Y:S02]  /*dc00*/  VIADD R132, R143, 0xfffffee8 ;  /* 0xfffffee88f847836 */ /* 0x002fe40000000000 */
[----:B------:R-:W1:Y:S03]  /*dc10*/  LDC R143, c[0x0][0x3a0] ;  /* 0x0000e800ff8f7b82 */ /* 0x000e660000000800 */
[----:B------:R-:W-:-:S02]  /*dc20*/  ISETP.GE.U32.AND P3, PT, R132, 0x7ffffe69, PT ;  /* 0x7ffffe698400780c */ /* 0x000fc40003f66070 */
[----:B------:R-:W-:Y:S01]  /*dc30*/  LDGSTS.E [R134+0x20058], desc[UR22][R210.64], !P5 ;  /* 0x20058000d2867fae */ /* 0x000fe2000e9a1016 */
[----:B--2---:R-:W-:Y:S02]  /*dc40*/  VIADD R132, R151, 0xfffffee7 ;  /* 0xfffffee797847836 */ /* 0x004fe40000000000 */
[----:B------:R-:W2:Y:S03]  /*dc50*/  LDC R151, c[0x0][0x3a0] ;  /* 0x0000e800ff977b82 */ /* 0x000ea60000000800 */
[----:B------:R-:W-:Y:S02]  /*dc60*/  ISETP.GE.U32.AND P4, PT, R132, 0x7ffffe68, PT ;  /* 0x7ffffe688400780c */ /* 0x000fe40003f86070 */
[----:B----4-:R-:W-:-:S03]  /*dc70*/  IADD3 R132, PT, PT, R150, -0x11a, RZ ;  /* 0xfffffee696847810 */ /* 0x010fc60007ffe0ff */
[----:B------:R-:W4:Y:S01]  /*dc80*/  LDC R150, c[0x0][0x3a0] ;  /* 0x0000e800ff967b82 */ /* 0x000f220000000800 */
[----:B------:R-:W-:Y:S01]  /*dc90*/  LDGSTS.E [R134+0x2005c], desc[UR22][R208.64], !P3 ;  /* 0x2005c000d0867fae */ /* 0x000fe2000d9a1016 */
[----:B------:R-:W-:Y:S01]  /*dca0*/  ISETP.GE.U32.AND P6, PT, R132, 0x7ffffe67, PT ;  /* 0x7ffffe678400780c */ /* 0x000fe20003fc6070 */
[----:B-1----:R-:W-:-:S05]  /*dcb0*/  VIADD R132, R143, 0xfffffee5 ;  /* 0xfffffee58f847836 */ /* 0x002fca0000000000 */
[----:B------:R-:W-:Y:S01]  /*dcc0*/  LDGSTS.E [R134+0x20060], desc[UR22][R204.64], !P4 ;  /* 0x20060000cc867fae */ /* 0x000fe2000e1a1016 */
[----:B------:R-:W1:Y:S01]  /*dcd0*/  LDC R143, c[0x0][0x3a0] ;  /* 0x0000e800ff8f7b82 */ /* 0x000e620000000800 */
[----:B------:R-:W-:-:S05]  /*dce0*/  ISETP.GE.U32.AND P5, PT, R132, 0x7ffffe66, PT ;  /* 0x7ffffe668400780c */ /* 0x000fca0003fa6070 */
[----:B------:R-:W-:Y:S01]  /*dcf0*/  LDGSTS.E [R134+0x20064], desc[UR22][R202.64], !P6 ;  /* 0x20064000ca867fae */ /* 0x000fe2000f1a1016 */
[----:B--2---:R-:W-:Y:S02]  /*dd00*/  VIADD R132, R151, 0xfffffee4 ;  /* 0xfffffee497847836 */ /* 0x004fe40000000000 */
[----:B------:R-:W2:Y:S03]  /*dd10*/  LDC R151, c[0x0][0x3a0] ;  /* 0x0000e800ff977b82 */ /* 0x000ea60000000800 */
[----:B------:R-:W-:Y:S01]  /*dd20*/  ISETP.GE.U32.AND P3, PT, R132, 0x7ffffe65, PT ;  /* 0x7ffffe658400780c */ /* 0x000fe20003f66070 */
[----:B----4-:R-:W-:-:S04]  /*dd30*/  VIADD R132, R150, 0xfffffee3 ;  /* 0xfffffee396847836 */ /* 0x010fc80000000000 */
[----:B------:R-:W4:Y:S01]  /*dd40*/  LDC R150, c[0x0][0x3a0] ;  /* 0x0000e800ff967b82 */ /* 0x000f220000000800 */
[----:B------:R-:W-:Y:S01]  /*dd50*/  LDGSTS.E [R134+0x20068], desc[UR22][R198.64], !P5 ;  /* 0x20068000c6867fae */ /* 0x000fe2000e9a1016 */
[----:B------:R-:W-:Y:S01]  /*dd60*/  ISETP.GE.U32.AND P4, PT, R132, 0x7ffffe64, PT ;  /* 0x7ffffe648400780c */ /* 0x000fe20003f86070 */
[----:B-1----:R-:W-:-:S05]  /*dd70*/  VIADD R132, R143, 0xfffffee2 ;  /* 0xfffffee28f847836 */ /* 0x002fca0000000000 */
[----:B------:R-:W-:Y:S01]  /*dd80*/  LDGSTS.E [R134+0x2006c], desc[UR22][R196.64], !P3 ;  /* 0x2006c000c4867fae */ /* 0x000fe2000d9a1016 */
[----:B------:R-:W1:Y:S01]  /*dd90*/  LDC R143, c[0x0][0x3a0] ;  /* 0x0000e800ff8f7b82 */ /* 0x000e620000000800 */
[----:B------:R-:W-:Y:S01]  /*dda0*/  ISETP.GE.U32.AND P6, PT, R132, 0x7ffffe63, PT ;  /* 0x7ffffe638400780c */ /* 0x000fe20003fc6070 */
[----:B--2---:R-:W-:-:S04]  /*ddb0*/  VIADD R132, R151, 0xfffffee1 ;  /* 0xfffffee197847836 */ /* 0x004fc80000000000 */
[----:B------:R-:W-:Y:S02]  /*ddc0*/  LDGSTS.E [R134+0x20070], desc[UR22][R192.64], !P4 ;  /* 0x20070000c0867fae */ /* 0x000fe4000e1a1016 */
[----:B------:R-:W2:Y:S01]  /*ddd0*/  LDC R151, c[0x0][0x3a0] ;  /* 0x0000e800ff977b82 */ /* 0x000ea20000000800 */
[----:B------:R-:W-:Y:S01]  /*dde0*/  ISETP.GE.U32.AND P5, PT, R132, 0x7ffffe62, PT ;  /* 0x7ffffe628400780c */ /* 0x000fe20003fa6070 */
[----:B----4-:R-:W-:-:S06]  /*ddf0*/  VIADD R132, R150, 0xfffffee0 ;  /* 0xfffffee096847836 */ /* 0x010fcc0000000000 */
[----:B------:R-:W4:Y:S01]  /*de00*/  LDC R150, c[0x0][0x3a0] ;  /* 0x0000e800ff967b82 */ /* 0x000f220000000800 */
[----:B------:R-:W-:Y:S01]  /*de10*/  LDGSTS.E [R134+0x20074], desc[UR22][R190.64], !P6 ;  /* 0x20074000be867fae */ /* 0x000fe2000f1a1016 */
[----:B------:R-:W-:Y:S01]  /*de20*/  ISETP.GE.U32.AND P3, PT, R132, 0x7ffffe61, PT ;  /* 0x7ffffe618400780c */ /* 0x000fe20003f66070 */
[----:B-1----:R-:W-:-:S03]  /*de30*/  VIADD R132, R143, 0xfffffedf ;  /* 0xfffffedf8f847836 */ /* 0x002fc60000000000 */
[----:B------:R-:W-:Y:S02]  /*de40*/  LDGSTS.E [R134+0x20078], desc[UR22][R186.64], !P5 ;  /* 0x20078000ba867fae */ /* 0x000fe4000e9a1016 */
[----:B------:R-:W1:Y:S01]  /*de50*/  LDC R143, c[0x0][0x3a0] ;  /* 0x0000e800ff8f7b82 */ /* 0x000e620000000800 */
[----:B------:R-:W-:Y:S01]  /*de60*/  ISETP.GE.U32.AND P4, PT, R132, 0x7ffffe60, PT ;  /* 0x7ffffe608400780c */ /* 0x000fe20003f86070 */
[----:B--2---:R-:W-:-:S05]  /*de70*/  VIADD R132, R151, 0xfffffede ;  /* 0xfffffede97847836 */ /* 0x004fca0000000000 */
[----:B------:R-:W-:Y:S01]  /*de80*/  LDGSTS.E [R134+0x2007c], desc[UR22][R184.64], !P3 ;  /* 0x2007c000b8867fae */ /* 0x000fe2000d9a1016 */
[----:B------:R-:W2:Y:S01]  /*de90*/  LDC R151, c[0x0][0x3a0] ;  /* 0x0000e800ff977b82 */ /* 0x000ea20000000800 */
[----:B------:R-:W-:Y:S02]  /*dea0*/  ISETP.GE.U32.AND P6, PT, R132, 0x7ffffe5f, PT ;  /* 0x7ffffe5f8400780c */ /* 0x000fe40003fc6070 */
[----:B----4-:R-:W-:-:S05]  /*deb0*/  IADD3 R132, PT, PT, R150, -0x123, RZ ;  /* 0xfffffedd96847810 */ /* 0x010fca0007ffe0ff */
[----:B------:R-:W4:Y:S01]  /*dec0*/  LDC R150, c[0x0][0x3a0] ;  /* 0x0000e800ff967b82 */ /* 0x000f220000000800 */
[----:B------:R-:W-:Y:S01]  /*ded0*/  LDGSTS.E [R134+0x20080], desc[UR22][R180.64], !P4 ;  /* 0x20080000b4867fae */ /* 0x000fe2000e1a1016 */
[----:B------:R-:W-:Y:S01]  /*dee0*/  ISETP.GE.U32.AND P5, PT, R132, 0x7ffffe5e, PT ;  /* 0x7ffffe5e8400780c */ /* 0x000fe20003fa6070 */
[----:B-1----:R-:W-:-:S03]  /*def0*/  VIADD R132, R143, 0xfffffedc ;  /* 0xfffffedc8f847836 */ /* 0x002fc60000000000 */
[----:B------:R-:W-:Y:S02]  /*df00*/  LDGSTS.E [R134+0x20084], desc[UR22][R178.64], !P6 ;  /* 0x20084000b2867fae */ /* 0x000fe4000f1a1016 */
[----:B------:R-:W1:Y:S01]  /*df10*/  LDC R143, c[0x0][0x3a0] ;  /* 0x0000e800ff8f7b82 */ /* 0x000e620000000800 */
[----:B------:R-:W-:-:S06]  /*df20*/  ISETP.GE.U32.AND P3, PT, R132, 0x7ffffe5d, PT ;  /* 0x7ffffe5d8400780c */ /* 0x000fcc0003f66070 */
[----:B------:R-:W-:Y:S01]  /*df30*/  LDGSTS.E [R134+0x20088], desc[UR22][R174.64], !P5 ;  /* 0x20088000ae867fae */ /* 0x000fe2000e9a1016 */
[----:B--2---:R-:W-:Y:S02]  /*df40*/  VIADD R132, R151, 0xfffffedb ;  /* 0xfffffedb97847836 */ /* 0x004fe40000000000 */
[----:B------:R-:W2:Y:S03]  /*df50*/  LDC R151, c[0x0][0x3a0] ;  /* 0x0000e800ff977b82 */ /* 0x000ea60000000800 */
[----:B------:R-:W-:Y:S01]  /*df60*/  ISETP.GE.U32.AND P4, PT, R132, 0x7ffffe5c, PT ;  /* 0x7ffffe5c8400780c */ /* 0x000fe20003f86070 */
[----:B----4-:R-:W-:-:S04]  /*df70*/  VIADD R132, R150, 0xfffffeda ;  /* 0xfffffeda96847836 */ /* 0x010fc80000000000 */
[----:B------:R-:W4:Y:S01]  /*df80*/  LDC R150, c[0x0][0x3a0] ;  /* 0x0000e800ff967b82 */ /* 0x000f220000000800 */
[----:B------:R-:W-:Y:S01]  /*df90*/  ISETP.GE.U32.AND P6, PT, R132, 0x7ffffe5b, PT ;  /* 0x7ffffe5b8400780c */ /* 0x000fe20003fc6070 */
[----:B-1----:R-:W-:-:S06]  /*dfa0*/  VIADD R132, R143, 0xfffffed9 ;  /* 0xfffffed98f847836 */ /* 0x002fcc0000000000 */
[----:B------:R-:W1:Y:S01]  /*dfb0*/  LDC R143, c[0x0][0x3a0] ;  /* 0x0000e800ff8f7b82 */ /* 0x000e620000000800 */
[----:B------:R-:W-:Y:S01]  /*dfc0*/  ISETP.GE.U32.AND P5, PT, R132, 0x7ffffe5a, PT ;  /* 0x7ffffe5a8400780c */ /* 0x000fe20003fa6070 */
[----:B--2---:R-:W-:-:S06]  /*dfd0*/  VIADD R132, R151, 0xfffffed8 ;  /* 0xfffffed897847836 */ /* 0x004fcc0000000000 */
[----:B------:R-:W2:Y:S01]  /*dfe0*/  LDC R151, c[0x0][0x3a0] ;  /* 0x0000e800ff977b82 */ /* 0x000ea20000000800 */
[----:B------:R-:W-:-:S04]  /*dff0*/  IMAD.WIDE R172, R133, 0x4, R172 ;  /* 0x0000000485ac7825 */ /* 0x000fc800078e02ac */
[C---:B------:R-:W-:Y:S01]  /*e000*/  IMAD.WIDE R168, R133.reuse, 0x4, R168 ;  /* 0x0000000485a87825 */ /* 0x040fe200078e02a8 */
[----:B------:R-:W-:Y:S01]  /*e010*/  LDGSTS.E [R134+0x2008c], desc[UR22][R172.64], !P3 ;  /* 0x2008c000ac867fae */ /* 0x000fe2000d9a1016 */
[----:B------:R-:W-:Y:S02]  /*e020*/  ISETP.GE.U32.AND P3, PT, R132, 0x7ffffe59, PT ;  /* 0x7ffffe598400780c */ /* 0x000fe40003f66070 */
[----:B----4-:R-:W-:Y:S01]  /*e030*/  VIADD R132, R150, 0xfffffed7 ;  /* 0xfffffed796847836 */ /* 0x010fe20000000000 */
[----:B------:R-:W-:Y:S01]  /*e040*/  LDGSTS.E [R134+0x20090], desc[UR22][R168.64], !P4 ;  /* 0x20090000a8867fae */ /* 0x000fe2000e1a1016 */
[----:B------:R-:W4:Y:S01]  /*e050*/  LDC R150, c[0x0][0x3a0] ;  /* 0x0000e800ff967b82 */ /* 0x000f220000000800 */
[----:B------:R-:W-:Y:S02]  /*e060*/  IMAD.WIDE R166, R133, 0x4, R166 ;  /* 0x0000000485a67825 */ /* 0x000fe400078e02a6 */
[----:B------:R-:W-:Y:S02]  /*e070*/  ISETP.GE.U32.AND P4, PT, R132, 0x7ffffe58, PT ;  /* 0x7ffffe588400780c */ /* 0x000fe40003f86070 */
[----:B-1----:R-:W-:Y:S01]  /*e080*/  VIADD R132, R143, 0xfffffed6 ;  /* 0xfffffed68f847836 */ /* 0x002fe20000000000 */
[----:B------:R-:W-:Y:S02]  /*e090*/  LDGSTS.E [R134+0x20094], desc[UR22][R166.64], !P6 ;  /* 0x20094000a6867fae */ /* 0x000fe4000f1a1016 */
[----:B------:R-:W1:Y:S02]  /*e0a0*/  LDC R143, c[0x0][0x3a0] ;  /* 0x0000e800ff8f7b82 */ /* 0x000e640000000800 */
[----:B------:R-:W-:Y:S01]  /*e0b0*/  ISETP.GE.U32.AND P6, PT, R132, 0x7ffffe57, PT ;  /* 0x7ffffe578400780c */ /* 0x000fe20003fc6070 */
[----:B--2---:R-:W-:-:S05]  /*e0c0*/  VIADD R132, R151, 0xfffffed5 ;  /* 0xfffffed597847836 */ /* 0x004fca0000000000 */
[----:B------:R-:W2:Y:S01]  /*e0d0*/  LDC R151, c[0x0][0x3a0] ;  /* 0x0000e800ff977b82 */ /* 0x000ea20000000800 */
[----:B---3--:R-:W-:-:S04]  /*e0e0*/  IMAD.WIDE R158, R133, 0x4, R158 ;  /* 0x00000004859e7825 */ /* 0x008fc800078e029e */
[C---:B------:R-:W-:Y:S01]  /*e0f0*/  IMAD.WIDE R156, R133.reuse, 0x4, R156 ;  /* 0x00000004859c7825 */ /* 0x040fe200078e029c */
[----:B------:R-:W-:Y:S01]  /*e100*/  LDGSTS.E [R134+0x20098], desc[UR22][R158.64], !P5 ;  /* 0x200980009e867fae */ /* 0x000fe2000e9a1016 */
[----:B------:R-:W-:Y:S02]  /*e110*/  ISETP.GE.U32.AND P5, PT, R132, 0x7ffffe56, PT ;  /* 0x7ffffe568400780c */ /* 0x000fe40003fa6070 */
[----:B----4-:R-:W-:Y:S01]  /*e120*/  IADD3 R132, PT, PT, R150, -0x12c, RZ ;  /* 0xfffffed496847810 */ /* 0x010fe20007ffe0ff */
[----:B------:R-:W-:Y:S01]  /*e130*/  LDGSTS.E [R134+0x2009c], desc[UR22][R156.64], !P3 ;  /* 0x2009c0009c867fae */ /* 0x000fe2000d9a1016 */
[----:B------:R-:W-:Y:S02]  /*e140*/  IMAD.WIDE R154, R133, 0x4, R154 ;  /* 0x00000004859a7825 */ /* 0x000fe400078e029a */
[----:B------:R-:W-:Y:S02]  /*e150*/  ISETP.GE.U32.AND P3, PT, R132, 0x7ffffe55, PT ;  /* 0x7ffffe558400780c */ /* 0x000fe40003f66070 */
[----:B-1----:R-:W-:Y:S01]  /*e160*/  VIADD R132, R143, 0xfffffed3 ;  /* 0xfffffed38f847836 */ /* 0x002fe20000000000 */
[----:B------:R-:W-:Y:S01]  /*e170*/  LDGSTS.E [R134+0x200a0], desc[UR22][R154.64], !P4 ;  /* 0x200a00009a867fae */ /* 0x000fe2000e1a1016 */
[----:B------:R-:W-:Y:S01]  /*e180*/  IMAD.WIDE R124, R133, 0x4, R128 ;  /* 0x00000004857c7825 */ /* 0x000fe200078e0280 */
[----:B------:R-:W1:Y:S02]  /*e190*/  LDC R143, c[0x0][0x3a0] ;  /* 0x0000e800ff8f7b82 */ /* 0x000e640000000800 */
[----:B------:R-:W-:Y:S01]  /*e1a0*/  ISETP.GE.U32.AND P4, PT, R132, 0x7ffffe54, PT ;  /* 0x7ffffe548400780c */ /* 0x000fe20003f86070 */
[----:B------:R-:W-:Y:S01]  /*e1b0*/  LDGSTS.E [R134+0x200a4], desc[UR22][R152.64], !P6 ;  /* 0x200a400098867fae */ /* 0x000fe2000f1a1016 */
[----:B--2---:R-:W-:-:S02]  /*e1c0*/  VIADD R132, R151, 0xfffffed2 ;  /* 0xfffffed297847836 */ /* 0x004fc40000000000 */
[C---:B------:R-:W-:Y:S02]  /*e1d0*/  IMAD.WIDE R150, R133.reuse, 0x4, R126 ;  /* 0x0000000485967825 */ /* 0x040fe400078e027e */
[----:B------:R-:W2:Y:S01]  /*e1e0*/  LDL.LU.64 R126, [R1+0x70] ;  /* 0x00007000017e7983 */ /* 0x000ea20000300a00 */
[----:B------:R-:W-:Y:S01]  /*e1f0*/  ISETP.GE.U32.AND P6, PT, R132, 0x7ffffe53, PT ;  /* 0x7ffffe538400780c */ /* 0x000fe20003fc6070 */
[----:B------:R-:W-:Y:S02]  /*e200*/  VIADD R132, R236, 0xfffffed1 ;  /* 0xfffffed1ec847836 */ /* 0x000fe40000000000 */
[----:B------:R-:W-:Y:S01]  /*e210*/  LDGSTS.E [R134+0x200a8], desc[UR22][R150.64], !P5 ;  /* 0x200a800096867fae */ /* 0x000fe2000e9a1016 */
[----:B------:R-:W3:Y:S03]  /*e220*/  LDC R236, c[0x0][0x3a0] ;  /* 0x0000e800ffec7b82 */ /* 0x000ee60000000800 */
[----:B------:R4:W-:Y:S04]  /*e230*/  STL.64 [R1+0x40], R124 ;  /* 0x0000407c01007387 */ /* 0x0009e80000100a00 */
[----:B------:R4:W-:Y:S04]  /*e240*/  LDGSTS.E [R134+0x200ac], desc[UR22][R124.64], !P3 ;  /* 0x200ac0007c867fae */ /* 0x0009e8000d9a1016 */
[----:B------:R-:W2:Y:S01]  /*e250*/  LDL.LU.64 R128, [R1+0x78] ;  /* 0x0000780001807983 */ /* 0x000ea20000300a00 */
[----:B------:R-:W-:Y:S01]  /*e260*/  ISETP.GE.U32.AND P5, PT, R132, 0x7ffffe52, PT ;  /* 0x7ffffe528400780c */ /* 0x000fe20003fa6070 */
[----:B----4-:R-:W-:-:S05]  /*e270*/  IMAD.WIDE R124, R133, 0x4, R130 ;  /* 0x00000004857c7825 */ /* 0x010fca00078e0282 */
[----:B------:R4:W-:Y:S04]  /*e280*/  STL.64 [R1+0x48], R124 ;  /* 0x0000487c01007387 */ /* 0x0009e80000100a00 */
[----:B------:R4:W-:Y:S04]  /*e290*/  LDGSTS.E [R134+0x200b0], desc[UR22][R124.64], !P4 ;  /* 0x200b00007c867fae */ /* 0x0009e8000e1a1016 */
[----:B------:R-:W2:Y:S01]  /*e2a0*/  LDL.LU.64 R130, [R1+0x80] ;  /* 0x0000800001827983 */ /* 0x000ea20000300a00 */
        /* <DEDUP_REMOVED lines=10> */
[----:B------:R-:W4:Y:S01]  /*e350*/  LDL.LU.64 R148, [R1+0x98] ;  /* 0x0000980001947983 */ /* 0x000f220000300a00 */
[----:B-1----:R-:W-:Y:S02]  /*e360*/  VIADD R132, R143, 0xfffffed0 ;  /* 0xfffffed08f847836 */ /* 0x002fe40000000000 */
[----:B------:R-:W1:Y:S03]  /*e370*/  LDC R143, c[0x0][0x3a0] ;  /* 0x0000e800ff8f7b82 */ /* 0x000e660000000800 */
[----:B------:R-:W-:Y:S01]  /*e380*/  ISETP.GE.U32.AND P3, PT, R132, 0x7ffffe51, PT ;  /* 0x7ffffe518400780c */ /* 0x000fe20003f66070 */
[----:B------:R-:W-:-:S04]  /*e390*/  VIADD R132, R237, 0xfffffecf ;  /* 0xfffffecfed847836 */ /* 0x000fc80000000000 */
[----:B------:R-:W1:Y:S01]  /*e3a0*/  LDC R237, c[0x0][0x3a0] ;  /* 0x0000e800ffed7b82 */ /* 0x000e620000000800 */
[----:B------:R-:W-:Y:S01]  /*e3b0*/  ISETP.GE.U32.AND P4, PT, R132, 0x7ffffe50, PT ;  /* 0x7ffffe508400780c */ /* 0x000fe20003f86070 */
[----:B---3--:R-:W-:-:S06]  /*e3c0*/  VIADD R132, R236, 0xfffffece ;  /* 0xfffffeceec847836 */ /* 0x008fcc0000000000 */
[----:B------:R-:W3:Y:S01]  /*e3d0*/  LDC R236, c[0x0][0x3a0] ;  /* 0x0000e800ffec7b82 */ /* 0x000ee20000000800 */
[----:B------:R-:W-:Y:S01]  /*e3e0*/  ISETP.GE.U32.AND P6, PT, R132, 0x7ffffe4f, PT ;  /* 0x7ffffe4f8400780c */ /* 0x000fe20003fc6070 */
[----:B------:R2:W-:Y:S01]  /*e3f0*/  LDGSTS.E [R134+0x200bc], desc[UR22][R124.64], !P3 ;  /* 0x200bc0007c867fae */ /* 0x0005e2000d9a1016 */
[----:B-1----:R-:W-:-:S05]  /*e400*/  VIADD R132, R143, 0xfffffecd ;  /* 0xfffffecd8f847836 */ /* 0x002fca0000000000 */
[----:B------:R-:W1:Y:S01]  /*e410*/  LDC R143, c[0x0][0x3a0] ;  /* 0x0000e800ff8f7b82 */ /* 0x000e620000000800 */
[----:B------:R-:W-:Y:S01]  /*e420*/  ISETP.GE.U32.AND P5, PT, R132, 0x7ffffe4e, PT ;  /* 0x7ffffe4e8400780c */ /* 0x000fe20003fa6070 */
[----:B------:R-:W-:-:S06]  /*e430*/  VIADD R132, R237, 0xfffffecc ;  /* 0xfffffecced847836 */ /* 0x000fcc0000000000 */
[----:B------:R-:W1:Y:S01]  /*e440*/  LDC R237, c[0x0][0x3a0] ;  /* 0x0000e800ffed7b82 */ /* 0x000e620000000800 */
[----:B------:R-:W-:Y:S02]  /*e450*/  ISETP.GE.U32.AND P3, PT, R132, 0x7ffffe4d, PT ;  /* 0x7ffffe4d8400780c */ /* 0x000fe40003f66070 */
[----:B---3--:R-:W-:-:S05]  /*e460*/  IADD3 R132, PT, PT, R236, -0x135, RZ ;  /* 0xfffffecbec847810 */ /* 0x008fca0007ffe0ff */
[----:B------:R-:W3:Y:S01]  /*e470*/  LDC R236, c[0x0][0x3a0] ;  /* 0x0000e800ffec7b82 */ /* 0x000ee20000000800 */
[----:B--2---:R-:W-:-:S05]  /*e480*/  IMAD.WIDE R124, R133, 0x4, R126 ;  /* 0x00000004857c7825 */ /* 0x004fca00078e027e */
[----:B------:R2:W-:Y:S04]  /*e490*/  STL.64 [R1+0x70], R124 ;  /* 0x0000707c01007387 */ /* 0x0005e80000100a00 */
[----:B------:R2:W-:Y:S04]  /*e4a0*/  LDGSTS.E [R134+0x200c0], desc[UR22][R124.64], !P4 ;  /* 0x200c00007c867fae */ /* 0x0005e8000e1a1016 */
[----:B------:R-:W3:Y:S01]  /*e4b0*/  LDL.LU.64 R126, [R1+0xa0] ;  /* 0x0000a000017e7983 */ /* 0x000ee20000300a00 */
[----:B--2---:R-:W-:-:S05]  /*e4c0*/  IMAD.WIDE R124, R133, 0x4, R128 ;  /* 0x00000004857c7825 */ /* 0x004fca00078e0280 */
[----:B------:R2:W-:Y:S04]  /*e4d0*/  STL.64 [R1+0x78], R124 ;  /* 0x0000787c01007387 */ /* 0x0005e80000100a00 */
[----:B------:R2:W-:Y:S04]  /*e4e0*/  LDGSTS.E [R134+0x200c4], desc[UR22][R124.64], !P6 ;  /* 0x200c40007c867fae */ /* 0x0005e8000f1a1016 */
[----:B------:R-:W3:Y:S01]  /*e4f0*/  LDL.LU.64 R128, [R1+0xa8] ;  /* 0x0000a80001807983 */ /* 0x000ee20000300a00 */
[----:B------:R-:W-:Y:S01]  /*e500*/  ISETP.GE.U32.AND P4, PT, R132, 0x7ffffe4c, PT ;  /* 0x7ffffe4c8400780c */ /* 0x000fe20003f86070 */
        /* <DEDUP_REMOVED lines=8> */
[----:B--2---:R-:W-:-:S05]  /*e590*/  IMAD.WIDE R124, R133, 0x4, R146 ;  /* 0x00000004857c7825 */ /* 0x004fca00078e0292 */
[----:B------:R4:W-:Y:S04]  /*e5a0*/  STL.64 [R1+0x90], R124 ;  /* 0x0000907c01007387 */ /* 0x0009e80000100a00 */
[----:B------:R4:W-:Y:S04]  /*e5b0*/  LDGSTS.E [R134+0x200d0], desc[UR22][R124.64], !P4 ;  /* 0x200d00007c867fae */ /* 0x0009e8000e1a1016 */
[----:B------:R-:W2:Y:S01]  /*e5c0*/  LDL.LU.64 R146, [R1+0xc0] ;  /* 0x0000c00001927983 */ /* 0x000ea20000300a00 */
[----:B----4-:R-:W-:-:S05]  /*e5d0*/  IMAD.WIDE R124, R133, 0x4, R148 ;  /* 0x00000004857c7825 */ /* 0x010fca00078e0294 */
[----:B------:R4:W-:Y:S04]  /*e5e0*/  STL.64 [R1+0x98], R124 ;  /* 0x0000987c01007387 */ /* 0x0009e80000100a00 */
[----:B------:R-:W2:Y:S01]  /*e5f0*/  LDL.LU.64 R148, [R1+0xc8] ;  /* 0x0000c80001947983 */ /* 0x000ea20000300a00 */
[----:B-1----:R-:W-:Y:S02]  /*e600*/  VIADD R132, R143, 0xfffffeca ;  /* 0xfffffeca8f847836 */ /* 0x002fe40000000000 */
[----:B------:R-:W1:Y:S03]  /*e610*/  LDC R143, c[0x0][0x3a0] ;  /* 0x0000e800ff8f7b82 */ /* 0x000e660000000800 */
[----:B------:R-:W-:Y:S01]  /*e620*/  ISETP.GE.U32.AND P6, PT, R132, 0x7ffffe4b, PT ;  /* 0x7ffffe4b8400780c */ /* 0x000fe20003fc6070 */
[----:B------:R-:W-:-:S04]  /*e630*/  VIADD R132, R237, 0xfffffec9 ;  /* 0xfffffec9ed847836 */ /* 0x000fc80000000000 */
[----:B------:R-:W3:Y:S01]  /*e640*/  LDC R237, c[0x0][0x3a0] ;  /* 0x0000e800ffed7b82 */ /* 0x000ee20000000800 */
        /* <DEDUP_REMOVED lines=10> */
[----:B------:R-:W-:Y:S01]  /*e6f0*/  ISETP.GE.U32.AND P6, PT, R132, 0x7ffffe47, PT ;  /* 0x7ffffe478400780c */ /* 0x000fe20003fc6070 */
[----:B---3--:R-:W-:-:S06]  /*e700*/  VIADD R132, R236, 0xfffffec5 ;  /* 0xfffffec5ec847836 */ /* 0x008fcc0000000000 */
[----:B------:R-:W3:Y:S01]  /*e710*/  LDC R236, c[0x0][0x3a0] ;  /* 0x0000e800ffec7b82 */ /* 0x000ee20000000800 */
[----:B----4-:R-:W-:-:S05]  /*e720*/  IMAD.WIDE R124, R133, 0x4, R126 ;  /* 0x00000004857c7825 */ /* 0x010fca00078e027e */
[----:B------:R4:W-:Y:S04]  /*e730*/  STL.64 [R1+0xa0], R124 ;  /* 0x0000a07c01007387 */ /* 0x0009e80000100a00 */
[----:B------:R4:W-:Y:S04]  /*e740*/  LDGSTS.E [R134+0x200d8], desc[UR22][R124.64], !P5 ;  /* 0x200d80007c867fae */ /* 0x0009e8000e9a1016 */
[----:B------:R-:W3:Y:S01]  /*e750*/  LDL.LU.64 R126, [R1+0xd0] ;  /* 0x0000d000017e7983 */ /* 0x000ee20000300a00 */
[----:B----4-:R-:W-:-:S05]  /*e760*/  IMAD.WIDE R124, R133, 0x4, R128 ;  /* 0x00000004857c7825 */ /* 0x010fca00078e0280 */
[----:B------:R4:W-:Y:S04]  /*e770*/  STL.64 [R1+0xa8], R124 ;  /* 0x0000a87c01007387 */ /* 0x0009e80000100a00 */
[----:B------:R4:W-:Y:S04]  /*e780*/  LDGSTS.E [R134+0x200dc], desc[UR22][R124.64], !P3 ;  /* 0x200dc0007c867fae */ /* 0x0009e8000d9a1016 */
[----:B------:R-:W3:Y:S01]  /*e790*/  LDL.LU.64 R128, [R1+0xd8] ;  /* 0x0000d80001807983 */ /* 0x000ee20000300a00 */
[----:B------:R-:W-:Y:S01]  /*e7a0*/  ISETP.GE.U32.AND P5, PT, R132, 0x7ffffe46, PT ;  /* 0x7ffffe468400780c */ /* 0x000fe20003fa6070 */
[----:B----4-:R-:W-:-:S05]  /*e7b0*/  IMAD.WIDE R124, R133, 0x4, R130 ;  /* 0x00000004857c7825 */ /* 0x010fca00078e0282 */
[----:B------:R4:W-:Y:S04]  /*e7c0*/  STL.64 [R1+0xb0], R124 ;  /* 0x0000b07c01007387 */ /* 0x0009e80000100a00 */
[----:B------:R4:W-:Y:S04]  /*e7d0*/  LDGSTS.E [R134+0x200e0], desc[UR22][R124.64], !P4 ;  /* 0x200e00007c867fae */ /* 0x0009e8000e1a1016 */
[----:B------:R-:W3:Y:S01]  /*e7e0*/  LDL.LU.64 R130, [R1+0x3a8] ;  /* 0x0003a80001827983 */ /* 0x000ee20000300a00 */
[----:B----4-:R-:W-:-:S05]  /*e7f0*/  IMAD.WIDE R124, R133, 0x4, R144 ;  /* 0x00000004857c7825 */ /* 0x010fca00078e0290 */
[----:B------:R2:W-:Y:S04]  /*e800*/  STL.64 [R1+0xb8], R124 ;  /* 0x0000b87c01007387 */ /* 0x0005e80000100a00 */
[----:B------:R2:W-:Y:S04]  /*e810*/  LDGSTS.E [R134+0x200e4], desc[UR22][R124.64], !P6 ;  /* 0x200e40007c867fae */ /* 0x0005e8000f1a1016 */
[----:B------:R-:W4:Y:S01]  /*e820*/  LDL.LU.64 R144, [R1+0x3a0] ;  /* 0x0003a00001907983 */ /* 0x000f220000300a00 */
[----:B--2---:R-:W-:-:S05]  /*e830*/  IMAD.WIDE R124, R133, 0x4, R146 ;  /* 0x00000004857c7825 */ /* 0x004fca00078e0292 */
[----:B------:R2:W-:Y:S04]  /*e840*/  STL.64 [R1+0xc0], R124 ;  /* 0x0000c07c01007387 */ /* 0x0005e80000100a00 */
[----:B------:R2:W-:Y:S04]  /*e850*/  LDGSTS.E [R134+0x200e8], desc[UR22][R124.64], !P5 ;  /* 0x200e80007c867fae */ /* 0x0005e8000e9a1016 */
[----:B------:R-:W4:Y:S01]  /*e860*/  LDL.LU.64 R146, [R1+0x398] ;  /* 0x0003980001927983 */ /* 0x000f220000300a00 */
[----:B--2---:R-:W-:-:S05]  /*e870*/  IMAD.WIDE R124, R133, 0x4, R148 ;  /* 0x00000004857c7825 */ /* 0x004fca00078e0294 */
[----:B------:R2:W-:Y:S04]  /*e880*/  STL.64 [R1+0xc8], R124 ;  /* 0x0000c87c01007387 */ /* 0x0005e80000100a00 */
[----:B------:R-:W4:Y:S01]  /*e890*/  LDL.LU.64 R148, [R1+0x390] ;  /* 0x0003900001947983 */ /* 0x000f220000300a00 */
[----:B-1----:R-:W-:Y:S02]  /*e8a0*/  VIADD R132, R143, 0xfffffec4 ;  /* 0xfffffec48f847836 */ /* 0x002fe40000000000 */
[----:B------:R-:W1:Y:S03]  /*e8b0*/  LDC R143, c[0x0][0x3a0] ;  /* 0x0000e800ff8f7b82 */ /* 0x000e660000000800 */
[----:B------:R-:W-:Y:S01]  /*e8c0*/  ISETP.GE.U32.AND P3, PT, R132, 0x7ffffe45, PT ;  /* 0x7ffffe458400780c */ /* 0x000fe20003f66070 */
[----:B------:R-:W-:-:S04]  /*e8d0*/  VIADD R132, R237, 0xfffffec3 ;  /* 0xfffffec3ed847836 */ /* 0x000fc80000000000 */
[----:B------:R-:W2:Y:S01]  /*e8e0*/  LDC R237, c[0x0][0x3a0] ;  /* 0x0000e800ffed7b82 */ /* 0x000ea20000000800 */
[----:B------:R-:W-:Y:S02]  /*e8f0*/  ISETP.GE.U32.AND P4, PT, R132, 0x7ffffe44, PT ;  /* 0x7ffffe448400780c */ /* 0x000fe40003f86070 */
[----:B---3--:R-:W-:-:S05]  /*e900*/  IADD3 R132, PT, PT, R236, -0x13e, RZ ;  /* 0xfffffec2ec847810 */ /* 0x008fca0007ffe0ff */
[----:B------:R-:W3:Y:S01]  /*e910*/  LDC R236, c[0x0][0x3a0] ;  /* 0x0000e800ffec7b82 */ /* 0x000ee20000000800 */
[----:B------:R-:W-:Y:S01]  /*e920*/  ISETP.GE.U32.AND P6, PT, R132, 0x7ffffe43, PT ;  /* 0x7ffffe438400780c */ /* 0x000fe20003fc6070 */
[----:B------:R1:W-:Y:S02]  /*e930*/  LDGSTS.E [R134+0x200ec], desc[UR22][R124.64], !P3 ;  /* 0x200ec0007c867fae */ /* 0x0003e4000d9a1016 */
[----:B-1----:R-:W-:-:S04]  /*e940*/  VIADD R132, R143, 0xfffffec1 ;  /* 0xfffffec18f847836 */ /* 0x002fc80000000000 */
[----:B------:R-:W1:Y:S01]  /*e950*/  LDC R143, c[0x0][0x3a0] ;  /* 0x0000e800ff8f7b82 */ /* 0x000e620000000800 */
[----:B------:R-:W-:Y:S01]  /*e960*/  ISETP.GE.U32.AND P5, PT, R132, 0x7ffffe42, PT ;  /* 0x7ffffe428400780c */ /* 0x000fe20003fa6070 */
[----:B--2---:R-:W-:-:S06]  /*e970*/  VIADD R132, R237, 0xfffffec0 ;  /* 0xfffffec0ed847836 */ /* 0x004fcc0000000000 */
[----:B------:R-:W2:Y:S01]  /*e980*/  LDC R237, c[0x0][0x3a0] ;  /* 0x0000e800ffed7b82 */ /* 0x000ea20000000800 */
[----:B------:R-:W-:Y:S01]  /*e990*/  ISETP.GE.U32.AND P3, PT, R132, 0x7ffffe41, PT ;  /* 0x7ffffe418400780c */ /* 0x000fe20003f66070 */
[----:B---3--:R-:W-:-:S06]  /*e9a0*/  VIADD R132, R236, 0xfffffebf ;  /* 0xfffffebfec847836 */ /* 0x008fcc0000000000 */
[----:B------:R-:W3:Y:S01]  /*e9b0*/  LDC R236, c[0x0][0x3a0] ;  /* 0x0000e800ffec7b82 */ /* 0x000ee20000000800 */
[----:B------:R-:W-:-:S05]  /*e9c0*/  IMAD.WIDE R124, R133, 0x4, R126 ;  /* 0x00000004857c7825 */ /* 0x000fca00078e027e */
[----:B------:R1:W-:Y:S04]  /*e9d0*/  STL.64 [R1+0xd0], R124 ;  /* 0x0000d07c01007387 */ /* 0x0003e80000100a00 */
[----:B------:R1:W-:Y:S04]  /*e9e0*/  LDGSTS.E [R134+0x200f0], desc[UR22][R124.64], !P4 ;  /* 0x200f00007c867fae */ /* 0x0003e8000e1a1016 */
[----:B------:R-:W3:Y:S01]  /*e9f0*/  LDL.LU.64 R126, [R1+0x388] ;  /* 0x00038800017e7983 */ /* 0x000ee20000300a00 */
[----:B-1----:R-:W-:-:S05]  /*ea00*/  IMAD.WIDE R124, R133, 0x4, R128 ;  /* 0x00000004857c7825 */ /* 0x002fca00078e0280 */
[----:B------:R1:W-:Y:S04]  /*ea10*/  STL.64 [R1+0xd8], R124 ;  /* 0x0000d87c01007387 */ /* 0x0003e80000100a00 */
[----:B------:R1:W-:Y:S04]  /*ea20*/  LDGSTS.E [R134+0x200f4], desc[UR22][R124.64], !P6 ;  /* 0x200f40007c867fae */ /* 0x0003e8000f1a1016 */
[----:B------:R-:W3:Y:S01]  /*ea30*/  LDL.LU.64 R128, [R1+0x380] ;  /* 0x0003800001807983 */ /* 0x000ee20000300a00 */
[----:B------:R-:W-:Y:S01]  /*ea40*/  ISETP.GE.U32.AND P4, PT, R132, 0x7ffffe40, PT ;  /* 0x7ffffe408400780c */ /* 0x000fe20003f86070 */
[----:B-1----:R-:W-:-:S05]  /*ea50*/  IMAD.WIDE R124, R133, 0x4, R130 ;  /* 0x00000004857c7825 */ /* 0x002fca00078e0282 */
[----:B------:R4:W-:Y:S04]  /*ea60*/  STL.64 [R1+0xe0], R124 ;  /* 0x0000e07c01007387 */ /* 0x0009e80000100a00 */
[----:B------:R4:W-:Y:S04]  /*ea70*/  LDGSTS.E [R134+0x200f8], desc[UR22][R124.64], !P5 ;  /* 0x200f80007c867fae */ /* 0x0009e8000e9a1016 */
[----:B------:R-:W3:Y:S01]  /*ea80*/  LDL.LU.64 R130, [R1+0x378] ;  /* 0x0003780001827983 */ /* 0x000ee20000300a00 */
[----:B----4-:R-:W-:-:S05]  /*ea90*/  IMAD.WIDE R124, R133, 0x4, R144 ;  /* 0x00000004857c7825 */ /* 0x010fca00078e0290 */
[----:B------:R1:W-:Y:S04]  /*eaa0*/  STL.64 [R1+0xe8], R124 ;  /* 0x0000e87c01007387 */ /* 0x0003e80000100a00 */
[----:B------:R1:W-:Y:S04]  /*eab0*/  LDGSTS.E [R134+0x200fc], desc[UR22][R124.64], !P3 ;  /* 0x200fc0007c867fae */ /* 0x0003e8000d9a1016 */
[----:B------:R-:W4:Y:S01]  /*eac0*/  LDL.LU.64 R144, [R1+0x370] ;  /* 0x0003700001907983 */ /* 0x000f220000300a00 */
[----:B-1----:R-:W-:-:S05]  /*ead0*/  IMAD.WIDE R124, R133, 0x4, R146 ;  /* 0x00000004857c7825 */ /* 0x002fca00078e0292 */
[----:B------:R1:W-:Y:S04]  /*eae0*/  STL.64 [R1+0xf0], R124 ;  /* 0x0000f07c01007387 */ /* 0x0003e80000100a00 */
[----:B------:R1:W-:Y:S04]  /*eaf0*/  LDGSTS.E [R134+0x20100], desc[UR22][R124.64], !P4 ;  /* 0x201000007c867fae */ /* 0x0003e8000e1a1016 */
[----:B------:R-:W4:Y:S01]  /*eb00*/  LDL.LU.64 R146, [R1+0x368] ;  /* 0x0003680001927983 */ /* 0x000f220000300a00 */
[----:B-1----:R-:W-:-:S05]  /*eb10*/  IMAD.WIDE R124, R133, 0x4, R148 ;  /* 0x00000004857c7825 */ /* 0x002fca00078e0294 */
[----:B------:R1:W-:Y:S04]  /*eb20*/  STL.64 [R1+0xf8], R124 ;  /* 0x0000f87c01007387 */ /* 0x0003e80000100a00 */
[----:B------:R-:W4:Y:S01]  /*eb30*/  LDL.LU.64 R148, [R1+0x360] ;  /* 0x0003600001947983 */ /* 0x000f220000300a00 */
[----:B------:R-:W-:Y:S02]  /*eb40*/  VIADD R132, R143, 0xfffffebe ;  /* 0xfffffebe8f847836 */ /* 0x000fe40000000000 */
[----:B------:R-:W1:Y:S03]  /*eb50*/  LDC R143, c[0x0][0x3a0] ;  /* 0x0000e800ff8f7b82 */ /* 0x000e660000000800 */
[----:B------:R-:W-:Y:S01]  /*eb60*/  ISETP.GE.U32.AND P6, PT, R132, 0x7ffffe3f, PT ;  /* 0x7ffffe3f8400780c */ /* 0x000fe20003fc6070 */
[----:B--2---:R-:W-:-:S04]  /*eb70*/  VIADD R132, R237, 0xfffffebd ;  /* 0xfffffebded847836 */ /* 0x004fc80000000000 */
[----:B------:R-:W2:Y:S01]  /*eb80*/  LDC R237, c[0x0][0x3a0] ;  /* 0x0000e800ffed7b82 */ /* 0x000ea20000000800 */
[----:B------:R-:W-:Y:S01]  /*eb90*/  ISETP.GE.U32.AND P5, PT, R132, 0x7ffffe3e, PT ;  /* 0x7ffffe3e8400780c */ /* 0x000fe20003fa6070 */
[----:B---3--:R-:W-:-:S06]  /*eba0*/  VIADD R132, R236, 0xfffffebc ;  /* 0xfffffebcec847836 */ /* 0x008fcc0000000000 */
        /* <DEDUP_REMOVED lines=8> */
[----:B------:R-:W-:Y:S02]  /*ec30*/  ISETP.GE.U32.AND P6, PT, R132, 0x7ffffe3b, PT ;  /* 0x7ffffe3b8400780c */ /* 0x000fe40003fc6070 */
[----:B---3--:R-:W-:-:S05]  /*ec40*/  IADD3 R132, PT, PT, R236, -0x147, RZ ;  /* 0xfffffeb9ec847810 */ /* 0x008fca0007ffe0ff */
        /* <DEDUP_REMOVED lines=259> */
[----:B------:R1:W-:Y:S01]  /*fc80*/  LDGSTS.E [R134+0x2019c], desc[UR22][R124.64], !P3 ;  /* 0x2019c0007c867fae */ /* 0x0003e2000d9a1016 */
[----:B------:R-:W-:-:S03]  /*fc90*/  ISETP.GE.U32.AND P5, PT, R132, 0x7ffffe16, PT ;  /* 0x7ffffe168400780c */ /* 0x000fc60003fa6070 */
[----:B------:R-:W3:Y:S01]  /*fca0*/  LDL.LU.64 R128, [R1+0x20] ;  /* 0x0000200001807983 */ /* 0x000ee20000300a00 */
[----:B-1----:R-:W-:-:S05]  /*fcb0*/  IMAD.WIDE R124, R133, 0x4, R130 ;  /* 0x00000004857c7825 */ /* 0x002fca00078e0282 */
[----:B------:R4:W-:Y:S04]  /*fcc0*/  STL.64 [R1+0x180], R124 ;  /* 0x0001807c01007387 */ /* 0x0009e80000100a00 */
[----:B------:R4:W-:Y:S04]  /*fcd0*/  LDGSTS.E [R134+0x201a0], desc[UR22][R124.64], !P4 ;  /* 0x201a00007c867fae */ /* 0x0009e8000e1a1016 */
[----:B------:R-:W3:Y:S01]  /*fce0*/  LDL.LU.64 R130, [R1+0x18] ;  /* 0x0000180001827983 */ /* 0x000ee20000300a00 */
[----:B----4-:R-:W-:-:S03]  /*fcf0*/  IMAD.WIDE R124, R133, 0x4, R144 ;  /* 0x00000004857c7825 */ /* 0x010fc600078e0290 */
[----:B------:R-:W4:Y:S04]  /*fd00*/  LDL.LU.64 R144, [R1+0x10] ;  /* 0x0000100001907983 */ /* 0x000f280000300a00 */
[----:B------:R1:W-:Y:S04]  /*fd10*/  STL.64 [R1+0x188], R124 ;  /* 0x0001887c01007387 */ /* 0x0003e80000100a00 */
[----:B------:R1:W-:Y:S02]  /*fd20*/  LDGSTS.E [R134+0x201a4], desc[UR22][R124.64], !P6 ;  /* 0x201a40007c867fae */ /* 0x0003e4000f1a1016 */
[----:B-1----:R-:W-:-:S02]  /*fd30*/  IMAD.WIDE R124, R133, 0x4, R146 ;  /* 0x00000004857c7825 */ /* 0x002fc400078e0292 */
[----:B------:R-:W4:Y:S04]  /*fd40*/  LDL.LU.64 R146, [R1+0x8] ;  /* 0x0000080001927983 */ /* 0x000f280000300a00 */
[----:B------:R1:W-:Y:S04]  /*fd50*/  STL.64 [R1+0x198], R124 ;  /* 0x0001987c01007387 */ /* 0x0003e80000100a00 */
[----:B------:R1:W-:Y:S02]  /*fd60*/  LDGSTS.E [R134+0x201a8], desc[UR22][R124.64], !P5 ;  /* 0x201a80007c867fae */ /* 0x0003e4000e9a1016 */
[----:B-1----:R-:W-:-:S02]  /*fd70*/  IMAD.WIDE R124, R133, 0x4, R148 ;  /* 0x00000004857c7825 */ /* 0x002fc400078e0294 */
[----:B------:R-:W4:Y:S02]  /*fd80*/  LDL.LU.64 R148, [R1] ;  /* 0x0000000001947983 */ /* 0x000f240000300a00 */
        /* <DEDUP_REMOVED lines=9> */
[----:B------:R-:W-:Y:S01]  /*fe20*/  LDGSTS.E [R134+0x201ac], desc[UR22][R124.64], !P3 ;  /* 0x201ac0007c867fae */ /* 0x000fe2000d9a1016 */
[----:B-1----:R-:W-:-:S05]  /*fe30*/  VIADD R132, R143, 0xfffffe91 ;  /* 0xfffffe918f847836 */ /* 0x002fca0000000000 */
[----:B------:R-:W1:Y:S01]  /*fe40*/  LDC R143, c[0x0][0x3a0] ;  /* 0x0000e800ff8f7b82 */ /* 0x000e620000000800 */
[----:B------:R-:W-:Y:S01]  /*fe50*/  ISETP.GE.U32.AND P5, PT, R132, 0x7ffffe12, PT ;  /* 0x7ffffe128400780c */ /* 0x000fe20003fa6070 */
[----:B--2---:R-:W-:Y:S01]  /*fe60*/  VIADD R132, R237, 0xfffffe90 ;  /* 0xfffffe90ed847836 */ /* 0x004fe20000000000 */
[----:B------:R2:W-:Y:S05]  /*fe70*/  STL.64 [R1+0x1a0], R124 ;  /* 0x0001a07c01007387 */ /* 0x0005ea0000100a00 */
[----:B------:R-:W1:Y:S01]  /*fe80*/  LDC R237, c[0x0][0x3a0] ;  /* 0x0000e800ffed7b82 */ /* 0x000e620000000800 */
[----:B------:R-:W-:Y:S01]  /*fe90*/  ISETP.GE.U32.AND P3, PT, R132, 0x7ffffe11, PT ;  /* 0x7ffffe118400780c */ /* 0x000fe20003f66070 */
[----:B---3--:R-:W-:-:S06]  /*fea0*/  VIADD R132, R236, 0xfffffe8f ;  /* 0xfffffe8fec847836 */ /* 0x008fcc0000000000 */
[----:B------:R-:W3:Y:S01]  /*feb0*/  LDC R236, c[0x0][0x3a0] ;  /* 0x0000e800ffec7b82 */ /* 0x000ee20000000800 */
[----:B--2---:R-:W2:Y:S01]  /*fec0*/  LDL.LU.64 R124, [R1+0x668] ;  /* 0x00066800017c7983 */ /* 0x004ea20000300a00 */
[----:B------:R-:W-:-:S05]  /*fed0*/  IMAD.WIDE R126, R133, 0x4, R126 ;  /* 0x00000004857e7825 */ /* 0x000fca00078e027e */
[----:B------:R-:W-:Y:S01]  /*fee0*/  LDGSTS.E [R134+0x201b0], desc[UR22][R126.64], !P4 ;  /* 0x201b00007e867fae */ /* 0x000fe2000e1a1016 */
[----:B------:R-:W-:Y:S01]  /*fef0*/  ISETP.GE.U32.AND P4, PT, R132, 0x7ffffe10, PT ;  /* 0x7ffffe108400780c */ /* 0x000fe20003f86070 */
[----:B-1----:R-:W-:Y:S02]  /*ff00*/  VIADD R132, R143, 0xfffffe8e ;  /* 0xfffffe8e8f847836 */ /* 0x002fe40000000000 */
[----:B------:R1:W-:Y:S01]  /*ff10*/  STL.64 [R1+0x1b0], R126 ;  /* 0x0001b07e01007387 */ /* 0x0003e20000100a00 */
[----:B------:R-:W3:Y:S01]  /*ff20*/  LDC R143, c[0x0][0x3a0] ;  /* 0x0000e800ff8f7b82 */ /* 0x000ee20000000800 */
[----:B------:R-:W-:Y:S02]  /*ff30*/  IMAD.WIDE R128, R133, 0x4, R128 ;  /* 0x0000000485807825 */ /* 0x000fe400078e0280 */
[----:B-1----:R-:W2:Y:S04]  /*ff40*/  LDL.LU.64 R126, [R1+0x660] ;  /* 0x00066000017e7983 */ /* 0x002ea80000300a00 */
[----:B------:R-:W-:Y:S01]  /*ff50*/  LDGSTS.E [R134+0x201b4], desc[UR22][R128.64], !P6 ;  /* 0x201b400080867fae */ /* 0x000fe2000f1a1016 */
[----:B------:R-:W-:-:S03]  /*ff60*/  ISETP.GE.U32.AND P6, PT, R132, 0x7ffffe0f, PT ;  /* 0x7ffffe0f8400780c */ /* 0x000fc60003fc6070 */
[----:B------:R1:W-:Y:S01]  /*ff70*/  STL.64 [R1+0x1b8], R128 ;  /* 0x0001b88001007387 */ /* 0x0003e20000100a00 */
[----:B------:R-:W-:-:S03]  /*ff80*/  IMAD.WIDE R130, R133, 0x4, R130 ;  /* 0x0000000485827825 */ /* 0x000fc600078e0282 */
[----:B-1----:R-:W2:Y:S04]  /*ff90*/  LDL.LU.64 R128, [R1+0x658] ;  /* 0x0006580001807983 */ /* 0x002ea80000300a00 */
[----:B------:R1:W-:Y:S04]  /*ffa0*/  STL.64 [R1+0x1c8], R130 ;  /* 0x0001c88201007387 */ /* 0x0003e80000100a00 */
[----:B------:R-:W-:Y:S01]  /*ffb0*/  LDGSTS.E [R134+0x201b8], desc[UR22][R130.64], !P5 ;  /* 0x201b800082867fae */ /* 0x000fe2000e9a1016 */
[----:B----4-:R-:W-:-:S05]  /*ffc0*/  IMAD.WIDE R144, R133, 0x4, R144 ;  /* 0x0000000485907825 */ /* 0x010fca00078e0290 */
[----:B------:R4:W-:Y:S04]  /*ffd0*/  LDGSTS.E [R134+0x201bc], desc[UR22][R144.64], !P3 ;  /* 0x201bc00090867fae */ /* 0x0009e8000d9a1016 */
[----:B-1----:R-:W2:Y:S04]  /*ffe0*/  LDL.LU.64 R130, [R1+0x650] ;  /* 0x0006500001827983 */ /* 0x002ea80000300a00 */
[----:B------:R1:W-:Y:S01]  /*fff0*/  STL.64 [R1+0x1d8], R144 ;  /* 0x0001d89001007387 */ /* 0x0003e20000100a00 */
[----:B------:R-:W-:-:S03]  /*10000*/  IMAD.WIDE R146, R133, 0x4, R146 ;  /* 0x0000000485927825 */ /* 0x000fc600078e0292 */
[----:B-1----:R-:W4:Y:S04]  /*10010*/  LDL.LU.64 R144, [R1+0x648] ;  /* 0x0006480001907983 */ /* 0x002f280000300a00 */
[----:B------:R1:W-:Y:S04]  /*10020*/  STL.64 [R1+0x1e0], R146 ;  /* 0x0001e09201007387 */ /* 0x0003e80000100a00 */
[----:B------:R1:W-:Y:S01]  /*10030*/  LDGSTS.E [R134+0x201c0], desc[UR22][R146.64], !P4 ;  /* 0x201c000092867fae */ /* 0x0003e2000e1a1016 */
[----:B------:R-:W-:-:S03]  /*10040*/  IMAD.WIDE R148, R133, 0x4, R148 ;  /* 0x0000000485947825 */ /* 0x000fc600078e0294 */
[----:B-1----:R-:W2:Y:S04]  /*10050*/  LDL.LU.64 R146, [R1+0x640] ;  /* 0x0006400001927983 */ /* 0x002ea80000300a00 */
[----:B------:R1:W-:Y:S04]  /*10060*/  STL.64 [R1+0x1e8], R148 ;  /* 0x0001e89401007387 */ /* 0x0003e80000100a00 */
[----:B------:R1:W-:Y:S04]  /*10070*/  LDGSTS.E [R134+0x201c4], desc[UR22][R148.64], !P6 ;  /* 0x201c400094867fae */ /* 0x0003e8000f1a1016 */
[----:B-1----:R-:W2:Y:S01]  /*10080*/  LDL.LU.64 R148, [R1+0x638] ;  /* 0x0006380001947983 */ /* 0x002ea20000300a00 */
[----:B------:R-:W-:-:S02]  /*10090*/  VIADD R132, R237, 0xfffffe8d ;  /* 0xfffffe8ded847836 */ /* 0x000fc40000000000 */
[----:B------:R-:W1:Y:S03]  /*100a0*/  LDC R237, c[0x0][0x3a0] ;  /* 0x0000e800ffed7b82 */ /* 0x000e660000000800 */
[----:B------:R-:W-:Y:S02]  /*100b0*/  ISETP.GE.U32.AND P5, PT, R132, 0x7ffffe0e, PT ;  /* 0x7ffffe0e8400780c */ /* 0x000fe40003fa6070 */
[----:B---3--:R-:W-:-:S03]  /*100c0*/  IADD3 R132, PT, PT, R236, -0x174, RZ ;  /* 0xfffffe8cec847810 */ /* 0x008fc60007ffe0ff */
[----:B------:R-:W3:Y:S01]  /*100d0*/  LDC R236, c[0x0][0x3a0] ;  /* 0x0000e800ffec7b82 */ /* 0x000ee20000000800 */
[----:B------:R-:W-:Y:S01]  /*100e0*/  ISETP.GE.U32.AND P3, PT, R132, 0x7ffffe0d, PT ;  /* 0x7ffffe0d8400780c */ /* 0x000fe20003f66070 */
[----:B------:R-:W-:-:S06]  /*100f0*/  VIADD R132, R143, 0xfffffe8b ;  /* 0xfffffe8b8f847836 */ /* 0x000fcc0000000000 */
[----:B------:R-:W1:Y:S01]  /*10100*/  LDC R143, c[0x0][0x3a0] ;  /* 0x0000e800ff8f7b82 */ /* 0x000e620000000800 */
[----:B------:R-:W-:Y:S01]  /*10110*/  ISETP.GE.U32.AND P4, PT, R132, 0x7ffffe0c, PT ;  /* 0x7ffffe0c8400780c */ /* 0x000fe20003f86070 */
[----:B-1----:R-:W-:-:S06]  /*10120*/  VIADD R132, R143, 0xfffffe8a ;  /* 0xfffffe8a8f847836 */ /* 0x002fcc0000000000 */
[----:B------:R-:W1:Y:S01]  /*10130*/  LDC R143, c[0x0][0x3a0] ;  /* 0x0000e800ff8f7b82 */ /* 0x000e620000000800 */
[----:B------:R-:W-:Y:S01]  /*10140*/  ISETP.GE.U32.AND P6, PT, R132, 0x7ffffe0b, PT ;  /* 0x7ffffe0b8400780c */ /* 0x000fe20003fc6070 */
[----:B------:R-:W-:Y:S02]  /*10150*/  VIADD R132, R237, 0xfffffe89 ;  /* 0xfffffe89ed847836 */ /* 0x000fe40000000000 */
[----:B------:R-:W-:-:S04]  /*10160*/  IMAD.WIDE R4, R133, 0x4, R4 ;  /* 0x0000000485047825 */ /* 0x000fc800078e0204 */
[----:B------:R-:W-:-:S04]  /*10170*/  IMAD.WIDE R42, R133, 0x4, R42 ;  /* 0x00000004852a7825 */ /* 0x000fc800078e022a */
[----:B----4-:R-:W-:-:S04]  /*10180*/  IMAD.WIDE R144, R133, 0x4, R144 ;  /* 0x0000000485907825 */ /* 0x010fc800078e0290 */
[----:B--2---:R-:W-:-:S04]  /*10190*/  IMAD.WIDE R146, R133, 0x4, R146 ;  /* 0x0000000485927825 */ /* 0x004fc800078e0292 */
[----:B------:R-:W-:-:S05]  /*101a0*/  IMAD.WIDE R148, R133, 0x4, R148 ;  /* 0x0000000485947825 */ /* 0x000fca00078e0294 */
[----:B------:R2:W-:Y:S04]  /*101b0*/  STL.64 [R1+0x1f8], R148 ;  /* 0x0001f89401007387 */ /* 0x0005e80000100a00 */
[----:B------:R2:W-:Y:S04]  /*101c0*/  LDGSTS.E [R134+0x201c8], desc[UR22][R148.64], !P5 ;  /* 0x201c800094867fae */ /* 0x0005e8000e9a1016 */
[----:B------:R4:W-:Y:S04]  /*101d0*/  STL.64 [R1+0x200], R146 ;  /* 0x0002009201007387 */ /* 0x0009e80000100a00 */
[----:B------:R4:W-:Y:S01]  /*101e0*/  LDGSTS.E [R134+0x201cc], desc[UR22][R146.64], !P3 ;  /* 0x201cc00092867fae */ /* 0x0009e2000d9a1016 */
[----:B--2---:R-:W2:Y:S03]  /*101f0*/  LDC R148, c[0x0][0x3a0] ;  /* 0x0000e800ff947b82 */ /* 0x004ea60000000800 */
[----:B------:R1:W-:Y:S04]  /*10200*/  STL.64 [R1+0x208], R144 ;  /* 0x0002089001007387 */ /* 0x0003e80000100a00 */
[----:B------:R1:W-:Y:S01]  /*10210*/  LDGSTS.E [R134+0x201d0], desc[UR22][R144.64], !P4 ;  /* 0x201d000090867fae */ /* 0x0003e2000e1a1016 */
[----:B----4-:R-:W4:Y:S01]  /*10220*/  LDC R146, c[0x0][0x3a0] ;  /* 0x0000e800ff927b82 */ /* 0x010f220000000800 */
[----:B------:R-:W-:Y:S01]  /*10230*/  ISETP.GE.U32.AND P5, PT, R132, 0x7ffffe0a, PT ;  /* 0x7ffffe0a8400780c */ /* 0x000fe20003fa6070 */
[----:B---3--:R-:W-:-:S02]  /*10240*/  VIADD R132, R236, 0xfffffe88 ;  /* 0xfffffe88ec847836 */ /* 0x008fc40000000000 */
[----:B-1----:R-:W-:-:S04]  /*10250*/  IMAD.WIDE R144, R133, 0x4, R130 ;  /* 0x0000000485907825 */ /* 0x002fc800078e0282 */
[----:B------:R-:W1:Y:S01]  /*10260*/  LDC R131, c[0x0][0x3a0] ;  /* 0x0000e800ff837b82 */ /* 0x000e620000000800 */
[----:B------:R-:W-:Y:S01]  /*10270*/  ISETP.GE.U32.AND P3, PT, R132, 0x7ffffe09, PT ;  /* 0x7ffffe098400780c */ /* 0x000fe20003f66070 */
[----:B------:R-:W-:Y:S02]  /*10280*/  VIADD R132, R143, 0xfffffe87 ;  /* 0xfffffe878f847836 */ /* 0x000fe40000000000 */
[----:B--2---:R-:W-:Y:S01]  /*10290*/  VIADD R130, R148, 0xfffffe86 ;  /* 0xfffffe8694827836 */ /* 0x004fe20000000000 */
[----:B------:R2:W-:Y:S02]  /*102a0*/  STL.64 [R1+0x218], R144 ;  /* 0x0002189001007387 */ /* 0x0005e40000100a00 */
[----:B------:R-:W-:Y:S01]  /*102b0*/  ISETP.GE.U32.AND P4, PT, R132, 0x7ffffe08, PT ;  /* 0x7ffffe088400780c */ /* 0x000fe20003f86070 */
[----:B------:R-:W-:Y:S01]  /*102c0*/  IMAD.WIDE R6, R135, 0x4, R6 ;  /* 0x0000000487067825 */ /* 0x000fe200078e0206 */
[----:B------:R-:W3:Y:S01]  /*102d0*/  LDC R132, c[0x0][0x3a0] ;  /* 0x0000e800ff847b82 */ /* 0x000ee20000000800 */
[----:B------:R2:W-:Y:S01]  /*102e0*/  LDGSTS.E [R134+0x201d4], desc[UR22][R144.64], !P6 ;  /* 0x201d400090867fae */ /* 0x0005e2000f1a1016 */
[----:B------:R-:W-:Y:S01]  /*102f0*/  ISETP.GE.U32.AND P6, PT, R130, 0x7ffffe07, PT ;  /* 0x7ffffe078200780c */ /* 0x000fe20003fc6070 */
[----:B----4-:R-:W-:-:S02]  /*10300*/  VIADD R130, R146, 0xfffffe85 ;  /* 0xfffffe8592827836 */ /* 0x010fc40000000000 */
[----:B--2---:R-:W-:-:S03]  /*10310*/  IMAD.WIDE R144, R133, 0x4, R128 ;  /* 0x0000000485907825 */ /* 0x004fc600078e0280 */
[----:B------:R-:W2:Y:S02]  /*10320*/  LDC R128, c[0x0][0x3a0] ;  /* 0x0000e800ff807b82 */ /* 0x000ea40000000800 */
[----:B------:R4:W-:Y:S04]  /*10330*/  STL.64 [R1+0x220], R144 ;  /* 0x0002209001007387 */ /* 0x0009e80000100a00 */
[----:B------:R4:W-:Y:S01]  /*10340*/  LDGSTS.E [R134+0x201d8], desc[UR22][R144.64], !P5 ;  /* 0x201d800090867fae */ /* 0x0009e2000e9a1016 */
[----:B------:R-:W-:Y:S01]  /*10350*/  ISETP.GE.U32.AND P5, PT, R130, 0x7ffffe06, PT ;  /* 0x7ffffe068200780c */ /* 0x000fe20003fa6070 */
[----:B----4-:R-:W-:Y:S02]  /*10360*/  IMAD.WIDE R144, R133, 0x4, R126 ;  /* 0x0000000485907825 */ /* 0x010fe400078e027e */
[----:B------:R-:W4:Y:S02]  /*10370*/  LDC R127, c[0x0][0x3a0] ;  /* 0x0000e800ff7f7b82 */ /* 0x000f240000000800 */
[----:B-1----:R-:W-:Y:S01]  /*10380*/  VIADD R126, R131, 0xfffffe84 ;  /* 0xfffffe84837e7836 */ /* 0x002fe20000000000 */
[----:B------:R-:W-:Y:S01]  /*10390*/  LDGSTS.E [R134+0x201dc], desc[UR22][R144.64], !P3 ;  /* 0x201dc00090867fae */ /* 0x000fe2000d9a1016 */
[----:B------:R-:W-:-:S03]  /*103a0*/  IMAD.WIDE R130, R133, 0x4, R124 ;  /* 0x0000000485827825 */ /* 0x000fc600078e027c */
[----:B------:R-:W-:Y:S04]  /*103b0*/  STL.64 [R1+0x228], R144 ;  /* 0x0002289001007387 */ /* 0x000fe80000100a00 */
[----:B------:R1:W-:Y:S04]  /*103c0*/  STL.64 [R1+0x240], R130 ;  /* 0x0002408201007387 */ /* 0x0003e80000100a00 */
[----:B------:R1:W-:Y:S02]  /*103d0*/  LDGSTS.E [R134+0x201e0], desc[UR22][R130.64], !P4 ;  /* 0x201e000082867fae */ /* 0x0003e4000e1a1016 */
[----:B-1----:R-:W-:-:S05]  /*103e0*/  IMAD.WIDE R130, R133, 0x4, R122 ;  /* 0x0000000485827825 */ /* 0x002fca00078e027a */
[----:B------:R-:W-:Y:S04]  /*103f0*/  STL.64 [R1+0x278], R130 ;  /* 0x0002788201007387 */ /* 0x000fe80000100a00 */
[----:B------:R-:W-:Y:S04]  /*10400*/  STL.64 [R1+0x280], R4 ;  /* 0x0002800401007387 */ /* 0x000fe80000100a00 */
[----:B------:R1:W-:Y:S04]  /*10410*/  STL.64 [R1+0x290], R42 ;  /* 0x0002902a01007387 */ /* 0x0003e80000100a00 */
[----:B------:R-:W2:Y:S04]  /*10420*/  LDL.LU.64 R236, [R1+0x520] ;  /* 0x0005200001ec7983 */ /* 0x000ea80000300a00 */
[----:B------:R-:W2:Y:S04]  /*10430*/  LDL.LU.64 R148, [R1+0x518] ;  /* 0x0005180001947983 */ /* 0x000ea80000300a00 */
[----:B------:R-:W2:Y:S01]  /*10440*/  LDL.LU.64 R144, [R1+0x510] ;  /* 0x0005100001907983 */ /* 0x000ea20000300a00 */
[----:B------:R-:W-:-:S04]  /*10450*/  IMAD.WIDE R44, R135, 0x4, R44 ;  /* 0x00000004872c7825 */ /* 0x000fc800078e022c */
[C---:B------:R-:W-:Y:S01]  /*10460*/  IMAD.WIDE R46, R135.reuse, 0x4, R46 ;  /* 0x00000004872e7825 */ /* 0x040fe200078e022e */
[----:B------:R-:W-:Y:S03]  /*10470*/  STL.64 [R1+0x3a0], R6 ;  /* 0x0003a00601007387 */ /* 0x000fe60000100a00 */
        /* <DEDUP_REMOVED lines=57> */
[----:B------:R-:W-:Y:S01]  /*10810*/  ISETP.GE.U32.AND P3, PT, R126, 0x7ffffe05, PT ;  /* 0x7ffffe057e00780c */ /* 0x000fe20003f66070 */
[----:B------:R-:W-:Y:S02]  /*10820*/  STL.64 [R1+0x3c8], R100 ;  /* 0x0003c86401007387 */ /* 0x000fe40000100a00 */
[----:B------:R-:W-:-:S02]  /*10830*/  IMAD.WIDE R104, R135, 0x4, R104 ;  /* 0x0000000487687825 */ /* 0x000fc400078e0268 */
[----:B------:R-:W-:Y:S02]  /*10840*/  STL.64 [R1+0x3f8], R102 ;  /* 0x0003f86601007387 */ /* 0x000fe40000100a00 */
[C---:B------:R-:W-:Y:S02]  /*10850*/  IMAD.WIDE R108, R135.reuse, 0x4, R108 ;  /* 0x00000004876c7825 */ /* 0x040fe400078e026c */
[----:B------:R-:W-:Y:S02]  /*10860*/  STL.64 [R1+0x260], R106 ;  /* 0x0002606a01007387 */ /* 0x000fe40000100a00 */
[C---:B------:R-:W-:Y:S02]  /*10870*/  IMAD.WIDE R110, R135.reuse, 0x4, R110 ;  /* 0x00000004876e7825 */ /* 0x040fe400078e026e */
        /* <DEDUP_REMOVED lines=16> */
[----:B------:R-:W-:Y:S02]  /*10980*/  LDGSTS.E [R134+0x201e4], desc[UR22][R130.64], !P6 ;  /* 0x201e400082867fae */ /* 0x000fe4000f1a1016 */
[C---:B------:R-:W-:Y:S02]  /*10990*/  IMAD.WIDE R22, R135.reuse, 0x4, R22 ;  /* 0x0000000487167825 */ /* 0x040fe400078e0216 */
[----:B------:R-:W-:Y:S02]  /*109a0*/  STL.64 [R1+0x428], R14 ;  /* 0x0004280e01007387 */ /* 0x000fe40000100a00 */
[----:B------:R-:W-:-:S02]  /*109b0*/  IMAD.WIDE R24, R135, 0x4, R24 ;  /* 0x0000000487187825 */ /* 0x000fc400078e0218 */
[----:B------:R-:W-:Y:S02]  /*109c0*/  LDGSTS.E [R134+0x201e8], desc[UR22][R4.64], !P5 ;  /* 0x201e800004867fae */ /* 0x000fe4000e9a1016 */
[C---:B------:R-:W-:Y:S02]  /*109d0*/  IMAD.WIDE R26, R135.reuse, 0x4, R26 ;  /* 0x00000004871a7825 */ /* 0x040fe400078e021a */
[----:B------:R-:W-:Y:S02]  /*109e0*/  STL.64 [R1+0x1f0], R18 ;  /* 0x0001f01201007387 */ /* 0x000fe40000100a00 */
[C---:B------:R-:W-:Y:S02]  /*109f0*/  IMAD.WIDE R114, R135.reuse, 0x4, R114 ;  /* 0x0000000487727825 */ /* 0x040fe400078e0272 */
[----:B------:R1:W-:Y:S02]  /*10a00*/  LDGSTS.E [R134+0x201ec], desc[UR22][R42.64], !P3 ;  /* 0x201ec0002a867fae */ /* 0x0003e4000d9a1016 */
[----:B------:R-:W-:-:S02]  /*10a10*/  IMAD.WIDE R118, R135, 0x4, R118 ;  /* 0x0000000487767825 */ /* 0x000fc400078e0276 */
[----:B------:R-:W-:Y:S02]  /*10a20*/  STL.64 [R1+0x1d0], R20 ;  /* 0x0001d01401007387 */ /* 0x000fe40000100a00 */
[C---:B------:R-:W-:Y:S02]  /*10a30*/  IMAD.WIDE R120, R135.reuse, 0x4, R120 ;  /* 0x0000000487787825 */ /* 0x040fe400078e0278 */
[----:B------:R-:W-:Y:S02]  /*10a40*/  STL.64 [R1+0x1c0], R22 ;  /* 0x0001c01601007387 */ /* 0x000fe40000100a00 */
[C---:B------:R-:W-:Y:S02]  /*10a50*/  IMAD.WIDE R36, R135.reuse, 0x4, R36 ;  /* 0x0000000487247825 */ /* 0x040fe400078e0224 */
[----:B------:R-:W-:Y:S02]  /*10a60*/  STL.64 [R1+0x1a8], R24 ;  /* 0x0001a81801007387 */ /* 0x000fe40000100a00 */
[----:B-1----:R-:W-:-:S02]  /*10a70*/  IMAD.WIDE R42, R135, 0x4, R116 ;  /* 0x00000004872a7825 */ /* 0x002fc400078e0274 */
        /* <DEDUP_REMOVED lines=12> */
[----:B------:R-:W-:Y:S04]  /*10b40*/  STL.64 [R1+0x28], R38 ;  /* 0x0000282601007387 */ /* 0x000fe80000100a00 */
[----:B------:R-:W-:Y:S04]  /*10b50*/  STL.64 [R1+0x20], R40 ;  /* 0x0000202801007387 */ /* 0x000fe80000100a00 */
[----:B------:R-:W-:Y:S04]  /*10b60*/  STL.64 [R1+0x18], R34 ;  /* 0x0000182201007387 */ /* 0x000fe80000100a00 */
[----:B------:R1:W-:Y:S04]  /*10b70*/  STL.64 [R1+0x10], R4 ;  /* 0x0000100401007387 */ /* 0x0003e80000100a00 */
[----:B------:R1:W-:Y:S04]  /*10b80*/  STL.64 [R1], R28 ;  /* 0x0000001c01007387 */ /* 0x0003e80000100a00 */
[----:B------:R1:W-:Y:S01]  /*10b90*/  STL.64 [R1+0x8], R30 ;  /* 0x0000081e01007387 */ /* 0x0003e20000100a00 */
[----:B--2---:R-:W-:-:S04]  /*10ba0*/  IMAD.WIDE R146, R133, 0x4, R144 ;  /* 0x0000000485927825 */ /* 0x004fc800078e0290 */
[----:B------:R-:W-:Y:S02]  /*10bb0*/  IMAD.WIDE R144, R133, 0x4, R2 ;  /* 0x0000000485907825 */ /* 0x000fe400078e0202 */
[----:B------:R-:W5:Y:S02]  /*10bc0*/  LDL.LU.64 R2, [R1+0x630] ;  /* 0x0006300001027983 */ /* 0x000f640000300a00 */
[----:B------:R-:W-:Y:S01]  /*10bd0*/  VIADD R122, R128, 0xfffffe82 ;  /* 0xfffffe82807a7836 */ /* 0x000fe20000000000 */
[----:B------:R-:W-:Y:S01]  /*10be0*/  UIADD3 UR5, UPT, UPT, UR6, -0x180, URZ ;  /* 0xfffffe8006057890 */ /* 0x000fe2000fffe0ff */
[----:B---3--:R-:W-:-:S03]  /*10bf0*/  IADD3 R124, PT, PT, R132, -0x17d, RZ ;  /* 0xfffffe83847c7810 */ /* 0x008fc60007ffe0ff */
[----:B------:R-:W-:Y:S01]  /*10c00*/  ISETP.GE.U32.AND P6, PT, R122, 0x7ffffe03, PT ;  /* 0x7ffffe037a00780c */ /* 0x000fe20003fc6070 */
[----:B----4-:R-:W-:Y:S01]  /*10c10*/  VIADD R122, R127, 0xfffffe81 ;  /* 0xfffffe817f7a7836 */ /* 0x010fe20000000000 */
[----:B------:R-:W-:Y:S01]  /*10c20*/  UISETP.GE.U32.AND UP1, UPT, UR5, 0x7ffffe01, UPT ;  /* 0x7ffffe010500788c */ /* 0x000fe2000bf26070 */
[----:B------:R-:W-:-:S03]  /*10c30*/  ISETP.GE.U32.AND P4, PT, R124, 0x7ffffe04, PT ;  /* 0x7ffffe047c00780c */ /* 0x000fc60003f86070 */
[----:B------:R-:W-:Y:S02]  /*10c40*/  ISETP.GE.U32.AND P5, PT, R122, 0x7ffffe02, PT ;  /* 0x7ffffe027a00780c */ /* 0x000fe40003fa6070 */
[----:B------:R-:W-:Y:S01]  /*10c50*/  PLOP3.LUT P3, PT, PT, PT, UP1, 0x80, 0x8 ;  /* 0x000000000008781c */ /* 0x000fe20003f6f018 */
[----:B------:R-:W-:-:S04]  /*10c60*/  IMAD.WIDE R236, R133, 0x4, R236 ;  /* 0x0000000485ec7825 */ /* 0x000fc800078e02ec */
[----:B------:R-:W-:-:S03]  /*10c70*/  IMAD.WIDE R148, R133, 0x4, R148 ;  /* 0x0000000485947825 */ /* 0x000fc600078e0294 */
[----:B------:R-:W-:Y:S04]  /*10c80*/  LDGSTS.E [R134+0x201f0], desc[UR22][R236.64], !P4 ;  /* 0x201f0000ec867fae */ /* 0x000fe8000e1a1016 */
[----:B------:R-:W-:Y:S04]  /*10c90*/  LDGSTS.E [R134+0x201f4], desc[UR22][R148.64], !P6 ;  /* 0x201f400094867fae */ /* 0x000fe8000f1a1016 */
[----:B------:R-:W-:Y:S04]  /*10ca0*/  LDGSTS.E [R134+0x201f8], desc[UR22][R146.64], !P5 ;  /* 0x201f800092867fae */ /* 0x000fe8000e9a1016 */
[----:B------:R-:W-:Y:S04]  /*10cb0*/  LDGSTS.E [R134+0x201fc], desc[UR22][R144.64], !P3 ;  /* 0x201fc00090867fae */ /* 0x000fe8000d9a1016 */
[----:B------:R-:W0:Y:S04]  /*10cc0*/  LDGDEPBAR ;  /* 0x00000000000079af */ /* 0x000e280000000000 */
[----:B------:R-:W-:Y:S04]  /*10cd0*/  LDGSTS.E [R252+0x40000], desc[UR22][R6.64], P1 ;  /* 0x4000000006fc7fae */ /* 0x000fe800089a1016 */
[----:B------:R-:W-:Y:S04]  /*10ce0*/  LDGSTS.E [R252+0x40400], desc[UR22][R58.64], P1 ;  /* 0x404000003afc7fae */ /* 0x000fe800089a1016 */
        /* <DEDUP_REMOVED lines=58> */
[----:B------:R1:W-:Y:S01]  /*11090*/  LDGSTS.E [R137+0x41b00], desc[UR22][R4.64], P1 ;  /* 0x41b0000004897fae */ /* 0x0003e200089a1016 */
[----:B------:R-:W-:-:S03]  /*110a0*/  IMAD.WIDE R238, R135, 0x4, R238 ;  /* 0x0000000487ee7825 */ /* 0x000fc600078e02ee */
[----:B------:R2:W-:Y:S04]  /*110b0*/  LDGSTS.E [R137+0x41f00], desc[UR22][R240.64], P1 ;  /* 0x41f00000f0897fae */ /* 0x0005e800089a1016 */
[----:B------:R2:W-:Y:S04]  /*110c0*/  LDGSTS.E [R136+0x40380], desc[UR22][R56.64], P1 ;  /* 0x4038000038887fae */ /* 0x0005e800089a1016 */
[----:B------:R2:W-:Y:S01]  /*110d0*/  LDGSTS.E [R136+0x40780], desc[UR22][R72.64], P1 ;  /* 0x4078000048887fae */ /* 0x0005e200089a1016 */
[----:B-1----:R-:W1:Y:S03]  /*110e0*/  LDC R5, c[0x0][0x3a0] ;  /* 0x0000e800ff057b82 */ /* 0x002e660000000800 */
[----:B------:R2:W-:Y:S04]  /*110f0*/  LDGSTS.E [R136+0x40b80], desc[UR22][R88.64], P1 ;  /* 0x40b8000058887fae */ /* 0x0005e800089a1016 */
[----:B------:R2:W-:Y:S01]  /*11100*/  LDGSTS.E [R136+0x40f80], desc[UR22][R104.64], P1 ;  /* 0x40f8000068887fae */ /* 0x0005e200089a1016 */
[----:B------:R-:W3:Y:S03]  /*11110*/  LDC R4, c[0x0][0x3a0] ;  /* 0x0000e800ff047b82 */ /* 0x000ee60000000800 */
[----:B------:R2:W-:Y:S04]  /*11120*/  LDGSTS.E [R136+0x41380], desc[UR22][R14.64], P1 ;  /* 0x413800000e887fae */ /* 0x0005e800089a1016 */
[----:B------:R2:W-:Y:S04]  /*11130*/  LDGSTS.E [R136+0x41780], desc[UR22][R42.64], P1 ;  /* 0x417800002a887fae */ /* 0x0005e800089a1016 */
[----:B------:R2:W-:Y:S04]  /*11140*/  LDGSTS.E [R136+0x41b80], desc[UR22][R30.64], P1 ;  /* 0x41b800001e887fae */ /* 0x0005e800089a1016 */
[----:B------:R2:W-:Y:S04]  /*11150*/  LDGSTS.E [R136+0x41f80], desc[UR22][R238.64], P1 ;  /* 0x41f80000ee887fae */ /* 0x0005e800089a1016 */
[----:B------:R-:W0:Y:S01]  /*11160*/  LDGDEPBAR ;  /* 0x00000000000079af */ /* 0x000e220000000000 */
[----:B-1----:R-:W-:-:S02]  /*11170*/  VIADD R5, R5, 0xfffffe7e ;  /* 0xfffffe7e05057836 */ /* 0x002fc40000000000 */
[----:B---3--:R-:W-:-:S03]  /*11180*/  VIADD R4, R4, 0xfffffe7d ;  /* 0xfffffe7d04047836 */ /* 0x008fc60000000000 */
[----:B------:R-:W-:Y:S02]  /*11190*/  ISETP.GE.U32.AND P1, PT, R5, 0x7ffffdff, PT ;  /* 0x7ffffdff0500780c */ /* 0x000fe40003f26070 */
[----:B------:R-:W-:Y:S01]  /*111a0*/  ISETP.GE.U32.AND P3, PT, R4, 0x7ffffdfe, PT ;  /* 0x7ffffdfe0400780c */ /* 0x000fe20003f66070 */
[----:B------:R-:W-:-:S04]  /*111b0*/  DEPBAR.LE SB0, 0x4 ;  /* 0x000081000000791a */ /* 0x000fc80000000000 */
[----:B------:R-:W-:Y:S06]  /*111c0*/  BAR.SYNC.DEFER_BLOCKING 0x0 ;  /* 0x0000000000007b1d */ /* 0x000fec0000010000 */
[----:B--2---:R-:W-:Y:S05]  /*111d0*/  @!P0 BRA `(.L_x_6) ;  /* 0x0000000000848947 */ /* 0x004fea0003800000 */
[----:B------:R-:W-:Y:S04]  /*111e0*/  LDS.128 R4, [R134] ;  /* 0x0000000086047984 */ /* 0x000fe80000000c00 */
[----:B------:R-:W-:Y:S04]  /*111f0*/  LDS.128 R8, [R134+0x10] ;  /* 0x0000100086087984 */ /* 0x000fe80000000c00 */
        /* <DEDUP_REMOVED lines=29> */
[----:B------:R-:W1:Y:S02]  /*113d0*/  LDS.128 R128, [R134+0x1f0] ;  /* 0x0001f00086807984 */ /* 0x000e640000000c00 */
[----:B-1----:R1:W-:Y:S02]  /*113e0*/  STTM.x128 tmem[UR11+0x40], R4 ;  /* 0x00004004000079ed */ /* 0x0023e400083c000b */
.L_x_6:
[----:B-1----:R-:W1:Y:S01]  /*113f0*/  LDC R5, c[0x0][0x3a0] ;  /* 0x0000e800ff057b82 */ /* 0x002e620000000800 */
[C---:B------:R-:W-:Y:S01]  /*11400*/  IMAD.SHL.U32 R132, R133.reuse, 0x4, RZ ;  /* 0x0000000485847824 */ /* 0x040fe200078e00ff */
[----:B------:R-:W-:Y:S01]  /*11410*/  SHF.R.S32.HI R4, RZ, 0x1f, R133 ;  /* 0x0000001fff047819 */ /* 0x000fe20000011485 */
[----:B------:R-:W-:Y:S01]  /*11420*/  UIADD3 UR6, UPT, UPT, UR6, -0x181, URZ ;  /* 0xfffffe7f06067890 */ /* 0x000fe2000fffe0ff */
[----:B------:R-:W2:Y:S01]  /*11430*/  FENCE.VIEW.ASYNC.T ;  /* 0x00000000000073c6 */ /* 0x000ea20000000200 */
[----:B------:R-:W-:Y:S01]  /*11440*/  UIADD3 UR12, UPT, UPT, UR10, 0x40, URZ ;  /* 0x000000400a0c7890 */ /* 0x000fe2000fffe0ff */
[----:B------:R-:W-:Y:S01]  /*11450*/  SHF.L.U64.HI R133, R133, 0x2, R4 ;  /* 0x0000000285857819 */ /* 0x000fe20000010204 */
[----:B------:R-:W-:Y:S01]  /*11460*/  UISETP.GE.U32.AND UP1, UPT, UR6, 0x7ffffe00, UPT ;  /* 0x7ffffe000600788c */ /* 0x000fe2000bf26070 */
[----:B--2---:R-:W-:Y:S01]  /*11470*/  BAR.SYNC.DEFER_BLOCKING 0x0 ;  /* 0x0000000000007b1d */ /* 0x004fe20000010000 */
[-C--:B------:R-:W-:Y:S02]  /*11480*/  IADD3 R230, P0, PT, R230, R132.reuse, RZ ;  /* 0x00000084e6e67210 */ /* 0x080fe40007f1e0ff */
[----:B------:R-:W-:-:S02]  /*11490*/  IADD3 R224, P4, PT, R224, R132, RZ ;  /* 0x00000084e0e07210 */ /* 0x000fc40007f9e0ff */
[----:B------:R-:W-:Y:S01]  /*114a0*/  IADD3 R218, P5, PT, R218, R132, RZ ;  /* 0x00000084dada7210 */ /* 0x000fe20007fbe0ff */
[--C-:B------:R-:W-:Y:S01]  /*114b0*/  IMAD.X R231, R231, 0x1, R133.reuse, P0 ;  /* 0x00000001e7e77824 */ /* 0x100fe200000e0685 */
[----:B------:R-:W-:Y:S01]  /*114c0*/  ISETP.NE.U32.AND P0, PT, RZ, UR8, PT ;  /* 0x00000008ff007c0c */ /* 0x000fe2000bf05070 */
[----:B------:R-:W-:Y:S01]  /*114d0*/  IMAD.X R225, R225, 0x1, R133, P4 ;  /* 0x00000001e1e17824 */ /* 0x000fe200020e0685 */
[----:B------:R-:W-:Y:S02]  /*114e0*/  PLOP3.LUT P6, PT, PT, PT, UP1, 0x80, 0x8 ;  /* 0x000000000008781c */ /* 0x000fe40003fcf018 */
[----:B------:R-:W-:Y:S01]  /*114f0*/  IADD3.X R219, PT, PT, R219, R133, RZ, P5, !PT ;  /* 0x00000085dbdb7210 */ /* 0x000fe20002ffe4ff */
[----:B-1----:R-:W-:-:S05]  /*11500*/  VIADD R5, R5, 0x7f ;  /* 0x0000007f05057836 */ /* 0x002fca0000000000 */
[----:B------:R-:W-:-:S13]  /*11510*/  ISETP.LT.OR P4, PT, R5, 0x80, P0 ;  /* 0x000000800500780c */ /* 0x000fda0000781670 */
[----:B------:R-:W-:Y:S05]  /*11520*/  @P4 BRA `(.L_x_7) ;  /* 0x0000000400444947 */ /* 0x000fea0003800000 */
[----:B------:R-:W-:Y:S01]  /*11530*/  UIADD3 UR18, UPT, UPT, UR9, 0x30000, URZ ;  /* 0x0003000009127890 */ /* 0x000fe2000fffe0ff */
[----:B------:R-:W-:Y:S01]  /*11540*/  UMOV UR20, URZ ;  /* 0x000000ff00147c82 */ /* 0x000fe20008000000 */
[----:B------:R-:W-:Y:S02]  /*11550*/  UIADD3 UR38, UPT, UPT, UR10, 0x48, URZ ;  /* 0x000000480a267890 */ /* 0x000fe4000fffe0ff */
[----:B------:R-:W-:Y:S02]  /*11560*/  USHF.R.U32.HI UR70, URZ, 0x4, UR18 ;  /* 0x00000004ff467899 */ /* 0x000fe40008011612 */
[----:B------:R-:W-:Y:S02]  /*11570*/  UIADD3 UR60, UPT, UPT, UR10, 0x50, URZ ;  /* 0x000000500a3c7890 */ /* 0x000fe4000fffe0ff */
[----:B------:R-:W-:Y:S02]  /*11580*/  USGXT.U32 UR70, UR70, 0xe ;  /* 0x0000000e4646789a */ /* 0x000fe40008000000 */
[----:B------:R-:W-:-:S02]  /*11590*/  UIADD3 UR75, UPT, UPT, UR10, 0x58, URZ ;  /* 0x000000580a4b7890 */ /* 0x000fc4000fffe0ff */
[----:B------:R-:W-:Y:S02]  /*115a0*/  UIADD3 UR24, UP1, UPT, UR70, 0x2, URZ ;  /* 0x0000000246187890 */ /* 0x000fe4000ff3e0ff */
[----:B------:R-:W-:Y:S02]  /*115b0*/  UIADD3 UR13, UPT, UPT, UR10, 0x60, URZ ;  /* 0x000000600a0d7890 */ /* 0x000fe4000fffe0ff */
[----:B------:R-:W-:Y:S02]  /*115c0*/  UIADD3.X UR25, UPT, UPT, UR20, 0x40004040, URZ, UP1, !UPT ;  /* 0x4000404014197890 */ /* 0x000fe40008ffe4ff */
[----:B------:R-:W-:Y:S02]  /*115d0*/  UIADD3 UR6, UPT, UPT, UR10, 0x68, URZ ;  /* 0x000000680a067890 */ /* 0x000fe4000fffe0ff */
[----:B------:R-:W-:Y:S02]  /*115e0*/  UIADD3.64 UR58, UPT, UPT, UR24, 0x2, URZ ;  /* 0x00000002183a7897 */ /* 0x000fe4000fffe0ff */
[----:B------:R-:W-:-:S02]  /*115f0*/  UIADD3.64 UR54, UPT, UPT, UR24, 0x4, URZ ;  /* 0x0000000418367897 */ /* 0x000fc4000fffe0ff */
[----:B------:R-:W-:Y:S02]  /*11600*/  UIADD3.64 UR52, UPT, UPT, UR24, 0x1fe, URZ ;  /* 0x000001fe18347897 */ /* 0x000fe4000fffe0ff */
[----:B------:R-:W-:Y:S01]  /*11610*/  UIADD3.64 UR50, UPT, UPT, UR24, 0x200, URZ ;  /* 0x0000020018327897 */ /* 0x000fe2000fffe0ff */
[----:B------:R-:W-:Y:S01]  /*11620*/  UMOV UR72, 0x0 ;  /* 0x0000000000487882 */ /* 0x000fe20000000000 */
[----:B------:R-:W-:Y:S01]  /*11630*/  UMOV UR73, 0x8100910 ;  /* 0x0810091000497882 */ /* 0x000fe20000000000 */
[----:B------:R-:W-:Y:S02]  /*11640*/  UIADD3 UR7, UPT, UPT, UR10, 0x70, URZ ;  /* 0x000000700a077890 */ /* 0x000fe4000fffe0ff */
[----:B------:R-:W-:Y:S01]  /*11650*/  UIADD3.64 UR48, UPT, UPT, UR24, 0x202, URZ ;  /* 0x0000020218307897 */ /* 0x000fe2000fffe0ff */
[----:B------:R-:W-:Y:S01]  /*11660*/  UMOV UR71, 0x40004040 ;  /* 0x4000404000477882 */ /* 0x000fe20000000000 */
[----:B------:R-:W-:Y:S01]  /*11670*/  UMOV UR66, 0x0 ;  /* 0x0000000000427882 */ /* 0x000fe20000000000 */
[----:B------:R-:W-:Y:S01]  /*11680*/  UMOV UR67, 0x8100910 ;  /* 0x0810091000437882 */ /* 0x000fe20000000000 */
[----:B------:R-:W-:-:S02]  /*11690*/  UIADD3 UR8, UPT, UPT, UR10, 0x78, URZ ;  /* 0x000000780a087890 */ /* 0x000fc4000fffe0ff */
[----:B------:R-:W-:Y:S01]  /*116a0*/  UTCHMMA tmem[UR12], gdesc[UR70], tmem[UR10], tmem[UR72], idesc[UR73], !UPT ;  /* 0x00ff48460c0079ea */ /* 0x000fe2000f80000a */
[----:B------:R-:W-:Y:S02]  /*116b0*/  UIADD3.64 UR46, UPT, UPT, UR24, 0x204, URZ ;  /* 0x00000204182e7897 */ /* 0x000fe4000fffe0ff */
[----:B------:R1:W-:Y:S01]  /*116c0*/  UTCHMMA tmem[UR38], gdesc[UR24], tmem[UR10], tmem[UR66], idesc[UR67], UPT ;  /* 0x00ff4218260079ea */ /* 0x0003e2000b80000a */
[----:B------:R-:W-:Y:S01]  /*116d0*/  UIADD3 UR14, UPT, UPT, UR10, 0x80, URZ ;  /* 0x000000800a0e7890 */ /* 0x000fe2000fffe0ff */
[----:B------:R-:W-:Y:S01]  /*116e0*/  UMOV UR34, UR4 ;  /* 0x0000000400227c82 */ /* 0x000fe20008000000 */
[----:B------:R-:W-:Y:S01]  /*116f0*/  UMOV UR35, URZ ;  /* 0x000000ff00237c82 */ /* 0x000fe20008000000 */
[----:B------:R-:W-:Y:S01]  /*11700*/  UIADD3.64 UR44, UPT, UPT, UR24, 0x3fe, URZ ;  /* 0x000003fe182c7897 */ /* 0x000fe2000fffe0ff */
[----:B------:R-:W-:Y:S01]  /*11710*/  UMOV UR56, 0x0 ;  /* 0x0000000000387882 */ /* 0x000fe20000000000 */
[----:B------:R-:W-:Y:S01]  /*11720*/  UMOV UR57, 0x8100910 ;  /* 0x0810091000397882 */ /* 0x000fe20000000000 */
[----:B------:R-:W-:-:S02]  /*11730*/  UIADD3 UR15, UPT, UPT, UR10, 0x88, URZ ;  /* 0x000000880a0f7890 */ /* 0x000fc4000fffe0ff */
[----:B------:R2:W-:Y:S01]  /*11740*/  UTCHMMA tmem[UR60], gdesc[UR58], tmem[UR10], tmem[UR56], idesc[UR57], UPT ;  /* 0x00ff383a3c0079ea */ /* 0x0005e2000b80000a */
[----:B------:R-:W-:Y:S01]  /*11750*/  UIADD3.64 UR42, UPT, UPT, UR24, 0x400, URZ ;  /* 0x00000400182a7897 */ /* 0x000fe2000fffe0ff */
[----:B------:R-:W-:Y:S01]  /*11760*/  UMOV UR28, 0x0 ;  /* 0x00000000001c7882 */ /* 0x000fe20000000000 */
[----:B------:R-:W-:Y:S01]  /*11770*/  UMOV UR29, 0x8100910 ;  /* 0x08100910001d7882 */ /* 0x000fe20000000000 */
[----:B------:R-:W-:Y:S02]  /*11780*/  UIADD3 UR16, UPT, UPT, UR10, 0x90, URZ ;  /* 0x000000900a107890 */ /* 0x000fe4000fffe0ff */
[----:B------:R3:W-:Y:S01]  /*11790*/  UTCHMMA tmem[UR75], gdesc[UR54], tmem[UR10], tmem[UR28], idesc[UR29], UPT ;  /* 0x00ff1c364b0079ea */ /* 0x0007e2000b80000a */
[----:B------:R-:W-:Y:S01]  /*117a0*/  UMOV UR74, UR34 ;  /* 0x00000022004a7c82 */ /* 0x000fe20008000000 */
[----:B-1----:R-:W-:Y:S01]  /*117b0*/  UIADD3.64 UR38, UPT, UPT, UR24, 0x402, URZ ;  /* 0x0000040218267897 */ /* 0x002fe2000fffe0ff */
[----:B------:R3:W-:Y:S01]  /*117c0*/  UTCHMMA tmem[UR13], gdesc[UR52], tmem[UR10], tmem[UR72], idesc[UR73], UPT ;  /* 0x00ff48340d0079ea */ /* 0x0007e2000b80000a */
[----:B------:R-:W-:-:S02]  /*117d0*/  UIADD3 UR17, UPT, UPT, UR10, 0x98, URZ ;  /* 0x000000980a117890 */ /* 0x000fc4000fffe0ff */
[----:B------:R-:W-:Y:S02]  /*117e0*/  UIADD3.64 UR34, UPT, UPT, UR24, 0x404, URZ ;  /* 0x0000040418227897 */ /* 0x000fe4000fffe0ff */
[----:B------:R-:W-:Y:S02]  /*117f0*/  UIADD3 UR18, UPT, UPT, UR10, 0xa0, URZ ;  /* 0x000000a00a127890 */ /* 0x000fe4000fffe0ff */
[----:B--2---:R-:W-:Y:S01]  /*11800*/  UIADD3.64 UR60, UPT, UPT, UR24, 0x5fe, URZ ;  /* 0x000005fe183c7897 */ /* 0x004fe2000fffe0ff */
[----:B------:R-:W-:Y:S01]  /*11810*/  UMOV UR58, 0x0 ;  /* 0x00000000003a7882 */ /* 0x000fe20000000000 */
[----:B------:R-:W-:Y:S01]  /*11820*/  UMOV UR59, 0x8100910 ;  /* 0x08100910003b7882 */ /* 0x000fe20000000000 */
[----:B------:R-:W-:Y:S02]  /*11830*/  UIADD3 UR19, UPT, UPT, UR10, 0xa8, URZ ;  /* 0x000000a80a137890 */ /* 0x000fe4000fffe0ff */
[----:B------:R3:W-:Y:S01]  /*11840*/  UTCHMMA tmem[UR6], gdesc[UR50], tmem[UR10], tmem[UR58], idesc[UR59], UPT ;  /* 0x00ff3a32060079ea */ /* 0x0007e2000b80000a */
[----:B------:R-:W-:Y:S01]  /*11850*/  UIADD3.64 UR62, UPT, UPT, UR24, 0x600, URZ ;  /* 0x00000600183e7897 */ /* 0x000fe2000fffe0ff */
[----:B------:R3:W-:Y:S01]  /*11860*/  UTCHMMA tmem[UR7], gdesc[UR48], tmem[UR10], tmem[UR56], idesc[UR57], UPT ;  /* 0x00ff3830070079ea */ /* 0x0007e2000b80000a */
[----:B------:R-:W-:-:S02]  /*11870*/  UIADD3 UR64, UPT, UPT, UR10, 0xb0, URZ ;  /* 0x000000b00a407890 */ /* 0x000fc4000fffe0ff */
[----:B------:R3:W-:Y:S01]  /*11880*/  UTCHMMA tmem[UR8], gdesc[UR46], tmem[UR10], tmem[UR66], idesc[UR67], UPT ;  /* 0x00ff422e080079ea */ /* 0x0007e2000b80000a */
[----:B------:R-:W-:Y:S01]  /*11890*/  UIADD3.64 UR68, UPT, UPT, UR24, 0x602, URZ ;  /* 0x0000060218447897 */ /* 0x000fe2000fffe0ff */
[----:B------:R3:W-:Y:S01]  /*118a0*/  UTCHMMA tmem[UR14], gdesc[UR44], tmem[UR10], tmem[UR72], idesc[UR73], UPT ;  /* 0x00ff482c0e0079ea */ /* 0x0007e2000b80000a */
[----:B------:R-:W-:Y:S02]  /*118b0*/  UIADD3 UR65, UPT, UPT, UR10, 0xb8, URZ ;  /* 0x000000b80a417890 */ /* 0x000fe4000fffe0ff */
[----:B------:R-:W-:Y:S01]  /*118c0*/  UIADD3.64 UR70, UPT, UPT, UR24, 0x604, URZ ;  /* 0x0000060418467897 */ /* 0x000fe2000fffe0ff */
[----:B------:R-:W-:Y:S01]  /*118d0*/  UMOV UR76, 0x0 ;  /* 0x00000000004c7882 */ /* 0x000fe20000000000 */
[----:B------:R-:W-:Y:S01]  /*118e0*/  UMOV UR77, 0x8100910 ;  /* 0x08100910004d7882 */ /* 0x000fe20000000000 */
[----:B------:R-:W-:Y:S01]  /*118f0*/  UMOV UR40, 0x0 ;  /* 0x0000000000287882 */ /* 0x000fe20000000000 */
[----:B------:R-:W-:Y:S01]  /*11900*/  UMOV UR41, 0x8100910 ;  /* 0x0810091000297882 */ /* 0x000fe20000000000 */
[----:B------:R-:W-:Y:S01]  /*11910*/  UMOV UR36, 0x0 ;  /* 0x0000000000247882 */ /* 0x000fe20000000000 */
[----:B------:R-:W-:Y:S01]  /*11920*/  UMOV UR37, 0x8100910 ;  /* 0x0810091000257882 */ /* 0x000fe20000000000 */
[----:B------:R3:W-:Y:S01]  /*11930*/  UTCHMMA tmem[UR15], gdesc[UR42], tmem[UR10], tmem[UR76], idesc[UR77], UPT ;  /* 0x00ff4c2a0f0079ea */ /* 0x0007e2000b80000a */
        /* <DEDUP_REMOVED lines=12> */
[----:B------:R3:W-:Y:S01]  /*11a00*/  UTCHMMA tmem[UR64], gdesc[UR68], tmem[UR10], tmem[UR26], idesc[UR27], UPT ;  /* 0x00ff1a44400079ea */ /* 0x0007e2000b80000a */
[----:B------:R3:W-:Y:S01]  /*11a10*/  UTCHMMA tmem[UR65], gdesc[UR70], tmem[UR10], tmem[UR20], idesc[UR21], UPT ;  /* 0x00ff1446410079ea */ /* 0x0007e2000b80000a */
[----:B------:R3:W-:Y:S01]  /*11a20*/  UTCBAR [UR74], URZ ;  /* 0x000000ff4a0073e9 */ /* 0x0007e200080000ff */
[----:B------:R-:W-:Y:S01]  /*11a30*/  NOP ;  /* 0x0000000000007918 */ /* 0x000fe20000000000 */
.L_x_7:
[----:B------:R-:W2:Y:S01]  /*11a40*/  LDL.LU.64 R12, [R1+0x40] ;  /* 0x00004000010c7983 */ /* 0x000ea20000300a00 */
[----:B------:R-:W-:Y:S01]  /*11a50*/  BAR.SYNC.DEFER_BLOCKING 0x0 ;  /* 0x0000000000007b1d */ /* 0x000fe20000010000 */
[----:B------:R-:W-:-:S07]  /*11a60*/  IADD3 R212, P5, PT, R212, R132, RZ ;  /* 0x00000084d4d47210 */ /* 0x000fce0007fbe0ff */
[----:B------:R-:W1:Y:S01]  /*11a70*/  LDC R4, c[0x0][0x3a0] ;  /* 0x0000e800ff047b82 */ /* 0x000e620000000800 */
[----:B------:R-:W4:Y:S01]  /*11a80*/  LDL.LU.64 R8, [R1+0x48] ;  /* 0x0000480001087983 */ /* 0x000f220000300a00 */
[--C-:B------:R-:W-:Y:S01]  /*11a90*/  IMAD.X R213, R213, 0x1, R133.reuse, P5 ;  /* 0x00000001d5d57824 */ /* 0x100fe200028e0685 */
[-C--:B------:R-:W-:Y:S02]  /*11aa0*/  IADD3 R206, P5, PT, R206, R132.reuse, RZ ;  /* 0x00000084cece7210 */ /* 0x080fe40007fbe0ff */
[----:B---3--:R-:W3:Y:S03]  /*11ab0*/  LDL.LU.64 R18, [R1+0x50] ;  /* 0x0000500001127983 */ /* 0x008ee60000300a00 */
[----:B------:R-:W1:Y:S01]  /*11ac0*/  LDC R6, c[0x0][0x3a0] ;  /* 0x0000e800ff067b82 */ /* 0x000e620000000800 */
[--C-:B------:R-:W-:Y:S01]  /*11ad0*/  IMAD.X R207, R207, 0x1, R133.reuse, P5 ;  /* 0x00000001cfcf7824 */ /* 0x100fe200028e0685 */
[-C--:B------:R-:W-:Y:S01]  /*11ae0*/  IADD3 R200, P5, PT, R200, R132.reuse, RZ ;  /* 0x00000084c8c87210 */ /* 0x080fe20007fbe0ff */
[----:B------:R-:W2:Y:S04]  /*11af0*/  LDL.LU.64 R14, [R1+0x58] ;  /* 0x00005800010e7983 */ /* 0x000ea80000300a00 */
[--C-:B------:R-:W-:Y:S01]  /*11b00*/  IMAD.X R201, R201, 0x1, R133.reuse, P5 ;  /* 0x00000001c9c97824 */ /* 0x100fe200028e0685 */
[-C--:B------:R-:W-:Y:S01]  /*11b10*/  IADD3 R194, P5, PT, R194, R132.reuse, RZ ;  /* 0x00000084c2c27210 */ /* 0x080fe20007fbe0ff */
[----:B------:R-:W2:Y:S01]  /*11b20*/  LDL.LU.64 R10, [R1+0x68] ;  /* 0x00006800010a7983 */ /* 0x000ea20000300a00 */
[----:B------:R-:W1:Y:S03]  /*11b30*/  LDC R5, c[0x0][0x3a0] ;  /* 0x0000e800ff057b82 */ /* 0x000e660000000800 */
[----:B------:R-:W-:Y:S01]  /*11b40*/  IMAD.X R195, R195, 0x1, R133, P5 ;  /* 0x00000001c3c37824 */ /* 0x000fe200028e0685 */
[----:B------:R-:W-:Y:S01]  /*11b50*/  IADD3 R188, P5, PT, R188, R132, RZ ;  /* 0x00000084bcbc7210 */ /* 0x000fe20007fbe0ff */
[----:B------:R-:W2:Y:S01]  /*11b60*/  LDL.LU.64 R16, [R1+0x70] ;  /* 0x0000700001107983 */ /* 0x000ea20000300a00 */
[----:B-1----:R-:W-:-:S02]  /*11b70*/  VIADD R4, R4, 0xfffffe7c ;  /* 0xfffffe7c04047836 */ /* 0x002fc40000000000 */
[----:B------:R-:W1:Y:S01]  /*11b80*/  LDC R143, c[0x0][0x3a0] ;  /* 0x0000e800ff8f7b82 */ /* 0x000e620000000800 */
[--C-:B------:R-:W-:Y:S01]  /*11b90*/  IMAD.X R189, R189, 0x1, R133.reuse, P5 ;  /* 0x00000001bdbd7824 */ /* 0x100fe200028e0685 */
[-C--:B------:R-:W-:Y:S01]  /*11ba0*/  IADD3 R182, P5, PT, R182, R132.reuse, RZ ;  /* 0x00000084b6b67210 */ /* 0x080fe20007fbe0ff */
[----:B------:R-:W-:Y:S01]  /*11bb0*/  @!PT LDS RZ, [RZ] ;  /* 0x00000000fffff984 */ /* 0x000fe20000000800 */
[----:B------:R-:W-:Y:S01]  /*11bc0*/  @!PT LDS RZ, [RZ] ;  /* 0x00000000fffff984 */ /* 0x000fe20000000800 */
[----:B------:R-:W-:Y:S01]  /*11bd0*/  @!PT LDS RZ, [RZ] ;  /* 0x00000000fffff984 */ /* 0x000fe20000000800 */
[----:B------:R-:W-:Y:S01]  /*11be0*/  LDGSTS.E [R134], desc[UR22][R230.64], !P6 ;  /* 0x00000000e6867fae */ /* 0x000fe2000f1a1016 */
[----:B------:R-:W-:Y:S01]  /*11bf0*/  ISETP.GE.U32.AND P4, PT, R4, 0x7ffffdfd, PT ;  /* 0x7ffffdfd0400780c */ /* 0x000fe20003f86070 */
[----:B------:R-:W-:Y:S02]  /*11c00*/  VIADD R4, R6, 0xfffffe7a ;  /* 0xfffffe7a06047836 */ /* 0x000fe40000000000 */
[----:B------:R-:W-:Y:S01]  /*11c10*/  LDGSTS.E [R134+0x4], desc[UR22][R224.64], !P1 ;  /* 0x00004000e0867fae */ /* 0x000fe2000c9a1016 */
[--C-:B------:R-:W-:Y:S01]  /*11c20*/  IMAD.X R183, R183, 0x1, R133.reuse, P5 ;  /* 0x00000001b7b77824 */ /* 0x100fe200028e0685 */
[-C--:B------:R-:W-:Y:S01]  /*11c30*/  IADD3 R176, P5, PT, R176, R132.reuse, RZ ;  /* 0x00000084b0b07210 */ /* 0x080fe20007fbe0ff */
[----:B------:R-:W1:Y:S01]  /*11c40*/  LDC R6, c[0x0][0x3a0] ;  /* 0x0000e800ff067b82 */ /* 0x000e620000000800 */
[----:B------:R-:W-:Y:S01]  /*11c50*/  ISETP.GE.U32.AND P1, PT, R4, 0x7ffffdfb, PT ;  /* 0x7ffffdfb0400780c */ /* 0x000fe20003f26070 */
[----:B------:R-:W-:Y:S02]  /*11c60*/  LDGSTS.E [R134+0x8], desc[UR22][R218.64], !P3 ;  /* 0x00008000da867fae */ /* 0x000fe4000d9a1016 */
[--C-:B------:R-:W-:Y:S01]  /*11c70*/  IMAD.X R177, R177, 0x1, R133.reuse, P5 ;  /* 0x00000001b1b17824 */ /* 0x100fe200028e0685 */
[-C--:B------:R-:W-:Y:S01]  /*11c80*/  IADD3 R170, P5, PT, R170, R132.reuse, RZ ;  /* 0x00000084aaaa7210 */ /* 0x080fe20007fbe0ff */
[----:B------:R-:W-:Y:S01]  /*11c90*/  VIADD R5, R5, 0xfffffe7b ;  /* 0xfffffe7b05057836 */ /* 0x000fe20000000000 */
[----:B------:R-:W-:Y:S01]  /*11ca0*/  LDGSTS.E [R134+0xc], desc[UR22][R212.64], !P4 ;  /* 0x0000c000d4867fae */ /* 0x000fe2000e1a1016 */
[----:B------:R-:W1:Y:S02]  /*11cb0*/  LDC R4, c[0x0][0x3a0] ;  /* 0x0000e800ff047b82 */ /* 0x000e640000000800 */
[----:B------:R-:W-:Y:S01]  /*11cc0*/  IMAD.X R171, R171, 0x1, R133, P5 ;  /* 0x00000001abab7824 */ /* 0x000fe200028e0685 */
[----:B------:R-:W-:-:S02]  /*11cd0*/  IADD3 R164, P5, PT, R164, R132, RZ ;  /* 0x00000084a4a47210 */ /* 0x000fc40007fbe0ff */
[----:B------:R-:W-:Y:S02]  /*11ce0*/  ISETP.GE.U32.AND P3, PT, R5, 0x7ffffdfc, PT ;  /* 0x7ffffdfc0500780c */ /* 0x000fe40003f66070 */
[----:B------:R-:W-:Y:S01]  /*11cf0*/  IADD3.X R165, PT, PT, R165, R133, RZ, P5, !PT ;  /* 0x00000085a5a57210 */ /* 0x000fe20002ffe4ff */
[----:B------:R-:W1:Y:S01]  /*11d00*/  LDC R5, c[0x0][0x3a0] ;  /* 0x0000e800ff057b82 */ /* 0x000e620000000800 */
[----:B------:R-:W-:-:S05]  /*11d10*/  IADD3 R160, P5, PT, R160, R132, RZ ;  /* 0x00000084a0a07210 */ /* 0x000fca0007fbe0ff */
[----:B------:R-:W-:Y:S01]  /*11d20*/  IMAD.X R161, R161, 0x1, R133, P5 ;  /* 0x00000001a1a17824 */ /* 0x000fe200028e0685 */
[----:B------:R-:W-:-:S03]  /*11d30*/  IADD3 R162, P5, PT, R162, R132, RZ ;  /* 0x00000084a2a27210 */ /* 0x000fc60007fbe0ff */
[----:B------:R-:W-:Y:S02]  /*11d40*/  LDGSTS.E [R134+0x10], desc[UR22][R206.64], !P3 ;  /* 0x00010000ce867fae */ /* 0x000fe4000d9a1016 */
[----:B------:R-:W-:Y:S01]  /*11d50*/  IMAD.X R163, R163, 0x1, R133, P5 ;  /* 0x00000001a3a37824 */ /* 0x000fe200028e0685 */
[----:B------:R-:W-:Y:S01]  /*11d60*/  IADD3 R130, P5, PT, R234, R132, RZ ;  /* 0x00000084ea827210 */ /* 0x000fe20007fbe0ff */
[----:B------:R-:W-:Y:S01]  /*11d70*/  LDGSTS.E [R134+0x14], desc[UR22][R200.64], !P1 ;  /* 0x00014000c8867fae */ /* 0x000fe2000c9a1016 */
[----:B-1----:R-:W-:-:S03]  /*11d80*/  VIADD R4, R4, 0xfffffe79 ;  /* 0xfffffe7904047836 */ /* 0x002fc60000000000 */
[--C-:B------:R-:W-:Y:S01]  /*11d90*/  IMAD.X R131, R235, 0x1, R133.reuse, P5 ;  /* 0x00000001eb837824 */ /* 0x100fe200028e0685 */
[-C--:B------:R-:W-:Y:S02]  /*11da0*/  IADD3 R128, P5, PT, R232, R132.reuse, RZ ;  /* 0x00000084e8807210 */ /* 0x080fe40007fbe0ff */
[----:B------:R-:W-:Y:S02]  /*11db0*/  ISETP.GE.U32.AND P4, PT, R4, 0x7ffffdfa, PT ;  /* 0x7ffffdfa0400780c */ /* 0x000fe40003f86070 */
[----:B------:R-:W-:Y:S01]  /*11dc0*/  IADD3 R4, PT, PT, R6, -0x189, RZ ;  /* 0xfffffe7706047810 */ /* 0x000fe20007ffe0ff */
[----:B------:R-:W-:Y:S01]  /*11dd0*/  IMAD.X R129, R233, 0x1, R133, P5 ;  /* 0x00000001e9817824 */ /* 0x000fe200028e0685 */
[----:B------:R-:W-:Y:S01]  /*11de0*/  IADD3 R126, P5, PT, R228, R132, RZ ;  /* 0x00000084e47e7210 */ /* 0x000fe20007fbe0ff */
[----:B------:R-:W1:Y:S01]  /*11df0*/  LDC R6, c[0x0][0x3a0] ;  /* 0x0000e800ff067b82 */ /* 0x000e620000000800 */
[----:B------:R-:W-:Y:S01]  /*11e00*/  ISETP.GE.U32.AND P1, PT, R4, 0x7ffffdf8, PT ;  /* 0x7ffffdf80400780c */ /* 0x000fe20003f26070 */
[----:B------:R-:W-:-:S02]  /*11e10*/  VIADD R5, R5, 0xfffffe78 ;  /* 0xfffffe7805057836 */ /* 0x000fc40000000000 */
[--C-:B------:R-:W-:Y:S01]  /*11e20*/  IMAD.X R127, R229, 0x1, R133.reuse, P5 ;  /* 0x00000001e57f7824 */ /* 0x100fe200028e0685 */
[-C--:B------:R-:W-:Y:S02]  /*11e30*/  IADD3 R124, P5, PT, R226, R132.reuse, RZ ;  /* 0x00000084e27c7210 */ /* 0x080fe40007fbe0ff */
[----:B------:R-:W-:Y:S01]  /*11e40*/  ISETP.GE.U32.AND P3, PT, R5, 0x7ffffdf9, PT ;  /* 0x7ffffdf90500780c */ /* 0x000fe20003f66070 */
[----:B------:R-:W1:Y:S01]  /*11e50*/  LDC R4, c[0x0][0x3a0] ;  /* 0x0000e800ff047b82 */ /* 0x000e620000000800 */
[----:B------:R-:W-:Y:S01]  /*11e60*/  LDGSTS.E [R134+0x18], desc[UR22][R194.64], !P4 ;  /* 0x00018000c2867fae */ /* 0x000fe2000e1a1016 */
[----:B------:R-:W-:Y:S01]  /*11e70*/  IMAD.X R125, R227, 0x1, R133, P5 ;  /* 0x00000001e37d7824 */ /* 0x000fe200028e0685 */
[----:B------:R-:W-:-:S05]  /*11e80*/  IADD3 R122, P5, PT, R222, R132, RZ ;  /* 0x00000084de7a7210 */ /* 0x000fca0007fbe0ff */
[--C-:B------:R-:W-:Y:S01]  /*11e90*/  IMAD.X R123, R223, 0x1, R133.reuse, P5 ;  /* 0x00000001df7b7824 */ /* 0x100fe200028e0685 */
[-C--:B------:R-:W-:Y:S01]  /*11ea0*/  IADD3 R120, P5, PT, R220, R132.reuse, RZ ;  /* 0x00000084dc787210 */ /* 0x080fe20007fbe0ff */
[----:B------:R-:W1:Y:S02]  /*11eb0*/  LDC R5, c[0x0][0x3a0] ;  /* 0x0000e800ff057b82 */ /* 0x000e640000000800 */
[----:B------:R-:W-:Y:S02]  /*11ec0*/  LDGSTS.E [R134+0x1c], desc[UR22][R188.64], !P3 ;  /* 0x0001c000bc867fae */ /* 0x000fe4000d9a1016 */
[----:B------:R-:W-:Y:S01]  /*11ed0*/  IMAD.X R121, R221, 0x1, R133, P5 ;  /* 0x00000001dd797824 */ /* 0x000fe200028e0685 */
[----:B------:R-:W-:Y:S01]  /*11ee0*/  IADD3 R118, P5, PT, R216, R132, RZ ;  /* 0x00000084d8767210 */ /* 0x000fe20007fbe0ff */
[----:B------:R-:W-:Y:S03]  /*11ef0*/  LDGSTS.E [R134+0x20], desc[UR22][R182.64], !P1 ;  /* 0x00020000b6867fae */ /* 0x000fe6000c9a1016 */
[----:B------:R-:W-:-:S02]  /*11f00*/  IADD3.X R119, PT, PT, R217, R133, RZ, P5, !PT ;  /* 0x00000085d9777210 */ /* 0x000fc40002ffe4ff */
[----:B------:R-:W-:Y:S01]  /*11f10*/  IADD3 R116, P5, PT, R214, R132, RZ ;  /* 0x00000084d6747210 */ /* 0x000fe20007fbe0ff */
[----:B-1----:R-:W-:-:S04]  /*11f20*/  VIADD R4, R4, 0xfffffe76 ;  /* 0xfffffe7604047836 */ /* 0x002fc80000000000 */
[--C-:B------:R-:W-:Y:S01]  /*11f30*/  IMAD.X R117, R215, 0x1, R133.reuse, P5 ;  /* 0x00000001d7757824 */ /* 0x100fe200028e0685 */
[-C--:B------:R-:W-:Y:S02]  /*11f40*/  IADD3 R114, P5, PT, R210, R132.reuse, RZ ;  /* 0x00000084d2727210 */ /* 0x080fe40007fbe0ff */
[----:B------:R-:W-:Y:S01]  /*11f50*/  ISETP.GE.U32.AND P4, PT, R4, 0x7ffffdf7, PT ;  /* 0x7ffffdf70400780c */ /* 0x000fe20003f86070 */
[----:B------:R-:W-:Y:S02]  /*11f60*/  VIADD R4, R6, 0xfffffe74 ;  /* 0xfffffe7406047836 */ /* 0x000fe40000000000 */
        /* <DEDUP_REMOVED lines=16> */
[--C-:B------:R-:W-:Y:S01]  /*12070*/  IMAD.X R107, R199, 0x1, R133.reuse, P5 ;  /* 0x00000001c76b7824 */ /* 0x100fe200028e0685 */
[-C--:B------:R-:W-:Y:S01]  /*12080*/  IADD3 R104, P5, PT, R196, R132.reuse, RZ ;  /* 0x00000084c4687210 */ /* 0x080fe20007fbe0ff */
[----:B------:R-:W-:Y:S04]  /*12090*/  LDGSTS.E [R134+0x2c], desc[UR22][R164.64], !P1 ;  /* 0x0002c000a4867fae */ /* 0x000fe8000c9a1016 */
[----:B------:R-:W-:Y:S01]  /*120a0*/  IMAD.X R105, R197, 0x1, R133, P5 ;  /* 0x00000001c5697824 */ /* 0x000fe200028e0685 */
[----:B------:R-:W-:Y:S01]  /*120b0*/  IADD3 R100, P5, PT, R192, R132, RZ ;  /* 0x00000084c0647210 */ /* 0x000fe20007fbe0ff */
[----:B-1----:R-:W-:-:S04]  /*120c0*/  VIADD R4, R4, 0xfffffe73 ;  /* 0xfffffe7304047836 */ /* 0x002fc80000000000 */
[----:B------:R-:W-:Y:S01]  /*120d0*/  IMAD.X R101, R193, 0x1, R133, P5 ;  /* 0x00000001c1657824 */ /* 0x000fe200028e0685 */
[-C--:B------:R-:W-:Y:S02]  /*120e0*/  IADD3 R96, P5, PT, R190, R132.reuse, RZ ;  /* 0x00000084be607210 */ /* 0x080fe40007fbe0ff */
[----:B------:R-:W-:Y:S01]  /*120f0*/  ISETP.GE.U32.AND P4, PT, R4, 0x7ffffdf4, PT ;  /* 0x7ffffdf40400780c */ /* 0x000fe20003f86070 */
[----:B------:R-:W-:Y:S01]  /*12100*/  VIADD R4, R6, 0xfffffe71 ;  /* 0xfffffe7106047836 */ /* 0x000fe20000000000 */
[----:B------:R-:W-:Y:S01]  /*12110*/  IADD3.X R97, PT, PT, R191, R133, RZ, P5, !PT ;  /* 0x00000085bf617210 */ /* 0x000fe20002ffe4ff */
[----:B------:R-:W1:Y:S01]  /*12120*/  LDC R6, c[0x0][0x3a0] ;  /* 0x0000e800ff067b82 */ /* 0x000e620000000800 */
[----:B------:R-:W-:Y:S01]  /*12130*/  IADD3 R92, P5, PT, R186, R132, RZ ;  /* 0x00000084ba5c7210 */ /* 0x000fe20007fbe0ff */
[----:B------:R-:W-:Y:S01]  /*12140*/  VIADD R5, R5, 0xfffffe72 ;  /* 0xfffffe7205057836 */ /* 0x000fe20000000000 */
[----:B------:R-:W-:-:S03]  /*12150*/  ISETP.GE.U32.AND P1, PT, R4, 0x7ffffdf2, PT ;  /* 0x7ffffdf20400780c */ /* 0x000fc60003f26070 */
[--C-:B------:R-:W-:Y:S01]  /*12160*/  IMAD.X R93, R187, 0x1, R133.reuse, P5 ;  /* 0x00000001bb5d7824 */ /* 0x100fe200028e0685 */
[-C--:B------:R-:W-:Y:S01]  /*12170*/  IADD3 R88, P5, PT, R184, R132.reuse, RZ ;  /* 0x00000084b8587210 */ /* 0x080fe20007fbe0ff */
[----:B------:R-:W1:Y:S01]  /*12180*/  LDC R4, c[0x0][0x3a0] ;  /* 0x0000e800ff047b82 */ /* 0x000e620000000800 */
[----:B------:R-:W-:Y:S01]  /*12190*/  ISETP.GE.U32.AND P3, PT, R5, 0x7ffffdf3, PT ;  /* 0x7ffffdf30500780c */ /* 0x000fe20003f66070 */
[----:B------:R-:W-:Y:S02]  /*121a0*/  LDGSTS.E [R134+0x30], desc[UR22][R160.64], !P4 ;  /* 0x00030000a0867fae */ /* 0x000fe4000e1a1016 */
[----:B------:R-:W-:Y:S01]  /*121b0*/  IMAD.X R89, R185, 0x1, R133, P5 ;  /* 0x00000001b9597824 */ /* 0x000fe200028e0685 */
[----:B------:R-:W-:-:S03]  /*121c0*/  IADD3 R86, P5, PT, R180, R132, RZ ;  /* 0x00000084b4567210 */ /* 0x000fc60007fbe0ff */
[----:B------:R-:W3:Y:S02]  /*121d0*/  LDC R5, c[0x0][0x3a0] ;  /* 0x0000e800ff057b82 */ /* 0x000ee40000000800 */
[----:B------:R-:W-:Y:S01]  /*121e0*/  IMAD.X R87, R181, 0x1, R133, P5 ;  /* 0x00000001b5577824 */ /* 0x000fe200028e0685 */
[----:B------:R-:W-:-:S03]  /*121f0*/  IADD3 R84, P5, PT, R178, R132, RZ ;  /* 0x00000084b2547210 */ /* 0x000fc60007fbe0ff */
[----:B------:R-:W-:Y:S02]  /*12200*/  LDGSTS.E [R134+0x34], desc[UR22][R162.64], !P3 ;  /* 0x00034000a2867fae */ /* 0x000fe4000d9a1016 */
[--C-:B------:R-:W-:Y:S01]  /*12210*/  IMAD.X R85, R179, 0x1, R133.reuse, P5 ;  /* 0x00000001b3557824 */ /* 0x100fe200028e0685 */
[-C--:B------:R-:W-:Y:S01]  /*12220*/  IADD3 R82, P5, PT, R174, R132.reuse, RZ ;  /* 0x00000084ae527210 */ /* 0x080fe20007fbe0ff */
[----:B------:R-:W-:Y:S04]  /*12230*/  LDGSTS.E [R134+0x38], desc[UR22][R130.64], !P1 ;  /* 0x0003800082867fae */ /* 0x000fe8000c9a1016 */
[----:B------:R-:W-:Y:S01]  /*12240*/  IMAD.X R83, R175, 0x1, R133, P5 ;  /* 0x00000001af537824 */ /* 0x000fe200028e0685 */
[----:B------:R-:W-:Y:S01]  /*12250*/  IADD3 R78, P5, PT, R172, R132, RZ ;  /* 0x00000084ac4e7210 */ /* 0x000fe20007fbe0ff */
[----:B-1----:R-:W-:-:S04]  /*12260*/  VIADD R4, R4, 0xfffffe70 ;  /* 0xfffffe7004047836 */ /* 0x002fc80000000000 */
[--C-:B------:R-:W-:Y:S01]  /*12270*/  IMAD.X R79, R173, 0x1, R133.reuse, P5 ;  /* 0x00000001ad4f7824 */ /* 0x100fe200028e0685 */
[-C--:B------:R-:W-:Y:S02]  /*12280*/  IADD3 R76, P5, PT, R168, R132.reuse, RZ ;  /* 0x00000084a84c7210 */ /* 0x080fe40007fbe0ff */
[----:B------:R-:W-:Y:S01]  /*12290*/  ISETP.GE.U32.AND P4, PT, R4, 0x7ffffdf1, PT ;  /* 0x7ffffdf10400780c */ /* 0x000fe20003f86070 */
[----:B---3--:R-:W-:Y:S01]  /*122a0*/  VIADD R5, R5, 0xfffffe6f ;  /* 0xfffffe6f05057836 */ /* 0x008fe20000000000 */
[----:B------:R-:W-:Y:S01]  /*122b0*/  IADD3 R4, PT, PT, R6, -0x192, RZ ;  /* 0xfffffe6e06047810 */ /* 0x000fe20007ffe0ff */
[--C-:B------:R-:W-:Y:S01]  /*122c0*/  IMAD.X R77, R169, 0x1, R133.reuse, P5 ;  /* 0x00000001a94d7824 */ /* 0x100fe200028e0685 */
[-C--:B------:R-:W-:Y:S01]  /*122d0*/  IADD3 R72, P5, PT, R166, R132.reuse, RZ ;  /* 0x00000084a6487210 */ /* 0x080fe20007fbe0ff */
[----:B------:R-:W1:Y:S01]  /*122e0*/  LDC R6, c[0x0][0x3a0] ;  /* 0x0000e800ff067b82 */ /* 0x000e620000000800 */
[----:B------:R-:W-:Y:S02]  /*122f0*/  ISETP.GE.U32.AND P1, PT, R4, 0x7ffffdef, PT ;  /* 0x7ffffdef0400780c */ /* 0x000fe40003f26070 */
[----:B------:R-:W-:Y:S01]  /*12300*/  ISETP.GE.U32.AND P3, PT, R5, 0x7ffffdf0, PT ;  /* 0x7ffffdf00500780c */ /* 0x000fe20003f66070 */
[----:B------:R-:W-:Y:S01]  /*12310*/  IMAD.X R73, R167, 0x1, R133, P5 ;  /* 0x00000001a7497824 */ /* 0x000fe200028e0685 */
[----:B------:R-:W-:-:S03]  /*12320*/  IADD3 R68, P5, PT, R158, R132, RZ ;  /* 0x000000849e447210 */ /* 0x000fc60007fbe0ff */
[----:B------:R-:W3:Y:S01]  /*12330*/  LDC R4, c[0x0][0x3a0] ;  /* 0x0000e800ff047b82 */ /* 0x000ee20000000800 */
[----:B------:R-:W-:Y:S01]  /*12340*/  IADD3.X R69, PT, PT, R159, R133, RZ, P5, !PT ;  /* 0x000000859f457210 */ /* 0x000fe20002ffe4ff */
[----:B------:R-:W-:Y:S01]  /*12350*/  LDGSTS.E [R134+0x3c], desc[UR22][R128.64], !P4 ;  /* 0x0003c00080867fae */ /* 0x000fe2000e1a1016 */
[----:B------:R-:W-:-:S05]  /*12360*/  IADD3 R64, P5, PT, R156, R132, RZ ;  /* 0x000000849c407210 */ /* 0x000fca0007fbe0ff */
[--C-:B------:R-:W-:Y:S01]  /*12370*/  IMAD.X R65, R157, 0x1, R133.reuse, P5 ;  /* 0x000000019d417824 */ /* 0x100fe200028e0685 */
[-C--:B------:R-:W-:Y:S01]  /*12380*/  IADD3 R60, P5, PT, R154, R132.reuse, RZ ;  /* 0x000000849a3c7210 */ /* 0x080fe20007fbe0ff */
[----:B------:R-:W2:Y:S01]  /*12390*/  LDC R5, c[0x0][0x3a0] ;  /* 0x0000e800ff057b82 */ /* 0x000ea20000000800 */
[----:B------:R-:W-:Y:S03]  /*123a0*/  LDGSTS.E [R134+0x40], desc[UR22][R126.64], !P3 ;  /* 0x000400007e867fae */ /* 0x000fe6000d9a1016 */
[--C-:B------:R-:W-:Y:S01]  /*123b0*/  IMAD.X R61, R155, 0x1, R133.reuse, P5 ;  /* 0x000000019b3d7824 */ /* 0x100fe200028e0685 */
[-C--:B------:R-:W-:Y:S01]  /*123c0*/  IADD3 R56, P5, PT, R152, R132.reuse, RZ ;  /* 0x0000008498387210 */ /* 0x080fe20007fbe0ff */
[----:B------:R-:W-:Y:S04]  /*123d0*/  LDGSTS.E [R134+0x44], desc[UR22][R124.64], !P1 ;  /* 0x000440007c867fae */ /* 0x000fe8000c9a1016 */
[----:B------:R-:W-:Y:S01]  /*123e0*/  IMAD.X R57, R153, 0x1, R133, P5 ;  /* 0x0000000199397824 */ /* 0x000fe200028e0685 */
[----:B------:R-:W-:-:S02]  /*123f0*/  IADD3 R52, P5, PT, R150, R132, RZ ;  /* 0x0000008496347210 */ /* 0x000fc40007fbe0ff */
[----:B------:R-:W4:Y:S01]  /*12400*/  LDC R150, c[0x0][0x3a0] ;  /* 0x0000e800ff967b82 */ /* 0x000f220000000800 */
[----:B---3--:R-:W-:Y:S02]  /*12410*/  VIADD R4, R4, 0xfffffe6d ;  /* 0xfffffe6d04047836 */ /* 0x008fe40000000000 */
[----:B------:R-:W-:-:S03]  /*12420*/  IMAD.X R53, R151, 0x1, R133, P5 ;  /* 0x0000000197357824 */ /* 0x000fc600028e0685 */
[----:B------:R-:W-:Y:S01]  /*12430*/  ISETP.GE.U32.AND P4, PT, R4, 0x7ffffdee, PT ;  /* 0x7ffffdee0400780c */ /* 0x000fe20003f86070 */
[----:B-1----:R-:W-:Y:S01]  /*12440*/  VIADD R4, R6, 0xfffffe6b ;  /* 0xfffffe6b06047836 */ /* 0x002fe20000000000 */
[----:B------:R-:W1:Y:S01]  /*12450*/  LDC R151, c[0x0][0x3a0] ;  /* 0x0000e800ff977b82 */ /* 0x000e620000000800 */
[----:B--2---:R-:W-:-:S03]  /*12460*/  VIADD R5, R5, 0xfffffe6c ;  /* 0xfffffe6c05057836 */ /* 0x004fc60000000000 */
[----:B------:R-:W-:-:S04]  /*12470*/  ISETP.GE.U32.AND P1, PT, R4, 0x7ffffdec, PT ;  /* 0x7ffffdec0400780c */ /* 0x000fc80003f26070 */
[----:B------:R-:W2:Y:S01]  /*12480*/  LDC R4, c[0x0][0x3a0] ;  /* 0x0000e800ff047b82 */ /* 0x000ea20000000800 */
[----:B------:R-:W-:Y:S02]  /*12490*/  ISETP.GE.U32.AND P3, PT, R5, 0x7ffffded, PT ;  /* 0x7ffffded0500780c */ /* 0x000fe40003f66070 */
[----:B------:R-:W-:Y:S05]  /*124a0*/  LDGSTS.E [R134+0x48], desc[UR22][R122.64], !P4 ;  /* 0x000480007a867fae */ /* 0x000fea000e1a1016 */
[----:B------:R-:W3:Y:S06]  /*124b0*/  LDC R6, c[0x0][0x3a0] ;  /* 0x0000e800ff067b82 */ /* 0x000eec0000000800 */
[----:B------:R-:W-:Y:S02]  /*124c0*/  LDGSTS.E [R134+0x4c], desc[UR22][R120.64], !P3 ;  /* 0x0004c00078867fae */ /* 0x000fe4000d9a1016 */
[----:B------:R-:W1:Y:S02]  /*124d0*/  LDC R5, c[0x0][0x3a0] ;  /* 0x0000e800ff057b82 */ /* 0x000e640000000800 */
[----:B------:R-:W-:Y:S01]  /*124e0*/  LDGSTS.E [R134+0x50], desc[UR22][R118.64], !P1 ;  /* 0x0005000076867fae */ /* 0x000fe2000c9a1016 */
[----:B--2---:R-:W-:-:S05]  /*124f0*/  VIADD R4, R4, 0xfffffe6a ;  /* 0xfffffe6a04047836 */ /* 0x004fca0000000000 */
[----:B------:R-:W-:Y:S01]  /*12500*/  ISETP.GE.U32.AND P4, PT, R4, 0x7ffffdeb, PT ;  /* 0x7ffffdeb0400780c */ /* 0x000fe20003f86070 */
[----:B---3--:R-:W-:Y:S02]  /*12510*/  VIADD R4, R6, 0xfffffe68 ;  /* 0xfffffe6806047836 */ /* 0x008fe40000000000 */
[----:B------:R-:W2:Y:S03]  /*12520*/  LDC R6, c[0x0][0x3a0] ;  /* 0x0000e800ff067b82 */ /* 0x000ea60000000800 */
[----:B------:R-:W-:Y:S02]  /*12530*/  ISETP.GE.U32.AND P1, PT, R4, 0x7ffffde9, PT ;  /* 0x7ffffde90400780c */ /* 0x000fe40003f26070 */
[----:B------:R-:W-:Y:S01]  /*12540*/  IADD3 R48, P5, PT, R12, R132, RZ ;  /* 0x000000840c307210 */ /* 0x000fe20007fbe0ff */
[----:B-1----:R-:W-:Y:S02]  /*12550*/  VIADD R5, R5, 0xfffffe69 ;  /* 0xfffffe6905057836 */ /* 0x002fe40000000000 */
[----:B------:R-:W1:Y:S02]  /*12560*/  LDC R4, c[0x0][0x3a0] ;  /* 0x0000e800ff047b82 */ /* 0x000e640000000800 */
[----:B------:R-:W-:Y:S01]  /*12570*/  LDGSTS.E [R134+0x54], desc[UR22][R116.64], !P4 ;  /* 0x0005400074867fae */ /* 0x000fe2000e1a1016 */
[----:B------:R-:W-:Y:S01]  /*12580*/  IMAD.X R49, R13, 0x1, R133, P5 ;  /* 0x000000010d317824 */ /* 0x000fe200028e0685 */
[----:B------:R-:W-:-:S02]  /*12590*/  ISETP.GE.U32.AND P3, PT, R5, 0x7ffffdea, PT ;  /* 0x7ffffdea0500780c */ /* 0x000fc40003f66070 */
[----:B------:R-:W3:Y:S02]  /*125a0*/  LDL.LU.64 R12, [R1+0x78] ;  /* 0x00007800010c7983 */ /* 0x000ee40000300a00 */
[----:B------:R-:W2:Y:S01]  /*125b0*/  LDC R5, c[0x0][0x3a0] ;  /* 0x0000e800ff057b82 */ /* 0x000ea20000000800 */
[----:B----4-:R-:W-:-:S05]  /*125c0*/  IADD3 R44, P5, PT, R8, R132, RZ ;  /* 0x00000084082c7210 */ /* 0x010fca0007fbe0ff */
[----:B------:R-:W-:Y:S02]  /*125d0*/  IMAD.X R45, R9, 0x1, R133, P5 ;  /* 0x00000001092d7824 */ /* 0x000fe400028e0685 */
[----:B------:R-:W4:Y:S01]  /*125e0*/  LDL.LU.64 R8, [R1+0x80] ;  /* 0x0000800001087983 */ /* 0x000f220000300a00 */
[----:B------:R-:W-:-:S03]  /*125f0*/  IADD3 R40, P5, PT, R18, R132, RZ ;  /* 0x0000008412287210 */ /* 0x000fc60007fbe0ff */
[----:B------:R-:W-:Y:S02]  /*12600*/  LDGSTS.E [R134+0x58], desc[UR22][R114.64], !P3 ;  /* 0x0005800072867fae */ /* 0x000fe4000d9a1016 */
[----:B------:R-:W-:Y:S01]  /*12610*/  IMAD.X R41, R19, 0x1, R133, P5 ;  /* 0x0000000113297824 */ /* 0x000fe200028e0685 */
[----:B------:R-:W-:Y:S01]  /*12620*/  IADD3 R36, P5, PT, R14, R132, RZ ;  /* 0x000000840e247210 */ /* 0x000fe20007fbe0ff */
[----:B------:R-:W3:Y:S01]  /*12630*/  LDL.LU.64 R18, [R1+0x88] ;  /* 0x0000880001127983 */ /* 0x000ee20000300a00 */
[----:B-1----:R-:W-:-:S03]  /*12640*/  VIADD R4, R4, 0xfffffe67 ;  /* 0xfffffe6704047836 */ /* 0x002fc60000000000 */
[----:B------:R-:W-:Y:S01]  /*12650*/  IMAD.X R37, R15, 0x1, R133, P5 ;  /* 0x000000010f257824 */ /* 0x000fe200028e0685 */
[-C--:B------:R-:W-:Y:S01]  /*12660*/  IADD3 R34, P5, PT, R10, R132.reuse, RZ ;  /* 0x000000840a227210 */ /* 0x080fe20007fbe0ff */
[----:B------:R-:W3:Y:S01]  /*12670*/  LDL.LU.64 R14, [R1+0x90] ;  /* 0x00009000010e7983 */ /* 0x000ee20000300a00 */
[----:B------:R-:W-:Y:S01]  /*12680*/  ISETP.GE.U32.AND P4, PT, R4, 0x7ffffde8, PT ;  /* 0x7ffffde80400780c */ /* 0x000fe20003f86070 */
[----:B--2---:R-:W-:Y:S01]  /*12690*/  VIADD R5, R5, 0xfffffe66 ;  /* 0xfffffe6605057836 */ /* 0x004fe20000000000 */
[----:B------:R-:W-:Y:S01]  /*126a0*/  IADD3.X R35, PT, PT, R11, R133, RZ, P5, !PT ;  /* 0x000000850b237210 */ /* 0x000fe20002ffe4ff */
[----:B------:R-:W-:Y:S01]  /*126b0*/  LDGSTS.E [R134+0x5c], desc[UR22][R112.64], !P1 ;  /* 0x0005c00070867fae */ /* 0x000fe2000c9a1016 */
[----:B------:R-:W-:Y:S02]  /*126c0*/  IADD3 R4, PT, PT, R6, -0x19b, RZ ;  /* 0xfffffe6506047810 */ /* 0x000fe40007ffe0ff */
[----:B------:R-:W-:Y:S01]  /*126d0*/  ISETP.GE.U32.AND P3, PT, R5, 0x7ffffde7, PT ;  /* 0x7ffffde70500780c */ /* 0x000fe20003f66070 */
[----:B------:R-:W2:Y:S01]  /*126e0*/  LDL.LU.64 R10, [R1+0x98] ;  /* 0x00009800010a7983 */ /* 0x000ea20000300a00 */
[----:B------:R-:W-:Y:S01]  /*126f0*/  IADD3 R32, P5, PT, R16, R132, RZ ;  /* 0x0000008410207210 */ /* 0x000fe20007fbe0ff */
[----:B------:R-:W1:Y:S01]  /*12700*/  LDC R6, c[0x0][0x3a0] ;  /* 0x0000e800ff067b82 */ /* 0x000e620000000800 */
[----:B------:R-:W-:-:S03]  /*12710*/  ISETP.GE.U32.AND P1, PT, R4, 0x7ffffde6, PT ;  /* 0x7ffffde60400780c */ /* 0x000fc60003f26070 */
[----:B------:R-:W-:Y:S01]  /*12720*/  IMAD.X R33, R17, 0x1, R133, P5 ;  /* 0x0000000111217824 */ /* 0x000fe200028e0685 */
[----:B------:R-:W-:Y:S03]  /*12730*/  LDGSTS.E [R134+0x60], desc[UR22][R110.64], !P4 ;  /* 0x000600006e867fae */ /* 0x000fe6000e1a1016 */
[----:B------:R-:W1:Y:S01]  /*12740*/  LDC R4, c[0x0][0x3a0] ;  /* 0x0000e800ff047b82 */ /* 0x000e620000000800 */
[----:B------:R-:W2:Y:S04]  /*12750*/  LDL.LU.64 R16, [R1+0xa0] ;  /* 0x0000a00001107983 */ /* 0x000ea80000300a00 */
[----:B------:R-:W-:Y:S03]  /*12760*/  LDGSTS.E [R134+0x64], desc[UR22][R108.64], !P3 ;  /* 0x000640006c867fae */ /* 0x000fe6000d9a1016 */
[----:B------:R-:W1:Y:S01]  /*12770*/  LDC R5, c[0x0][0x3a0] ;  /* 0x0000e800ff057b82 */ /* 0x000e620000000800 */
[----:B------:R-:W-:Y:S01]  /*12780*/  LDGSTS.E [R134+0x68], desc[UR22][R106.64], !P1 ;  /* 0x000680006a867fae */ /* 0x000fe2000c9a1016 */
[----:B-1----:R-:W-:-:S05]  /*12790*/  VIADD R4, R4, 0xfffffe64 ;  /* 0xfffffe6404047836 */ /* 0x002fca0000000000 */
[----:B------:R-:W-:Y:S01]  /*127a0*/  ISETP.GE.U32.AND P4, PT, R4, 0x7ffffde5, PT ;  /* 0x7ffffde50400780c */ /* 0x000fe20003f86070 */
[----:B------:R-:W-:Y:S02]  /*127b0*/  VIADD R4, R6, 0xfffffe62 ;  /* 0xfffffe6206047836 */ /* 0x000fe40000000000 */
[----:B------:R-:W1:Y:S01]  /*127c0*/  LDC R6, c[0x0][0x3a0] ;  /* 0x0000e800ff067b82 */ /* 0x000e620000000800 */
[----:B------:R-:W-:Y:S02]  /*127d0*/  VIADD R5, R5, 0xfffffe63 ;  /* 0xfffffe6305057836 */ /* 0x000fe40000000000 */
[----:B------:R-:W-:-:S03]  /*127e0*/  ISETP.GE.U32.AND P1, PT, R4, 0x7ffffde3, PT ;  /* 0x7ffffde30400780c */ /* 0x000fc60003f26070 */
[----:B------:R-:W-:Y:S02]  /*127f0*/  ISETP.GE.U32.AND P3, PT, R5, 0x7ffffde4, PT ;  /* 0x7ffffde40500780c */ /* 0x000fe40003f66070 */
[----:B------:R-:W1:Y:S02]  /*12800*/  LDC R4, c[0x0][0x3a0] ;  /* 0x0000e800ff047b82 */ /* 0x000e640000000800 */
[----:B------:R-:W-:Y:S06]  /*12810*/  LDGSTS.E [R134+0x6c], desc[UR22][R104.64], !P4 ;  /* 0x0006c00068867fae */ /* 0x000fec000e1a1016 */
[----:B------:R-:W1:Y:S03]  /*12820*/  LDC R5, c[0x0][0x3a0] ;  /* 0x0000e800ff057b82 */ /* 0x000e660000000800 */
[----:B------:R-:W-:Y:S04]  /*12830*/  LDGSTS.E [R134+0x70], desc[UR22][R100.64], !P3 ;  /* 0x0007000064867fae */ /* 0x000fe8000d9a1016 */
        /* <DEDUP_REMOVED lines=14> */
[----:B------:R-:W-:Y:S02]  /*12920*/  ISETP.GE.U32.AND P4, PT, R4, 0x7ffffddf, PT ;  /* 0x7ffffddf0400780c */ /* 0x000fe40003f86070 */
[----:B------:R-:W-:Y:S01]  /*12930*/  IADD3 R4, PT, PT, R6, -0x1a4, RZ ;  /* 0xfffffe5c06047810 */ /* 0x000fe20007ffe0ff */
[----:B------:R-:W-:Y:S01]  /*12940*/  VIADD R5, R5, 0xfffffe5d ;  /* 0xfffffe5d05057836 */ /* 0x000fe20000000000 */
[----:B------:R-:W1:Y:S02]  /*12950*/  LDC R6, c[0x0][0x3a0] ;  /* 0x0000e800ff067b82 */ /* 0x000e640000000800 */
[----:B------:R-:W-:Y:S02]  /*12960*/  ISETP.GE.U32.AND P1, PT, R4, 0x7ffffddd, PT ;  /* 0x7ffffddd0400780c */ /* 0x000fe40003f26070 */
[----:B------:R-:W-:-:S04]  /*12970*/  ISETP.GE.U32.AND P3, PT, R5, 0x7ffffdde, PT ;  /* 0x7ffffdde0500780c */ /* 0x000fc80003f66070 */
[----:B------:R-:W1:Y:S01]  /*12980*/  LDC R4, c[0x0][0x3a0] ;  /* 0x0000e800ff047b82 */ /* 0x000e620000000800 */
[----:B------:R-:W-:Y:S07]  /*12990*/  LDGSTS.E [R134+0x84], desc[UR22][R84.64], !P4 ;  /* 0x0008400054867fae */ /* 0x000fee000e1a1016 */
[----:B------:R-:W4:Y:S01]  /*129a0*/  LDC R5, c[0x0][0x3a0] ;  /* 0x0000e800ff057b82 */ /* 0x000f220000000800 */
[----:B------:R-:W-:Y:S04]  /*129b0*/  LDGSTS.E [R134+0x88], desc[UR22][R82.64], !P3 ;  /* 0x0008800052867fae */ /* 0x000fe8000d9a1016 */
[----:B------:R-:W-:Y:S01]  /*129c0*/  LDGSTS.E [R134+0x8c], desc[UR22][R78.64], !P1 ;  /* 0x0008c0004e867fae */ /* 0x000fe2000c9a1016 */
[----:B-1----:R-:W-:-:S05]  /*129d0*/  VIADD R4, R4, 0xfffffe5b ;  /* 0xfffffe5b04047836 */ /* 0x002fca0000000000 */
[----:B------:R-:W-:Y:S01]  /*129e0*/  ISETP.GE.U32.AND P4, PT, R4, 0x7ffffddc, PT ;  /* 0x7ffffddc0400780c */ /* 0x000fe20003f86070 */
[----:B------:R-:W-:Y:S02]  /*129f0*/  VIADD R4, R6, 0xfffffe59 ;  /* 0xfffffe5906047836 */ /* 0x000fe40000000000 */
[----:B------:R-:W1:Y:S01]  /*12a00*/  LDC R6, c[0x0][0x3a0] ;  /* 0x0000e800ff067b82 */ /* 0x000e620000000800 */
[----:B----4-:R-:W-:Y:S02]  /*12a10*/  VIADD R5, R5, 0xfffffe5a ;  /* 0xfffffe5a05057836 */ /* 0x010fe40000000000 */
[----:B------:R-:W-:-:S03]  /*12a20*/  ISETP.GE.U32.AND P1, PT, R4, 0x7ffffdda, PT ;  /* 0x7ffffdda0400780c */ /* 0x000fc60003f26070 */
[----:B------:R-:W-:Y:S02]  /*12a30*/  ISETP.GE.U32.AND P3, PT, R5, 0x7ffffddb, PT ;  /* 0x7ffffddb0500780c */ /* 0x000fe40003f66070 */
[----:B------:R-:W4:Y:S02]  /*12a40*/  LDC R4, c[0x0][0x3a0] ;  /* 0x0000e800ff047b82 */ /* 0x000f240000000800 */
[----:B------:R-:W-:Y:S06]  /*12a50*/  LDGSTS.E [R134+0x90], desc[UR22][R76.64], !P4 ;  /* 0x000900004c867fae */ /* 0x000fec000e1a1016 */
[----:B------:R-:W2:Y:S03]  /*12a60*/  LDC R5, c[0x0][0x3a0] ;  /* 0x0000e800ff057b82 */ /* 0x000ea60000000800 */
[----:B------:R-:W-:Y:S04]  /*12a70*/  LDGSTS.E [R134+0x94], desc[UR22][R72.64], !P3 ;  /* 0x0009400048867fae */ /* 0x000fe8000d9a1016 */
[----:B------:R-:W-:Y:S01]  /*12a80*/  LDGSTS.E [R134+0x98], desc[UR22][R68.64], !P1 ;  /* 0x0009800044867fae */ /* 0x000fe2000c9a1016 */
[----:B----4-:R-:W-:-:S05]  /*12a90*/  VIADD R4, R4, 0xfffffe58 ;  /* 0xfffffe5804047836 */ /* 0x010fca0000000000 */
[----:B------:R-:W-:Y:S01]  /*12aa0*/  ISETP.GE.U32.AND P4, PT, R4, 0x7ffffdd9, PT ;  /* 0x7ffffdd90400780c */ /* 0x000fe20003f86070 */
[----:B-1----:R-:W-:Y:S02]  /*12ab0*/  VIADD R4, R6, 0xfffffe56 ;  /* 0xfffffe5606047836 */ /* 0x002fe40000000000 */
[----:B------:R-:W1:Y:S01]  /*12ac0*/  LDC R6, c[0x0][0x3a0] ;  /* 0x0000e800ff067b82 */ /* 0x000e620000000800 */
[----:B--2---:R-:W-:Y:S02]  /*12ad0*/  VIADD R5, R5, 0xfffffe57 ;  /* 0xfffffe5705057836 */ /* 0x004fe40000000000 */
[----:B------:R-:W-:-:S03]  /*12ae0*/  ISETP.GE.U32.AND P1, PT, R4, 0x7ffffdd7, PT ;  /* 0x7ffffdd70400780c */ /* 0x000fc60003f26070 */
[----:B------:R-:W-:Y:S02]  /*12af0*/  ISETP.GE.U32.AND P3, PT, R5, 0x7ffffdd8, PT ;  /* 0x7ffffdd80500780c */ /* 0x000fe40003f66070 */
[----:B------:R-:W2:Y:S02]  /*12b00*/  LDC R4, c[0x0][0x3a0] ;  /* 0x0000e800ff047b82 */ /* 0x000ea40000000800 */
[----:B------:R-:W-:Y:S06]  /*12b10*/  LDGSTS.E [R134+0x9c], desc[UR22][R64.64], !P4 ;  /* 0x0009c00040867fae */ /* 0x000fec000e1a1016 */
[----:B------:R-:W4:Y:S03]  /*12b20*/  LDC R5, c[0x0][0x3a0] ;  /* 0x0000e800ff057b82 */ /* 0x000f260000000800 */
[----:B------:R-:W-:Y:S04]  /*12b30*/  LDGSTS.E [R134+0xa0], desc[UR22][R60.64], !P3 ;  /* 0x000a00003c867fae */ /* 0x000fe8000d9a1016 */
[----:B------:R-:W-:Y:S01]  /*12b40*/  LDGSTS.E [R134+0xa4], desc[UR22][R56.64], !P1 ;  /* 0x000a400038867fae */ /* 0x000fe2000c9a1016 */
[----:B--2---:R-:W-:-:S05]  /*12b50*/  VIADD R4, R4, 0xfffffe55 ;  /* 0xfffffe5504047836 */ /* 0x004fca0000000000 */
[----:B------:R-:W-:Y:S02]  /*12b60*/  ISETP.GE.U32.AND P4, PT, R4, 0x7ffffdd6, PT ;  /* 0x7ffffdd60400780c */ /* 0x000fe40003f86070 */
[----:B-1----:R-:W-:Y:S01]  /*12b70*/  IADD3 R4, PT, PT, R6, -0x1ad, RZ ;  /* 0xfffffe5306047810 */ /* 0x002fe20007ffe0ff */
[----:B----4-:R-:W-:Y:S01]  /*12b80*/  VIADD R5, R5, 0xfffffe54 ;  /* 0xfffffe5405057836 */ /* 0x010fe20000000000 */
[----:B------:R-:W1:Y:S02]  /*12b90*/  LDC R6, c[0x0][0x3a0] ;  /* 0x0000e800ff067b82 */ /* 0x000e640000000800 */
[----:B------:R-:W-:Y:S02]  /*12ba0*/  ISETP.GE.U32.AND P1, PT, R4, 0x7ffffdd4, PT ;  /* 0x7ffffdd40400780c */ /* 0x000fe40003f26070 */
[----:B------:R-:W-:-:S04]  /*12bb0*/  ISETP.GE.U32.AND P3, PT, R5, 0x7ffffdd5, PT ;  /* 0x7ffffdd50500780c */ /* 0x000fc80003f66070 */
[----:B------:R-:W2:Y:S01]  /*12bc0*/  LDC R4, c[0x0][0x3a0] ;  /* 0x0000e800ff047b82 */ /* 0x000ea20000000800 */
[----:B------:R-:W-:Y:S07]  /*12bd0*/  LDGSTS.E [R134+0xa8], desc[UR22][R52.64], !P4 ;  /* 0x000a800034867fae */ /* 0x000fee000e1a1016 */
[----:B------:R-:W4:Y:S01]  /*12be0*/  LDC R5, c[0x0][0x3a0] ;  /* 0x0000e800ff057b82 */ /* 0x000f220000000800 */
[----:B------:R-:W-:Y:S04]  /*12bf0*/  LDGSTS.E [R134+0xac], desc[UR22][R48.64], !P3 ;  /* 0x000ac00030867fae */ /* 0x000fe8000d9a1016 */
[----:B------:R-:W-:Y:S01]  /*12c00*/  LDGSTS.E [R134+0xb0], desc[UR22][R44.64], !P1 ;  /* 0x000b00002c867fae */ /* 0x000fe2000c9a1016 */
[----:B---3--:R-:W-:-:S05]  /*12c10*/  IADD3 R30, P5, PT, R12, R132, RZ ;  /* 0x000000840c1e7210 */ /* 0x008fca0007fbe0ff */
[----:B------:R-:W-:Y:S02]  /*12c20*/  IMAD.X R31, R13, 0x1, R133, P5 ;  /* 0x000000010d1f7824 */ /* 0x000fe400028e0685 */
[----:B------:R-:W3:Y:S01]  /*12c30*/  LDL.LU.64 R12, [R1+0xa8] ;  /* 0x0000a800010c7983 */ /* 0x000ee20000300a00 */
[----:B------:R-:W-:-:S05]  /*12c40*/  IADD3 R28, P5, PT, R8, R132, RZ ;  /* 0x00000084081c7210 */ /* 0x000fca0007fbe0ff */
[----:B------:R-:W-:Y:S02]  /*12c50*/  IMAD.X R29, R9, 0x1, R133, P5 ;  /* 0x00000001091d7824 */ /* 0x000fe400028e0685 */
[----:B------:R-:W3:Y:S04]  /*12c60*/  LDL.LU.64 R8, [R1+0xb0] ;  /* 0x0000b00001087983 */ /* 0x000ee80000300a00 */
[----:B------:R-:W3:Y:S01]  /*12c70*/  LDL.LU.64 R46, [R1+0xb8] ;  /* 0x0000b800012e7983 */ /* 0x000ee20000300a00 */
[----:B------:R-:W-:-:S05]  /*12c80*/  IADD3 R26, P5, PT, R18, R132, RZ ;  /* 0x00000084121a7210 */ /* 0x000fca0007fbe0ff */
[----:B------:R-:W-:Y:S01]  /*12c90*/  IMAD.X R27, R19, 0x1, R133, P5 ;  /* 0x00000001131b7824 */ /* 0x000fe200028e0685 */
[----:B------:R-:W-:-:S05]  /*12ca0*/  IADD3 R24, P5, PT, R14, R132, RZ ;  /* 0x000000840e187210 */ /* 0x000fca0007fbe0ff */
[--C-:B------:R-:W-:Y:S01]  /*12cb0*/  IMAD.X R25, R15, 0x1, R133.reuse, P5 ;  /* 0x000000010f197824 */ /* 0x100fe200028e0685 */
[-C--:B------:R-:W-:Y:S01]  /*12cc0*/  IADD3 R22, P5, PT, R10, R132.reuse, RZ ;  /* 0x000000840a167210 */ /* 0x080fe20007fbe0ff */
[----:B------:R-:W3:Y:S04]  /*12cd0*/  LDL.LU.64 R14, [R1+0xc0] ;  /* 0x0000c000010e7983 */ /* 0x000ee80000300a00 */
[----:B------:R-:W-:Y:S02]  /*12ce0*/  IMAD.X R23, R11, 0x1, R133, P5 ;  /* 0x000000010b177824 */ /* 0x000fe400028e0685 */
[----:B------:R-:W3:Y:S04]  /*12cf0*/  LDL.LU.64 R10, [R1+0xc8] ;  /* 0x0000c800010a7983 */ /* 0x000ee80000300a00 */
[----:B------:R-:W3:Y:S04]  /*12d00*/  LDL.LU.64 R42, [R1+0xd0] ;  /* 0x0000d000012a7983 */ /* 0x000ee80000300a00 */
[----:B------:R-:W3:Y:S04]  /*12d10*/  LDL.LU.64 R18, [R1+0xd8] ;  /* 0x0000d80001127983 */ /* 0x000ee80000300a00 */
[----:B------:R-:W3:Y:S01]  /*12d20*/  LDL.LU.64 R38, [R1+0xe0] ;  /* 0x0000e00001267983 */ /* 0x000ee20000300a00 */
[----:B------:R-:W-:-:S03]  /*12d30*/  IADD3 R20, P5, PT, R16, R132, RZ ;  /* 0x0000008410147210 */ /* 0x000fc60007fbe0ff */
[----:B------:R-:W3:Y:S02]  /*12d40*/  LDL.LU.64 R54, [R1+0xe8] ;  /* 0x0000e80001367983 */ /* 0x000ee40000300a00 */
[----:B------:R-:W-:Y:S02]  /*12d50*/  IMAD.X R21, R17, 0x1, R133, P5 ;  /* 0x0000000111157824 */ /* 0x000fe400028e0685 */
[----:B--2---:R-:W-:-:S05]  /*12d60*/  VIADD R4, R4, 0xfffffe52 ;  /* 0xfffffe5204047836 */ /* 0x004fca0000000000 */
[----:B------:R-:W-:Y:S01]  /*12d70*/  ISETP.GE.U32.AND P4, PT, R4, 0x7ffffdd3, PT ;  /* 0x7ffffdd30400780c */ /* 0x000fe20003f86070 */
[----:B-1----:R-:W-:Y:S02]  /*12d80*/  VIADD R4, R6, 0xfffffe50 ;  /* 0xfffffe5006047836 */ /* 0x002fe40000000000 */
[----:B------:R-:W1:Y:S03]  /*12d90*/  LDC R6, c[0x0][0x3a0] ;  /* 0x0000e800ff067b82 */ /* 0x000e660000000800 */
[----:B------:R-:W-:-:S05]  /*12da0*/  ISETP.GE.U32.AND P1, PT, R4, 0x7ffffdd1, PT ;  /* 0x7ffffdd10400780c */ /* 0x000fca0003f26070 */
[----:B------:R-:W2:Y:S01]  /*12db0*/  LDC R4, c[0x0][0x3a0] ;  /* 0x0000e800ff047b82 */ /* 0x000ea20000000800 */
[----:B----4-:R-:W-:Y:S01]  /*12dc0*/  VIADD R5, R5, 0xfffffe51 ;  /* 0xfffffe5105057836 */ /* 0x010fe20000000000 */
[----:B------:R-:W-:Y:S04]  /*12dd0*/  LDGSTS.E [R134+0xb4], desc[UR22][R40.64], !P4 ;  /* 0x000b400028867fae */ /* 0x000fe8000e1a1016 */
[----:B------:R-:W-:Y:S02]  /*12de0*/  ISETP.GE.U32.AND P3, PT, R5, 0x7ffffdd2, PT ;  /* 0x7ffffdd20500780c */ /* 0x000fe40003f66070 */
[----:B------:R-:W4:Y:S11]  /*12df0*/  LDC R5, c[0x0][0x3a0] ;  /* 0x0000e800ff057b82 */ /* 0x000f360000000800 */
[----:B------:R-:W-:Y:S04]  /*12e00*/  LDGSTS.E [R134+0xb8], desc[UR22][R36.64], !P3 ;  /* 0x000b800024867fae */ /* 0x000fe8000d9a1016 */
[----:B------:R-:W-:Y:S01]  /*12e10*/  LDGSTS.E [R134+0xbc], desc[UR22][R34.64], !P1 ;  /* 0x000bc00022867fae */ /* 0x000fe2000c9a1016 */
        /* <DEDUP_REMOVED lines=13> */
[----:B------:R-:W-:Y:S02]  /*12ef0*/  ISETP.GE.U32.AND P4, PT, R4, 0x7ffffdcd, PT ;  /* 0x7ffffdcd0400780c */ /* 0x000fe40003f86070 */
[----:B-1----:R-:W-:Y:S02]  /*12f00*/  IADD3 R4, PT, PT, R6, -0x1b6, RZ ;  /* 0xfffffe4a06047810 */ /* 0x002fe40007ffe0ff */
[----:B------:R-:W1:Y:S02]  /*12f10*/  LDC R6, c[0x0][0x3a0] ;  /* 0x0000e800ff067b82 */ /* 0x000e640000000800 */
[----:B------:R-:W-:-:S06]  /*12f20*/  ISETP.GE.U32.AND P1, PT, R4, 0x7ffffdcb, PT ;  /* 0x7ffffdcb0400780c */ /* 0x000fcc0003f26070 */
[----:B------:R-:W2:Y:S01]  /*12f30*/  LDC R4, c[0x0][0x3a0] ;  /* 0x0000e800ff047b82 */ /* 0x000ea20000000800 */
[-C--:B---3--:R-:W-:Y:S01]  /*12f40*/  IADD3 R16, P5, PT, R12, R132.reuse, RZ ;  /* 0x000000840c107210 */ /* 0x088fe20007fbe0ff */
[----:B----4-:R-:W-:Y:S01]  /*12f50*/  VIADD R5, R5, 0xfffffe4b ;  /* 0xfffffe4b05057836 */ /* 0x010fe20000000000 */
[----:B------:R-:W-:Y:S03]  /*12f60*/  LDGSTS.E [R134+0xcc], desc[UR22][R26.64], !P4 ;  /* 0x000cc0001a867fae */ /* 0x000fe6000e1a1016 */
[----:B------:R-:W-:Y:S01]  /*12f70*/  IMAD.X R17, R13, 0x1, R133, P5 ;  /* 0x000000010d117824 */ /* 0x000fe200028e0685 */
[----:B------:R-:W-:-:S04]  /*12f80*/  IADD3 R12, P5, PT, R8, R132, RZ ;  /* 0x00000084080c7210 */ /* 0x000fc80007fbe0ff */
[----:B------:R-:W-:Y:S02]  /*12f90*/  IADD3.X R13, PT, PT, R9, R133, RZ, P5, !PT ;  /* 0x00000085090d7210 */ /* 0x000fe40002ffe4ff */
[----:B------:R-:W-:-:S05]  /*12fa0*/  IADD3 R8, P5, PT, R46, R132, RZ ;  /* 0x000000842e087210 */ /* 0x000fca0007fbe0ff */
[----:B------:R-:W-:Y:S02]  /*12fb0*/  IMAD.X R9, R47, 0x1, R133, P5 ;  /* 0x000000012f097824 */ /* 0x000fe400028e0685 */
[----:B------:R-:W3:Y:S04]  /*12fc0*/  LDL.LU.64 R46, [R1+0xf0] ;  /* 0x0000f000012e7983 */ /* 0x000ee80000300a00 */
[----:B------:R-:W4:Y:S04]  /*12fd0*/  LDL.LU.64 R50, [R1+0xf8] ;  /* 0x0000f80001327983 */ /* 0x000f280000300a00 */
[----:B------:R-:W4:Y:S04]  /*12fe0*/  LDL.LU.64 R66, [R1+0x100] ;  /* 0x0001000001427983 */ /* 0x000f280000300a00 */
[----:B------:R-:W4:Y:S04]  /*12ff0*/  LDL.LU.64 R58, [R1+0x108] ;  /* 0x00010800013a7983 */ /* 0x000f280000300a00 */
[----:B------:R-:W4:Y:S04]  /*13000*/  LDL.LU.64 R62, [R1+0x110] ;  /* 0x00011000013e7983 */ /* 0x000f280000300a00 */
[----:B------:R-:W4:Y:S04]  /*13010*/  LDL.LU.64 R80, [R1+0x380] ;  /* 0x0003800001507983 */ /* 0x000f280000300a00 */
[----:B------:R-:W4:Y:S04]  /*13020*/  LDL.LU.64 R70, [R1+0x378] ;  /* 0x0003780001467983 */ /* 0x000f280000300a00 */
[----:B------:R-:W4:Y:S04]  /*13030*/  LDL.LU.64 R74, [R1+0x370] ;  /* 0x00037000014a7983 */ /* 0x000f280000300a00 */
[----:B------:R-:W4:Y:S01]  /*13040*/  LDL.LU.64 R98, [R1+0x368] ;  /* 0x0003680001627983 */ /* 0x000f220000300a00 */
[----:B------:R-:W-:-:S02]  /*13050*/  ISETP.GE.U32.AND P3, PT, R5, 0x7ffffdcc, PT ;  /* 0x7ffffdcc0500780c */ /* 0x000fc40003f66070 */
[----:B------:R-:W1:Y:S01]  /*13060*/  LDC R5, c[0x0][0x3a0] ;  /* 0x0000e800ff057b82 */ /* 0x000e620000000800 */
[----:B------:R-:W4:Y:S01]  /*13070*/  LDL.LU.64 R90, [R1+0x360] ;  /* 0x00036000015a7983 */ /* 0x000f220000300a00 */
[----:B--2---:R-:W-:-:S03]  /*13080*/  VIADD R4, R4, 0xfffffe49 ;  /* 0xfffffe4904047836 */ /* 0x004fc60000000000 */
[----:B------:R-:W2:Y:S02]  /*13090*/  LDL.LU.64 R94, [R1+0x358] ;  /* 0x00035800015e7983 */ /* 0x000ea40000300a00 */
[----:B------:R-:W-:Y:S01]  /*130a0*/  ISETP.GE.U32.AND P4, PT, R4, 0x7ffffdca, PT ;  /* 0x7ffffdca0400780c */ /* 0x000fe20003f86070 */
[----:B-1----:R-:W-:Y:S01]  /*130b0*/  VIADD R4, R6, 0xfffffe47 ;  /* 0xfffffe4706047836 */ /* 0x002fe20000000000 */
[----:B------:R-:W2:Y:S01]  /*130c0*/  LDL.LU.64 R222, [R1+0x350] ;  /* 0x0003500001de7983 */ /* 0x000ea20000300a00 */
[----:B------:R-:W1:Y:S03]  /*130d0*/  LDC R6, c[0x0][0x3a0] ;  /* 0x0000e800ff067b82 */ /* 0x000e660000000800 */
[----:B------:R-:W-:Y:S04]  /*130e0*/  LDGSTS.E [R134+0xd0], desc[UR22][R24.64], !P3 ;  /* 0x000d000018867fae */ /* 0x000fe8000d9a1016 */
[----:B------:R-:W-:Y:S01]  /*130f0*/  LDGSTS.E [R134+0xd4], desc[UR22][R22.64], !P1 ;  /* 0x000d400016867fae */ /* 0x000fe2000c9a1016 */
[----:B------:R-:W-:-:S02]  /*13100*/  ISETP.GE.U32.AND P1, PT, R4, 0x7ffffdc8, PT ;  /* 0x7ffffdc80400780c */ /* 0x000fc40003f26070 */
[----:B------:R-:W1:Y:S01]  /*13110*/  LDC R4, c[0x0][0x3a0] ;  /* 0x0000e800ff047b82 */ /* 0x000e620000000800 */
[----:B------:R-:W-:Y:S01]  /*13120*/  LDGSTS.E [R134+0xd8], desc[UR22][R20.64], !P4 ;  /* 0x000d800014867fae */ /* 0x000fe2000e1a1016 */
[----:B------:R-:W-:-:S03]  /*13130*/  VIADD R5, R5, 0xfffffe48 ;  /* 0xfffffe4805057836 */ /* 0x000fc60000000000 */
[----:B------:R-:W2:Y:S02]  /*13140*/  LDL.LU.64 R102, [R1+0x348] ;  /* 0x0003480001667983 */ /* 0x000ea40000300a00 */
[----:B------:R-:W-:Y:S02]  /*13150*/  ISETP.GE.U32.AND P3, PT, R5, 0x7ffffdc9, PT ;  /* 0x7ffffdc90500780c */ /* 0x000fe40003f66070 */
[----:B------:R-:W2:Y:S01]  /*13160*/  LDL.LU.64 R234, [R1+0x340] ;  /* 0x0003400001ea7983 */ /* 0x000ea20000300a00 */
[----:B------:R-:W1:Y:S03]  /*13170*/  LDC R5, c[0x0][0x3a0] ;  /* 0x0000e800ff057b82 */ /* 0x000e660000000800 */
[----:B------:R-:W2:Y:S04]  /*13180*/  LDL.LU.64 R226, [R1+0x338] ;  /* 0x0003380001e27983 */ /* 0x000ea80000300a00 */
[----:B------:R-:W2:Y:S04]  /*13190*/  LDL.LU.64 R228, [R1+0x330] ;  /* 0x0003300001e47983 */ /* 0x000ea80000300a00 */
[----:B------:R-:W-:Y:S01]  /*131a0*/  LDGSTS.E [R134+0xdc], desc[UR22][R16.64], !P3 ;  /* 0x000dc00010867fae */ /* 0x000fe2000d9a1016 */
[----:B-1----:R-:W-:-:S03]  /*131b0*/  VIADD R4, R4, 0xfffffe46 ;  /* 0xfffffe4604047836 */ /* 0x002fc60000000000 */
[----:B------:R-:W-:Y:S02]  /*131c0*/  LDGSTS.E [R134+0xe0], desc[UR22][R12.64], !P1 ;  /* 0x000e00000c867fae */ /* 0x000fe4000c9a1016 */
[----:B------:R-:W-:Y:S01]  /*131d0*/  ISETP.GE.U32.AND P4, PT, R4, 0x7ffffdc7, PT ;  /* 0x7ffffdc70400780c */ /* 0x000fe20003f86070 */
[----:B------:R-:W-:Y:S01]  /*131e0*/  VIADD R4, R6, 0xfffffe44 ;  /* 0xfffffe4406047836 */ /* 0x000fe20000000000 */
[----:B------:R-:W2:Y:S01]  /*131f0*/  LDL.LU.64 R232, [R1+0x328] ;  /* 0x0003280001e87983 */ /* 0x000ea20000300a00 */
[----:B------:R-:W-:-:S03]  /*13200*/  VIADD R5, R5, 0xfffffe45 ;  /* 0xfffffe4505057836 */ /* 0x000fc60000000000 */
[----:B------:R-:W-:Y:S01]  /*13210*/  ISETP.GE.U32.AND P1, PT, R4, 0x7ffffdc5, PT ;  /* 0x7ffffdc50400780c */ /* 0x000fe20003f26070 */
[----:B------:R-:W2:Y:S01]  /*13220*/  LDL.LU.64 R220, [R1+0x320] ;  /* 0x0003200001dc7983 */ /* 0x000ea20000300a00 */
[-C--:B------:R-:W-:Y:S02]  /*13230*/  IADD3 R4, P5, PT, R14, R132.reuse, RZ ;  /* 0x000000840e047210 */ /* 0x080fe40007fbe0ff */
[----:B------:R-:W-:Y:S01]  /*13240*/  ISETP.GE.U32.AND P3, PT, R5, 0x7ffffdc6, PT ;  /* 0x7ffffdc60500780c */ /* 0x000fe20003f66070 */
[----:B------:R-:W1:Y:S02]  /*13250*/  LDC R14, c[0x0][0x3a0] ;  /* 0x0000e800ff0e7b82 */ /* 0x000e640000000800 */
[----:B------:R-:W-:Y:S01]  /*13260*/  LDGSTS.E [R134+0xe4], desc[UR22][R8.64], !P4 ;  /* 0x000e400008867fae */ /* 0x000fe2000e1a1016 */
[----:B------:R-:W-:Y:S01]  /*13270*/  IMAD.X R5, R15, 0x1, R133, P5 ;  /* 0x000000010f057824 */ /* 0x000fe200028e0685 */
[----:B------:R-:W-:-:S04]  /*13280*/  IADD3 R6, P5, PT, R10, R132, RZ ;  /* 0x000000840a067210 */ /* 0x000fc80007fbe0ff */
[----:B------:R-:W1:Y:S01]  /*13290*/  LDC R10, c[0x0][0x3a0] ;  /* 0x0000e800ff0a7b82 */ /* 0x000e620000000800 */
[----:B------:R-:W-:-:S03]  /*132a0*/  IMAD.X R7, R11, 0x1, R133, P5 ;  /* 0x000000010b077824 */ /* 0x000fc600028e0685 */
[----:B------:R-:W-:Y:S04]  /*132b0*/  LDGSTS.E [R134+0xe8], desc[UR22][R4.64], !P3 ;  /* 0x000e800004867fae */ /* 0x000fe8000d9a1016 */
[----:B------:R-:W1:Y:S01]  /*132c0*/  LDC R11, c[0x0][0x3a0] ;  /* 0x0000e800ff0b7b82 */ /* 0x000e620000000800 */
[----:B------:R-:W-:Y:S01]  /*132d0*/  LDGSTS.E [R134+0xec], desc[UR22][R6.64], !P1 ;  /* 0x000ec00006867fae */ /* 0x000fe2000c9a1016 */
[----:B-1----:R-:W-:-:S05]  /*132e0*/  VIADD R10, R10, 0xfffffe43 ;  /* 0xfffffe430a0a7836 */ /* 0x002fca0000000000 */
[----:B------:R-:W-:Y:S02]  /*132f0*/  ISETP.GE.U32.AND P4, PT, R10, 0x7ffffdc4, PT ;  /* 0x7ffffdc40a00780c */ /* 0x000fe40003f86070 */
[----:B------:R-:W-:Y:S01]  /*13300*/  IADD3 R10, PT, PT, R14, -0x1bf, RZ ;  /* 0xfffffe410e0a7810 */ /* 0x000fe20007ffe0ff */
[----:B------:R-:W-:-:S03]  /*13310*/  VIADD R11, R11, 0xfffffe42 ;  /* 0xfffffe420b0b7836 */ /* 0x000fc60000000000 */
[----:B------:R-:W-:Y:S02]  /*13320*/  ISETP.GE.U32.AND P1, PT, R10, 0x7ffffdc2, PT ;  /* 0x7ffffdc20a00780c */ /* 0x000fe40003f26070 */
[-C--:B------:R-:W-:Y:S02]  /*13330*/  IADD3 R10, P5, PT, R42, R132.reuse, RZ ;  /* 0x000000842a0a7210 */ /* 0x080fe40007fbe0ff */
[----:B------:R-:W-:Y:S01]  /*13340*/  ISETP.GE.U32.AND P3, PT, R11, 0x7ffffdc3, PT ;  /* 0x7ffffdc30b00780c */ /* 0x000fe20003f66070 */
[----:B------:R-:W1:Y:S02]  /*13350*/  LDC R42, c[0x0][0x3a0] ;  /* 0x0000e800ff2a7b82 */ /* 0x000e640000000800 */
[----:B------:R-:W-:Y:S01]  /*13360*/  IMAD.X R11, R43, 0x1, R133, P5 ;  /* 0x000000012b0b7824 */ /* 0x000fe200028e0685 */
[----:B------:R-:W-:-:S04]  /*13370*/  IADD3 R14, P5, PT, R18, R132, RZ ;  /* 0x00000084120e7210 */ /* 0x000fc80007fbe0ff */
[----:B------:R-:W-:Y:S01]  /*13380*/  LDGSTS.E [R134+0xf0], desc[UR22][R10.64], !P4 ;  /* 0x000f00000a867fae */ /* 0x000fe2000e1a1016 */
[--C-:B------:R-:W-:Y:S01]  /*13390*/  IMAD.X R15, R19, 0x1, R133.reuse, P5 ;  /* 0x00000001130f7824 */ /* 0x100fe200028e0685 */
[----:B------:R-:W-:Y:S02]  /*133a0*/  IADD3 R18, P5, PT, R38, R132, RZ ;  /* 0x0000008426127210 */ /* 0x000fe40007fbe0ff */
[----:B------:R-:W1:Y:S02]  /*133b0*/  LDC R38, c[0x0][0x3a0] ;  /* 0x0000e800ff267b82 */ /* 0x000e640000000800 */
[----:B------:R-:W-:Y:S01]  /*133c0*/  LDGSTS.E [R134+0xf4], desc[UR22][R14.64], !P3 ;  /* 0x000f40000e867fae */ /* 0x000fe2000d9a1016 */
[----:B------:R-:W-:-:S05]  /*133d0*/  IMAD.X R19, R39, 0x1, R133, P5 ;  /* 0x0000000127137824 */ /* 0x000fca00028e0685 */
[----:B------:R-:W1:Y:S01]  /*133e0*/  LDC R39, c[0x0][0x3a0] ;  /* 0x0000e800ff277b82 */ /* 0x000e620000000800 */
[----:B------:R-:W-:Y:S01]  /*133f0*/  LDGSTS.E [R134+0xf8], desc[UR22][R18.64], !P1 ;  /* 0x000f800012867fae */ /* 0x000fe2000c9a1016 */
[----:B-1----:R-:W-:-:S05]  /*13400*/  VIADD R38, R38, 0xfffffe40 ;  /* 0xfffffe4026267836 */ /* 0x002fca0000000000 */
[----:B------:R-:W-:Y:S01]  /*13410*/  ISETP.GE.U32.AND P4, PT, R38, 0x7ffffdc1, PT ;  /* 0x7ffffdc12600780c */ /* 0x000fe20003f86070 */
[----:B------:R-:W-:Y:S02]  /*13420*/  VIADD R38, R42, 0xfffffe3e ;  /* 0xfffffe3e2a267836 */ /* 0x000fe40000000000 */
[----:B------:R-:W-:-:S03]  /*13430*/  VIADD R39, R39, 0xfffffe3f ;  /* 0xfffffe3f27277836 */ /* 0x000fc60000000000 */
[----:B------:R-:W-:Y:S02]  /*13440*/  ISETP.GE.U32.AND P1, PT, R38, 0x7ffffdbf, PT ;  /* 0x7ffffdbf2600780c */ /* 0x000fe40003f26070 */
[----:B------:R-:W-:Y:S02]  /*13450*/  IADD3 R38, P5, PT, R54, R132, RZ ;  /* 0x0000008436267210 */ /* 0x000fe40007fbe0ff */
[----:B------:R-:W-:Y:S01]  /*13460*/  ISETP.GE.U32.AND P3, PT, R39, 0x7ffffdc0, PT ;  /* 0x7ffffdc02700780c */ /* 0x000fe20003f66070 */
[----:B------:R-:W1:Y:S02]  /*13470*/  LDC R54, c[0x0][0x3a0] ;  /* 0x0000e800ff367b82 */ /* 0x000e640000000800 */
[----:B------:R-:W-:-:S05]  /*13480*/  IMAD.X R39, R55, 0x1, R133, P5 ;  /* 0x0000000137277824 */ /* 0x000fca00028e0685 */
[----:B------:R-:W-:Y:S01]  /*13490*/  LDGSTS.E [R134+0xfc], desc[UR22][R38.64], !P4 ;  /* 0x000fc00026867fae */ /* 0x000fe2000e1a1016 */
[----:B---3--:R-:W-:-:S05]  /*134a0*/  IADD3 R42, P5, PT, R46, R132, RZ ;  /* 0x000000842e2a7210 */ /* 0x008fca0007fbe0ff */
[----:B------:R-:W-:Y:S01]  /*134b0*/  IMAD.X R43, R47, 0x1, R133, P5 ;  /* 0x000000012f2b7824 */ /* 0x000fe200028e0685 */
[----:B----4-:R-:W-:Y:S02]  /*134c0*/  IADD3 R46, P5, PT, R50, R132, RZ ;  /* 0x00000084322e7210 */ /* 0x010fe40007fbe0ff */
[----:B------:R-:W3:Y:S02]  /*134d0*/  LDC R50, c[0x0][0x3a0] ;  /* 0x0000e800ff327b82 */ /* 0x000ee40000000800 */
[----:B------:R-:W-:Y:S01]  /*134e0*/  IADD3.X R47, PT, PT, R51, R133, RZ, P5, !PT ;  /* 0x00000085332f7210 */ /* 0x000fe20002ffe4ff */
[----:B------:R-:W-:Y:S04]  /*134f0*/  LDGSTS.E [R134+0x100], desc[UR22][R42.64], !P3 ;  /* 0x001000002a867fae */ /* 0x000fe8000d9a1016 */
[----:B------:R-:W-:Y:S01]  /*13500*/  LDGSTS.E [R134+0x104], desc[UR22][R46.64], !P1 ;  /* 0x001040002e867fae */ /* 0x000fe2000c9a1016 */
[----:B------:R-:W4:Y:S01]  /*13510*/  LDC R51, c[0x0][0x3a0] ;  /* 0x0000e800ff337b82 */ /* 0x000f220000000800 */
[----:B---3--:R-:W-:-:S05]  /*13520*/  VIADD R50, R50, 0xfffffe3d ;  /* 0xfffffe3d32327836 */ /* 0x008fca0000000000 */
[----:B------:R-:W-:Y:S01]  /*13530*/  ISETP.GE.U32.AND P4, PT, R50, 0x7ffffdbe, PT ;  /* 0x7ffffdbe3200780c */ /* 0x000fe20003f86070 */
[----:B-1----:R-:W-:Y:S02]  /*13540*/  VIADD R50, R54, 0xfffffe3b ;  /* 0xfffffe3b36327836 */ /* 0x002fe40000000000 */
[----:B----4-:R-:W-:-:S03]  /*13550*/  VIADD R51, R51, 0xfffffe3c ;  /* 0xfffffe3c33337836 */ /* 0x010fc60000000000 */
        /* <DEDUP_REMOVED lines=9> */
[----:B------:R-:W3:Y:S02]  /*135f0*/  LDC R62, c[0x0][0x3a0] ;  /* 0x0000e800ff3e7b82 */ /* 0x000ee40000000800 */
[----:B------:R-:W-:Y:S01]  /*13600*/  LDGSTS.E [R134+0x10c], desc[UR22][R54.64], !P3 ;  /* 0x0010c00036867fae */ /* 0x000fe2000d9a1016 */
[----:B------:R-:W-:-:S05]  /*13610*/  IMAD.X R59, R63, 0x1, R133, P5 ;  /* 0x000000013f3b7824 */ /* 0x000fca00028e0685 */
[----:B------:R-:W4:Y:S01]  /*13620*/  LDC R63, c[0x0][0x3a0] ;  /* 0x0000e800ff3f7b82 */ /* 0x000f220000000800 */
[----:B------:R-:W-:Y:S01]  /*13630*/  LDGSTS.E [R134+0x110], desc[UR22][R58.64], !P1 ;  /* 0x001100003a867fae */ /* 0x000fe2000c9a1016 */
[----:B---3--:R-:W-:-:S05]  /*13640*/  VIADD R62, R62, 0xfffffe3a ;  /* 0xfffffe3a3e3e7836 */ /* 0x008fca0000000000 */
[----:B------:R-:W-:Y:S02]  /*13650*/  ISETP.GE.U32.AND P4, PT, R62, 0x7ffffdbb, PT ;  /* 0x7ffffdbb3e00780c */ /* 0x000fe40003f86070 */
[----:B-1----:R-:W-:Y:S01]  /*13660*/  IADD3 R62, PT, PT, R66, -0x1c8, RZ ;  /* 0xfffffe38423e7810 */ /* 0x002fe20007ffe0ff */
        /* <DEDUP_REMOVED lines=26> */
[----:B------:R-:W-:Y:S01]  /*13810*/  IMAD.X R81, R91, 0x1, R133, P5 ;  /* 0x000000015b517824 */ /* 0x000fe200028e0685 */
[----:B--2---:R-:W-:Y:S02]  /*13820*/  IADD3 R90, P5, PT, R94, R132, RZ ;  /* 0x000000845e5a7210 */ /* 0x004fe40007fbe0ff */
[----:B------:R-:W2:Y:S02]  /*13830*/  LDC R94, c[0x0][0x3a0] ;  /* 0x0000e800ff5e7b82 */ /* 0x000ea40000000800 */
[----:B------:R-:W-:Y:S01]  /*13840*/  IADD3.X R91, PT, PT, R95, R133, RZ, P5, !PT ;  /* 0x000000855f5b7210 */ /* 0x000fe20002ffe4ff */
[----:B------:R-:W-:Y:S04]  /*13850*/  LDGSTS.E [R134+0x124], desc[UR22][R80.64], !P3 ;  /* 0x0012400050867fae */ /* 0x000fe8000d9a1016 */
[----:B------:R-:W-:Y:S01]  /*13860*/  LDGSTS.E [R134+0x128], desc[UR22][R90.64], !P1 ;  /* 0x001280005a867fae */ /* 0x000fe2000c9a1016 */
[----:B------:R-:W3:Y:S01]  /*13870*/  LDC R95, c[0x0][0x3a0] ;  /* 0x0000e800ff5f7b82 */ /* 0x000ee20000000800 */
[----:B--2---:R-:W-:-:S05]  /*13880*/  VIADD R94, R94, 0xfffffe34 ;  /* 0xfffffe345e5e7836 */ /* 0x004fca0000000000 */
[----:B------:R-:W-:Y:S01]  /*13890*/  ISETP.GE.U32.AND P4, PT, R94, 0x7ffffdb5, PT ;  /* 0x7ffffdb55e00780c */ /* 0x000fe20003f86070 */
[----:B-1----:R-:W-:Y:S02]  /*138a0*/  VIADD R94, R98, 0xfffffe32 ;  /* 0xfffffe32625e7836 */ /* 0x002fe40000000000 */
[----:B---3--:R-:W-:-:S03]  /*138b0*/  VIADD R95, R95, 0xfffffe33 ;  /* 0xfffffe335f5f7836 */ /* 0x008fc60000000000 */
[----:B------:R-:W-:Y:S02]  /*138c0*/  ISETP.GE.U32.AND P1, PT, R94, 0x7ffffdb3, PT ;  /* 0x7ffffdb35e00780c */ /* 0x000fe40003f26070 */
[----:B------:R-:W-:Y:S02]  /*138d0*/  IADD3 R94, P5, PT, R222, R132, RZ ;  /* 0x00000084de5e7210 */ /* 0x000fe40007fbe0ff */
[----:B------:R-:W-:-:S03]  /*138e0*/  ISETP.GE.U32.AND P3, PT, R95, 0x7ffffdb4, PT ;  /* 0x7ffffdb45f00780c */ /* 0x000fc60003f66070 */
[--C-:B------:R-:W-:Y:S01]  /*138f0*/  IMAD.X R95, R223, 0x1, R133.reuse, P5 ;  /* 0x00000001df5f7824 */ /* 0x100fe200028e0685 */
[-C--:B------:R-:W-:Y:S01]  /*13900*/  IADD3 R98, P5, PT, R102, R132.reuse, RZ ;  /* 0x0000008466627210 */ /* 0x080fe20007fbe0ff */
[----:B------:R-:W2:Y:S04]  /*13910*/  LDL.LU.64 R222, [R1+0x318] ;  /* 0x0003180001de7983 */ /* 0x000ea80000300a00 */
[--C-:B------:R-:W-:Y:S01]  /*13920*/  IMAD.X R99, R103, 0x1, R133.reuse, P5 ;  /* 0x0000000167637824 */ /* 0x100fe200028e0685 */
[-C--:B------:R-:W-:Y:S01]  /*13930*/  IADD3 R102, P5, PT, R234, R132.reuse, RZ ;  /* 0x00000084ea667210 */ /* 0x080fe20007fbe0ff */
[----:B------:R-:W-:Y:S01]  /*13940*/  VIADD R143, R143, 0xfffffe31 ;  /* 0xfffffe318f8f7836 */ /* 0x000fe20000000000 */
[----:B------:R-:W-:Y:S03]  /*13950*/  LDGSTS.E [R134+0x12c], desc[UR22][R94.64], !P4 ;  /* 0x0012c0005e867fae */ /* 0x000fe6000e1a1016 */
[--C-:B------:R-:W-:Y:S01]  /*13960*/  IMAD.X R103, R235, 0x1, R133.reuse, P5 ;  /* 0x00000001eb677824 */ /* 0x100fe200028e0685 */
[----:B------:R-:W-:Y:S01]  /*13970*/  ISETP.GE.U32.AND P4, PT, R143, 0x7ffffdb2, PT ;  /* 0x7ffffdb28f00780c */ /* 0x000fe20003f86070 */
[----:B------:R-:W3:Y:S01]  /*13980*/  LDL.LU.64 R234, [R1+0x310] ;  /* 0x0003100001ea7983 */ /* 0x000ee20000300a00 */
[-C--:B------:R-:W-:Y:S01]  /*13990*/  IADD3 R154, P5, PT, R226, R132.reuse, RZ ;  /* 0x00000084e29a7210 */ /* 0x080fe20007fbe0ff */
[----:B------:R-:W-:Y:S01]  /*139a0*/  VIADD R150, R150, 0xfffffe30 ;  /* 0xfffffe3096967836 */ /* 0x000fe20000000000 */
[----:B------:R-:W-:Y:S01]  /*139b0*/  IADD3 R143, PT, PT, R151, -0x1d1, RZ ;  /* 0xfffffe2f978f7810 */ /* 0x000fe20007ffe0ff */
[----:B------:R-:W-:Y:S02]  /*139c0*/  LDGSTS.E [R134+0x130], desc[UR22][R98.64], !P3 ;  /* 0x0013000062867fae */ /* 0x000fe4000d9a1016 */
[----:B------:R-:W-:Y:S01]  /*139d0*/  IMAD.X R155, R227, 0x1, R133, P5 ;  /* 0x00000001e39b7824 */ /* 0x000fe200028e0685 */
[----:B------:R-:W-:Y:S01]  /*139e0*/  IADD3 R152, P5, PT, R228, R132, RZ ;  /* 0x00000084e4987210 */ /* 0x000fe20007fbe0ff */
[----:B------:R-:W-:Y:S01]  /*139f0*/  LDGSTS.E [R134+0x134], desc[UR22][R102.64], !P1 ;  /* 0x0013400066867fae */ /* 0x000fe2000c9a1016 */
[----:B------:R-:W-:-:S02]  /*13a00*/  ISETP.GE.U32.AND P3, PT, R150, 0x7ffffdb1, PT ;  /* 0x7ffffdb19600780c */ /* 0x000fc40003f66070 */
[----:B------:R-:W-:Y:S01]  /*13a10*/  ISETP.GE.U32.AND P1, PT, R143, 0x7ffffdb0, PT ;  /* 0x7ffffdb08f00780c */ /* 0x000fe20003f26070 */
[--C-:B------:R-:W-:Y:S01]  /*13a20*/  IMAD.X R153, R229, 0x1, R133.reuse, P5 ;  /* 0x00000001e5997824 */ /* 0x100fe200028e0685 */
[-C--:B------:R-:W-:Y:S01]  /*13a30*/  IADD3 R150, P5, PT, R232, R132.reuse, RZ ;  /* 0x00000084e8967210 */ /* 0x080fe20007fbe0ff */
[----:B------:R-:W-:Y:S01]  /*13a40*/  STL.64 [R1+0xa8], R154 ;  /* 0x0000a89a01007387 */ /* 0x000fe20000100a00 */
[----:B------:R-:W1:Y:S03]  /*13a50*/  LDC R143, c[0x0][0x3a0] ;  /* 0x0000e800ff8f7b82 */ /* 0x000e660000000800 */
[----:B------:R-:W-:Y:S01]  /*13a60*/  IMAD.X R151, R233, 0x1, R133, P5 ;  /* 0x00000001e9977824 */ /* 0x000fe200028e0685 */
[----:B------:R-:W-:Y:S04]  /*13a70*/  LDGSTS.E [R134+0x138], desc[UR22][R154.64], !P4 ;  /* 0x001380009a867fae */ /* 0x000fe8000e1a1016 */
[----:B------:R-:W-:Y:S04]  /*13a80*/  STL.64 [R1+0xb0], R152 ;  /* 0x0000b09801007387 */ /* 0x000fe80000100a00 */
[----:B------:R-:W-:Y:S04]  /*13a90*/  LDGSTS.E [R134+0x13c], desc[UR22][R152.64], !P3 ;  /* 0x0013c00098867fae */ /* 0x000fe8000d9a1016 */
[----:B------:R4:W-:Y:S04]  /*13aa0*/  STL.64 [R1+0xb8], R150 ;  /* 0x0000b89601007387 */ /* 0x0009e80000100a00 */
[----:B------:R4:W-:Y:S04]  /*13ab0*/  LDGSTS.E [R134+0x140], desc[UR22][R150.64], !P1 ;  /* 0x0014000096867fae */ /* 0x0009e8000c9a1016 */
[----:B------:R-:W3:Y:S04]  /*13ac0*/  LDL.LU.64 R226, [R1+0x308] ;  /* 0x0003080001e27983 */ /* 0x000ee80000300a00 */
[----:B------:R-:W3:Y:S01]  /*13ad0*/  LDL.LU.64 R228, [R1+0x300] ;  /* 0x0003000001e47983 */ /* 0x000ee20000300a00 */
[----:B----4-:R-:W4:Y:S03]  /*13ae0*/  LDC R150, c[0x0][0x3a0] ;  /* 0x0000e800ff967b82 */ /* 0x010f260000000800 */
[----:B------:R-:W3:Y:S05]  /*13af0*/  LDL.LU.64 R232, [R1+0x2f8] ;  /* 0x0002f80001e87983 */ /* 0x000eea0000300a00 */
[----:B------:R-:W4:Y:S01]  /*13b00*/  LDC R151, c[0x0][0x3a0] ;  /* 0x0000e800ff977b82 */ /* 0x000f220000000800 */
[----:B------:R-:W-:Y:S01]  /*13b10*/  IADD3 R154, P5, PT, R220, R132, RZ ;  /* 0x00000084dc9a7210 */ /* 0x000fe20007fbe0ff */
[----:B-1----:R-:W-:-:S04]  /*13b20*/  VIADD R143, R143, 0xfffffe2e ;  /* 0xfffffe2e8f8f7836 */ /* 0x002fc80000000000 */
[----:B------:R-:W-:Y:S01]  /*13b30*/  IMAD.X R155, R221, 0x1, R133, P5 ;  /* 0x00000001dd9b7824 */ /* 0x000fe200028e0685 */
[----:B------:R-:W-:Y:S01]  /*13b40*/  ISETP.GE.U32.AND P4, PT, R143, 0x7ffffdaf, PT ;  /* 0x7ffffdaf8f00780c */ /* 0x000fe20003f86070 */
[----:B----4-:R-:W-:-:S03]  /*13b50*/  VIADD R150, R150, 0xfffffe2d ;  /* 0xfffffe2d96967836 */ /* 0x010fc60000000000 */
[----:B------:R-:W-:Y:S02]  /*13b60*/  STL.64 [R1+0xc0], R154 ;  /* 0x0000c09a01007387 */ /* 0x000fe40000100a00 */
[----:B------:R-:W-:-:S07]  /*13b70*/  ISETP.GE.U32.AND P3, PT, R150, 0x7ffffdae, PT ;  /* 0x7ffffdae9600780c */ /* 0x000fce0003f66070 */
[----:B------:R-:W-:Y:S01]  /*13b80*/  LDGSTS.E [R134+0x144], desc[UR22][R154.64], !P4 ;  /* 0x001440009a867fae */ /* 0x000fe2000e1a1016 */
[----:B------:R-:W-:Y:S01]  /*13b90*/  VIADD R143, R151, 0xfffffe2c ;  /* 0xfffffe2c978f7836 */ /* 0x000fe20000000000 */
[----:B--2---:R-:W-:-:S05]  /*13ba0*/  IADD3 R152, P5, PT, R222, R132, RZ ;  /* 0x00000084de987210 */ /* 0x004fca0007fbe0ff */
[----:B------:R-:W-:Y:S01]  /*13bb0*/  IMAD.X R153, R223, 0x1, R133, P5 ;  /* 0x00000001df997824 */ /* 0x000fe200028e0685 */
[----:B---3--:R-:W-:-:S04]  /*13bc0*/  IADD3 R150, P5, PT, R234, R132, RZ ;  /* 0x00000084ea967210 */ /* 0x008fc80007fbe0ff */
[----:B------:R-:W-:Y:S01]  /*13bd0*/  LDGSTS.E [R134+0x148], desc[UR22][R152.64], !P3 ;  /* 0x0014800098867fae */ /* 0x000fe2000d9a1016 */
[----:B------:R-:W-:-:S03]  /*13be0*/  IADD3.X R151, PT, PT, R235, R133, RZ, P5, !PT ;  /* 0x00000085eb977210 */ /* 0x000fc60002ffe4ff */
[----:B------:R-:W-:Y:S04]  /*13bf0*/  STL.64 [R1+0xc8], R152 ;  /* 0x0000c89801007387 */ /* 0x000fe80000100a00 */
[----:B------:R1:W-:Y:S04]  /*13c00*/  STL.64 [R1+0xd0], R150 ;  /* 0x0000d09601007387 */ /* 0x0003e80000100a00 */
[----:B------:R-:W2:Y:S04]  /*13c10*/  LDL.LU.64 R220, [R1+0x2f0] ;  /* 0x0002f00001dc7983 */ /* 0x000ea80000300a00 */
[----:B------:R-:W3:Y:S04]  /*13c20*/  LDL.LU.64 R222, [R1+0x2e8] ;  /* 0x0002e80001de7983 */ /* 0x000ee80000300a00 */
[----:B------:R-:W4:Y:S01]  /*13c30*/  LDL.LU.64 R234, [R1+0x2d0] ;  /* 0x0002d00001ea7983 */ /* 0x000f220000300a00 */
[----:B------:R-:W-:-:S02]  /*13c40*/  ISETP.GE.U32.AND P1, PT, R143, 0x7ffffdad, PT ;  /* 0x7ffffdad8f00780c */ /* 0x000fc40003f26070 */
[----:B------:R-:W1:Y:S11]  /*13c50*/  LDC R143, c[0x0][0x3a0] ;  /* 0x0000e800ff8f7b82 */ /* 0x000e760000000800 */
[----:B------:R1:W-:Y:S02]  /*13c60*/  LDGSTS.E [R134+0x14c], desc[UR22][R150.64], !P1 ;  /* 0x0014c00096867fae */ /* 0x0003e4000c9a1016 */
[----:B-1----:R-:W1:Y:S08]  /*13c70*/  LDC R150, c[0x0][0x3a0] ;  /* 0x0000e800ff967b82 */ /* 0x002e700000000800 */
[----:B------:R-:W1:Y:S01]  /*13c80*/  LDC R151, c[0x0][0x3a0] ;  /* 0x0000e800ff977b82 */ /* 0x000e620000000800 */
[----:B------:R-:W-:Y:S01]  /*13c90*/  VIADD R143, R143, 0xfffffe2b ;  /* 0xfffffe2b8f8f7836 */ /* 0x000fe20000000000 */
[----:B------:R-:W-:-:S04]  /*13ca0*/  IADD3 R154, P5, PT, R226, R132, RZ ;  /* 0x00000084e29a7210 */ /* 0x000fc80007fbe0ff */
[----:B------:R-:W-:Y:S01]  /*13cb0*/  ISETP.GE.U32.AND P4, PT, R143, 0x7ffffdac, PT ;  /* 0x7ffffdac8f00780c */ /* 0x000fe20003f86070 */
[----:B------:R-:W-:Y:S01]  /*13cc0*/  IMAD.X R155, R227, 0x1, R133, P5 ;  /* 0x00000001e39b7824 */ /* 0x000fe200028e0685 */
[----:B------:R-:W-:Y:S01]  /*13cd0*/  IADD3 R152, P5, PT, R228, R132, RZ ;  /* 0x00000084e4987210 */ /* 0x000fe20007fbe0ff */
[----:B-1----:R-:W-:Y:S02]  /*13ce0*/  VIADD R150, R150, 0xfffffe2a ;  /* 0xfffffe2a96967836 */ /* 0x002fe40000000000 */
[----:B------:R-:W-:-:S03]  /*13cf0*/  VIADD R143, R151, 0xfffffe29 ;  /* 0xfffffe29978f7836 */ /* 0x000fc60000000000 */
[----:B------:R-:W-:Y:S01]  /*13d00*/  ISETP.GE.U32.AND P3, PT, R150, 0x7ffffdab, PT ;  /* 0x7ffffdab9600780c */ /* 0x000fe20003f66070 */
[----:B------:R-:W-:-:S04]  /*13d10*/  IMAD.X R153, R229, 0x1, R133, P5 ;  /* 0x00000001e5997824 */ /* 0x000fc800028e0685 */
[----:B------:R-:W-:Y:S01]  /*13d20*/  LDGSTS.E [R134+0x150], desc[UR22][R154.64], !P4 ;  /* 0x001500009a867fae */ /* 0x000fe2000e1a1016 */
[----:B------:R-:W-:Y:S02]  /*13d30*/  ISETP.GE.U32.AND P1, PT, R143, 0x7ffffdaa, PT ;  /* 0x7ffffdaa8f00780c */ /* 0x000fe40003f26070 */
[----:B------:R-:W-:Y:S01]  /*13d40*/  IADD3 R150, P5, PT, R232, R132, RZ ;  /* 0x00000084e8967210 */ /* 0x000fe20007fbe0ff */
[----:B------:R-:W-:Y:S01]  /*13d50*/  STL.64 [R1+0xd8], R154 ;  /* 0x0000d89a01007387 */ /* 0x000fe20000100a00 */
[----:B------:R-:W1:Y:S03]  /*13d60*/  LDC R143, c[0x0][0x3a0] ;  /* 0x0000e800ff8f7b82 */ /* 0x000e660000000800 */
[----:B------:R-:W-:Y:S01]  /*13d70*/  IMAD.X R151, R233, 0x1, R133, P5 ;  /* 0x00000001e9977824 */ /* 0x000fe200028e0685 */
[----:B------:R-:W-:Y:S04]  /*13d80*/  STL.64 [R1+0xe0], R152 ;  /* 0x0000e09801007387 */ /* 0x000fe80000100a00 */
[----:B------:R-:W-:Y:S04]  /*13d90*/  LDGSTS.E [R134+0x154], desc[UR22][R152.64], !P3 ;  /* 0x0015400098867fae */ /* 0x000fe8000d9a1016 */
[----:B------:R1:W-:Y:S04]  /*13da0*/  STL.64 [R1+0xe8], R150 ;  /* 0x0000e89601007387 */ /* 0x0003e80000100a00 */
[----:B------:R1:W-:Y:S04]  /*13db0*/  LDGSTS.E [R134+0x158], desc[UR22][R150.64], !P1 ;  /* 0x0015800096867fae */ /* 0x0003e8000c9a1016 */
[----:B------:R-:W4:Y:S04]  /*13dc0*/  LDL.LU.64 R226, [R1+0x2c8] ;  /* 0x0002c80001e27983 */ /* 0x000f280000300a00 */
[----:B------:R-:W4:Y:S01]  /*13dd0*/  LDL.LU.64 R228, [R1+0x2c0] ;  /* 0x0002c00001e47983 */ /* 0x000f220000300a00 */
[----:B-1----:R-:W1:Y:S03]  /*13de0*/  LDC R150, c[0x0][0x3a0] ;  /* 0x0000e800ff967b82 */ /* 0x002e660000000800 */
[----:B------:R-:W4:Y:S05]  /*13df0*/  LDL.LU.64 R232, [R1+0x118] ;  /* 0x0001180001e87983 */ /* 0x000f2a0000300a00 */
[----:B------:R-:W1:Y:S01]  /*13e00*/  LDC R151, c[0x0][0x3a0] ;  /* 0x0000e800ff977b82 */ /* 0x000e620000000800 */
[----:B------:R-:W-:-:S05]  /*13e10*/  VIADD R143, R143, 0xfffffe28 ;  /* 0xfffffe288f8f7836 */ /* 0x000fca0000000000 */
[----:B------:R-:W-:Y:S01]  /*13e20*/  ISETP.GE.U32.AND P4, PT, R143, 0x7ffffda9, PT ;  /* 0x7ffffda98f00780c */ /* 0x000fe20003f86070 */
[----:B-1----:R-:W-:-:S05]  /*13e30*/  VIADD R150, R150, 0xfffffe27 ;  /* 0xfffffe2796967836 */ /* 0x002fca0000000000 */
[----:B------:R-:W-:Y:S02]  /*13e40*/  ISETP.GE.U32.AND P3, PT, R150, 0x7ffffda8, PT ;  /* 0x7ffffda89600780c */ /* 0x000fe40003f66070 */
[----:B------:R-:W-:Y:S02]  /*13e50*/  IADD3 R143, PT, PT, R151, -0x1da, RZ ;  /* 0xfffffe26978f7810 */ /* 0x000fe40007ffe0ff */
[----:B--2---:R-:W-:-:S05]  /*13e60*/  IADD3 R154, P5, PT, R220, R132, RZ ;  /* 0x00000084dc9a7210 */ /* 0x004fca0007fbe0ff */
[--C-:B------:R-:W-:Y:S01]  /*13e70*/  IMAD.X R155, R221, 0x1, R133.reuse, P5 ;  /* 0x00000001dd9b7824 */ /* 0x100fe200028e0685 */
[-C--:B---3--:R-:W-:Y:S02]  /*13e80*/  IADD3 R152, P5, PT, R222, R132.reuse, RZ ;  /* 0x00000084de987210 */ /* 0x088fe40007fbe0ff */
[----:B------:R-:W-:Y:S02]  /*13e90*/  ISETP.GE.U32.AND P1, PT, R143, 0x7ffffda7, PT ;  /* 0x7ffffda78f00780c */ /* 0x000fe40003f26070 */
[----:B------:R-:W-:Y:S01]  /*13ea0*/  STL.64 [R1+0xf0], R154 ;  /* 0x0000f09a01007387 */ /* 0x000fe20000100a00 */
[--C-:B------:R-:W-:Y:S01]  /*13eb0*/  IMAD.X R153, R223, 0x1, R133.reuse, P5 ;  /* 0x00000001df997824 */ /* 0x100fe200028e0685 */
[----:B----4-:R-:W-:Y:S01]  /*13ec0*/  IADD3 R150, P5, PT, R234, R132, RZ ;  /* 0x00000084ea967210 */ /* 0x010fe20007fbe0ff */
[----:B------:R-:W1:Y:S01]  /*13ed0*/  LDC R143, c[0x0][0x3a0] ;  /* 0x0000e800ff8f7b82 */ /* 0x000e620000000800 */
[----:B------:R-:W-:Y:S03]  /*13ee0*/  LDGSTS.E [R134+0x15c], desc[UR22][R154.64], !P4 ;  /* 0x0015c0009a867fae */ /* 0x000fe6000e1a1016 */
[----:B------:R-:W-:Y:S01]  /*13ef0*/  IMAD.X R151, R235, 0x1, R133, P5 ;  /* 0x00000001eb977824 */ /* 0x000fe200028e0685 */
[----:B------:R-:W-:Y:S04]  /*13f00*/  STL.64 [R1+0xf8], R152 ;  /* 0x0000f89801007387 */ /* 0x000fe80000100a00 */
[----:B------:R2:W-:Y:S04]  /*13f10*/  STL.64 [R1+0x100], R150 ;  /* 0x0001009601007387 */ /* 0x0005e80000100a00 */
[----:B------:R-:W3:Y:S04]  /*13f20*/  LDL.LU.64 R220, [R1+0x120] ;  /* 0x0001200001dc7983 */ /* 0x000ee80000300a00 */
[----:B------:R-:W4:Y:S04]  /*13f30*/  LDL.LU.64 R222, [R1+0x128] ;  /* 0x0001280001de7983 */ /* 0x000f280000300a00 */
[----:B------:R-:W4:Y:S04]  /*13f40*/  LDL.LU.64 R234, [R1+0x130] ;  /* 0x0001300001ea7983 */ /* 0x000f280000300a00 */
[----:B------:R-:W-:Y:S04]  /*13f50*/  LDGSTS.E [R134+0x160], desc[UR22][R152.64], !P3 ;  /* 0x0016000098867fae */ /* 0x000fe8000d9a1016 */
[----:B------:R2:W-:Y:S02]  /*13f60*/  LDGSTS.E [R134+0x164], desc[UR22][R150.64], !P1 ;  /* 0x0016400096867fae */ /* 0x0005e4000c9a1016 */
[----:B--2---:R-:W2:Y:S08]  /*13f70*/  LDC R150, c[0x0][0x3a0] ;  /* 0x0000e800ff967b82 */ /* 0x004eb00000000800 */
[----:B------:R-:W2:Y:S01]  /*13f80*/  LDC R151, c[0x0][0x3a0] ;  /* 0x0000e800ff977b82 */ /* 0x000ea20000000800 */
[----:B-1----:R-:W-:-:S05]  /*13f90*/  VIADD R143, R143, 0xfffffe25 ;  /* 0xfffffe258f8f7836 */ /* 0x002fca0000000000 */
[----:B------:R-:W-:Y:S01]  /*13fa0*/  ISETP.GE.U32.AND P4, PT, R143, 0x7ffffda6, PT ;  /* 0x7ffffda68f00780c */ /* 0x000fe20003f86070 */
[----:B--2---:R-:W-:Y:S02]  /*13fb0*/  VIADD R150, R150, 0xfffffe24 ;  /* 0xfffffe2496967836 */ /* 0x004fe40000000000 */
[----:B------:R-:W-:-:S03]  /*13fc0*/  VIADD R143, R151, 0xfffffe23 ;  /* 0xfffffe23978f7836 */ /* 0x000fc60000000000 */
[----:B------:R-:W-:Y:S02]  /*13fd0*/  ISETP.GE.U32.AND P3, PT, R150, 0x7ffffda5, PT ;  /* 0x7ffffda59600780c */ /* 0x000fe40003f66070 */
[----:B------:R-:W-:-:S05]  /*13fe0*/  IADD3 R154, P5, PT, R226, R132, RZ ;  /* 0x00000084e29a7210 */ /* 0x000fca0007fbe0ff */
[--C-:B------:R-:W-:Y:S01]  /*13ff0*/  IMAD.X R155, R227, 0x1, R133.reuse, P5 ;  /* 0x00000001e39b7824 */ /* 0x100fe200028e0685 */
[-C--:B------:R-:W-:Y:S02]  /*14000*/  IADD3 R152, P5, PT, R228, R132.reuse, RZ ;  /* 0x00000084e4987210 */ /* 0x080fe40007fbe0ff */
[----:B------:R-:W-:Y:S02]  /*14010*/  ISETP.GE.U32.AND P1, PT, R143, 0x7ffffda4, PT ;  /* 0x7ffffda48f00780c */ /* 0x000fe40003f26070 */
[----:B------:R-:W-:Y:S01]  /*14020*/  STL.64 [R1+0x108], R154 ;  /* 0x0001089a01007387 */ /* 0x000fe20000100a00 */
[----:B------:R-:W-:Y:S01]  /*14030*/  IMAD.X R153, R229, 0x1, R133, P5 ;  /* 0x00000001e5997824 */ /* 0x000fe200028e0685 */
[----:B------:R-:W-:Y:S01]  /*14040*/  IADD3 R150, P5, PT, R232, R132, RZ ;  /* 0x00000084e8967210 */ /* 0x000fe20007fbe0ff */
[----:B------:R-:W1:Y:S01]  /*14050*/  LDC R143, c[0x0][0x3a0] ;  /* 0x0000e800ff8f7b82 */ /* 0x000e620000000800 */
[----:B------:R-:W-:Y:S02]  /*14060*/  LDGSTS.E [R134+0x168], desc[UR22][R154.64], !P4 ;  /* 0x001680009a867fae */ /* 0x000fe4000e1a1016 */
[----:B------:R-:W-:-:S02]  /*14070*/  IADD3.X R151, PT, PT, R233, R133, RZ, P5, !PT ;  /* 0x00000085e9977210 */ /* 0x000fc40002ffe4ff */
[----:B------:R-:W-:Y:S04]  /*14080*/  STL.64 [R1+0x110], R152 ;  /* 0x0001109801007387 */ /* 0x000fe80000100a00 */
[----:B------:R-:W-:Y:S04]  /*14090*/  LDGSTS.E [R134+0x16c], desc[UR22][R152.64], !P3 ;  /* 0x0016c00098867fae */ /* 0x000fe8000d9a1016 */
[----:B------:R2:W-:Y:S04]  /*140a0*/  STL.64 [R1+0x118], R150 ;  /* 0x0001189601007387 */ /* 0x0005e80000100a00 */
[----:B------:R2:W-:Y:S04]  /*140b0*/  LDGSTS.E [R134+0x170], desc[UR22][R150.64], !P1 ;  /* 0x0017000096867fae */ /* 0x0005e8000c9a1016 */
[----:B------:R-:W4:Y:S04]  /*140c0*/  LDL.LU.64 R226, [R1+0x138] ;  /* 0x0001380001e27983 */ /* 0x000f280000300a00 */
[----:B------:R-:W4:Y:S01]  /*140d0*/  LDL.LU.64 R228, [R1+0x140] ;  /* 0x0001400001e47983 */ /* 0x000f220000300a00 */
[----:B--2---:R-:W2:Y:S03]  /*140e0*/  LDC R150, c[0x0][0x3a0] ;  /* 0x0000e800ff967b82 */ /* 0x004ea60000000800 */
[----:B------:R-:W4:Y:S05]  /*140f0*/  LDL.LU.64 R232, [R1+0x148] ;  /* 0x0001480001e87983 */ /* 0x000f2a0000300a00 */
[----:B------:R-:W2:Y:S01]  /*14100*/  LDC R151, c[0x0][0x3a0] ;  /* 0x0000e800ff977b82 */ /* 0x000ea20000000800 */
[----:B-1----:R-:W-:-:S05]  /*14110*/  VIADD R143, R143, 0xfffffe22 ;  /* 0xfffffe228f8f7836 */ /* 0x002fca0000000000 */
[----:B------:R-:W-:Y:S01]  /*14120*/  ISETP.GE.U32.AND P4, PT, R143, 0x7ffffda3, PT ;  /* 0x7ffffda38f00780c */ /* 0x000fe20003f86070 */
[----:B--2---:R-:W-:-:S05]  /*14130*/  VIADD R150, R150, 0xfffffe21 ;  /* 0xfffffe2196967836 */ /* 0x004fca0000000000 */
[----:B------:R-:W-:Y:S01]  /*14140*/  ISETP.GE.U32.AND P3, PT, R150, 0x7ffffda2, PT ;  /* 0x7ffffda29600780c */ /* 0x000fe20003f66070 */
[----:B------:R-:W-:Y:S01]  /*14150*/  VIADD R143, R151, 0xfffffe20 ;  /* 0xfffffe20978f7836 */ /* 0x000fe20000000000 */
[----:B---3--:R-:W-:-:S05]  /*14160*/  IADD3 R154, P5, PT, R220, R132, RZ ;  /* 0x00000084dc9a7210 */ /* 0x008fca0007fbe0ff */
[--C-:B------:R-:W-:Y:S01]  /*14170*/  IMAD.X R155, R221, 0x1, R133.reuse, P5 ;  /* 0x00000001dd9b7824 */ /* 0x100fe200028e0685 */
[-C--:B----4-:R-:W-:Y:S02]  /*14180*/  IADD3 R152, P5, PT, R222, R132.reuse, RZ ;  /* 0x00000084de987210 */ /* 0x090fe40007fbe0ff */
[----:B------:R-:W-:Y:S02]  /*14190*/  ISETP.GE.U32.AND P1, PT, R143, 0x7ffffda1, PT ;  /* 0x7ffffda18f00780c */ /* 0x000fe40003f26070 */
[----:B------:R-:W-:Y:S01]  /*141a0*/  STL.64 [R1+0x120], R154 ;  /* 0x0001209a01007387 */ /* 0x000fe20000100a00 */
[--C-:B------:R-:W-:Y:S01]  /*141b0*/  IMAD.X R153, R223, 0x1, R133.reuse, P5 ;  /* 0x00000001df997824 */ /* 0x100fe200028e0685 */
[----:B------:R-:W-:Y:S01]  /*141c0*/  IADD3 R150, P5, PT, R234, R132, RZ ;  /* 0x00000084ea967210 */ /* 0x000fe20007fbe0ff */
        /* <DEDUP_REMOVED lines=14> */
[----:B--2---:R-:W-:-:S05]  /*142b0*/  VIADD R150, R150, 0xfffffe1e ;  /* 0xfffffe1e96967836 */ /* 0x004fca0000000000 */
[----:B------:R-:W-:Y:S02]  /*142c0*/  ISETP.GE.U32.AND P3, PT, R150, 0x7ffffd9f, PT ;  /* 0x7ffffd9f9600780c */ /* 0x000fe40003f66070 */
[----:B------:R-:W-:-:S04]  /*142d0*/  IADD3 R143, PT, PT, R151, -0x1e3, RZ ;  /* 0xfffffe1d978f7810 */ /* 0x000fc80007ffe0ff */
[----:B------:R-:W-:Y:S02]  /*142e0*/  ISETP.GE.U32.AND P1, PT, R143, 0x7ffffd9e, PT ;  /* 0x7ffffd9e8f00780c */ /* 0x000fe40003f26070 */
[----:B------:R-:W1:Y:S01]  /*142f0*/  LDC R143, c[0x0][0x3a0] ;  /* 0x0000e800ff8f7b82 */ /* 0x000e620000000800 */
[----:B------:R-:W-:-:S05]  /*14300*/  IADD3 R154, P5, PT, R226, R132, RZ ;  /* 0x00000084e29a7210 */ /* 0x000fca0007fbe0ff */
[----:B------:R-:W-:Y:S01]  /*14310*/  IMAD.X R155, R227, 0x1, R133, P5 ;  /* 0x00000001e39b7824 */ /* 0x000fe200028e0685 */
[----:B------:R-:W-:-:S04]  /*14320*/  IADD3 R152, P5, PT, R228, R132, RZ ;  /* 0x00000084e4987210 */ /* 0x000fc80007fbe0ff */
[----:B------:R-:W-:Y:S01]  /*14330*/  LDGSTS.E [R134+0x180], desc[UR22][R154.64], !P4 ;  /* 0x001800009a867fae */ /* 0x000fe2000e1a1016 */
[--C-:B------:R-:W-:Y:S01]  /*14340*/  IMAD.X R153, R229, 0x1, R133.reuse, P5 ;  /* 0x00000001e5997824 */ /* 0x100fe200028e0685 */
[----:B------:R-:W-:Y:S02]  /*14350*/  IADD3 R150, P5, PT, R232, R132, RZ ;  /* 0x00000084e8967210 */ /* 0x000fe40007fbe0ff */
[----:B------:R-:W-:Y:S03]  /*14360*/  STL.64 [R1+0x138], R154 ;  /* 0x0001389a01007387 */ /* 0x000fe60000100a00 */
[----:B------:R-:W-:Y:S01]  /*14370*/  IMAD.X R151, R233, 0x1, R133, P5 ;  /* 0x00000001e9977824 */ /* 0x000fe200028e0685 */
        /* <DEDUP_REMOVED lines=60> */
[----:B------:R-:W-:Y:S02]  /*14740*/  ISETP.GE.U32.AND P3, PT, R150, 0x7ffffd96, PT ;  /* 0x7ffffd969600780c */ /* 0x000fe40003f66070 */
[----:B------:R-:W-:Y:S02]  /*14750*/  IADD3 R143, PT, PT, R151, -0x1ec, RZ ;  /* 0xfffffe14978f7810 */ /* 0x000fe40007ffe0ff */
        /* <DEDUP_REMOVED lines=30> */
[----:B------:R-:W-:Y:S01]  /*14940*/  IMAD.X R153, R229, 0x1, R133, P5 ;  /* 0x00000001e5997824 */ /* 0x000fe200028e0685 */
[----:B------:R-:W-:-:S04]  /*14950*/  IADD3 R150, P5, PT, R232, R132, RZ ;  /* 0x00000084e8967210 */ /* 0x000fc80007fbe0ff */
[----:B------:R-:W-:Y:S01]  /*14960*/  IADD3.X R151, PT, PT, R233, R133, RZ, P5, !PT ;  /* 0x00000085e9977210 */ /* 0x000fe20002ffe4ff */
[----:B------:R-:W-:Y:S04]  /*14970*/  STL.64 [R1+0x1b0], R154 ;  /* 0x0001b09a01007387 */ /* 0x000fe80000100a00 */
        /* <DEDUP_REMOVED lines=27> */
[----:B------:R-:W-:Y:S04]  /*14b30*/  LDGSTS.E [R134+0x1c0], desc[UR22][R152.64], !P3 ;  /* 0x001c000098867fae */ /* 0x000fe8000d9a1016 */
[----:B------:R-:W4:Y:S04]  /*14b40*/  LDL.LU.64 R220, [R1+0x220] ;  /* 0x0002200001dc7983 */ /* 0x000f280000300a00 */
[----:B------:R2:W-:Y:S04]  /*14b50*/  LDGSTS.E [R134+0x1c4], desc[UR22][R150.64], !P1 ;  /* 0x001c400096867fae */ /* 0x0005e8000c9a1016 */
[----:B------:R-:W4:Y:S01]  /*14b60*/  LDL.LU.64 R222, [R1+0x228] ;  /* 0x0002280001de7983 */ /* 0x000f220000300a00 */
[----:B--2---:R-:W2:Y:S08]  /*14b70*/  LDC R150, c[0x0][0x3a0] ;  /* 0x0000e800ff967b82 */ /* 0x004eb00000000800 */
[----:B------:R-:W2:Y:S01]  /*14b80*/  LDC R151, c[0x0][0x3a0] ;  /* 0x0000e800ff977b82 */ /* 0x000ea20000000800 */
[----:B-1----:R-:W-:-:S05]  /*14b90*/  VIADD R143, R143, 0xfffffe0d ;  /* 0xfffffe0d8f8f7836 */ /* 0x002fca0000000000 */
[----:B------:R-:W-:Y:S01]  /*14ba0*/  ISETP.GE.U32.AND P4, PT, R143, 0x7ffffd8e, PT ;  /* 0x7ffffd8e8f00780c */ /* 0x000fe20003f86070 */
[----:B--2---:R-:W-:-:S05]  /*14bb0*/  VIADD R150, R150, 0xfffffe0c ;  /* 0xfffffe0c96967836 */ /* 0x004fca0000000000 */
[----:B------:R-:W-:Y:S02]  /*14bc0*/  ISETP.GE.U32.AND P3, PT, R150, 0x7ffffd8d, PT ;  /* 0x7ffffd8d9600780c */ /* 0x000fe40003f66070 */
[----:B------:R-:W-:Y:S02]  /*14bd0*/  IADD3 R143, PT, PT, R151, -0x1f5, RZ ;  /* 0xfffffe0b978f7810 */ /* 0x000fe40007ffe0ff */
        /* <DEDUP_REMOVED lines=9> */
[----:B------:R1:W-:Y:S04]  /*14c70*/  STL.64 [R1+0x208], R150 ;  /* 0x0002089601007387 */ /* 0x0003e80000100a00 */
[----:B------:R-:W2:Y:S04]  /*14c80*/  LDL.LU.64 R226, [R1+0x240] ;  /* 0x0002400001e27983 */ /* 0x000ea80000300a00 */
[----:B------:R-:W2:Y:S04]  /*14c90*/  LDL.LU.64 R228, [R1+0x278] ;  /* 0x0002780001e47983 */ /* 0x000ea80000300a00 */
[----:B------:R-:W2:Y:S01]  /*14ca0*/  LDL.LU.64 R232, [R1+0x280] ;  /* 0x0002800001e87983 */ /* 0x000ea20000300a00 */
[----:B------:R-:W-:-:S02]  /*14cb0*/  ISETP.GE.U32.AND P1, PT, R143, 0x7ffffd8c, PT ;  /* 0x7ffffd8c8f00780c */ /* 0x000fc40003f26070 */
[----:B------:R-:W3:Y:S01]  /*14cc0*/  LDC R143, c[0x0][0x3a0] ;  /* 0x0000e800ff8f7b82 */ /* 0x000ee20000000800 */
[----:B------:R-:W-:Y:S10]  /*14cd0*/  LDGSTS.E [R134+0x1cc], desc[UR22][R152.64], !P3 ;  /* 0x001cc00098867fae */ /* 0x000ff4000d9a1016 */
[----:B------:R1:W-:Y:S02]  /*14ce0*/  LDGSTS.E [R134+0x1d0], desc[UR22][R150.64], !P1 ;  /* 0x001d000096867fae */ /* 0x0003e4000c9a1016 */
[----:B-1----:R-:W1:Y:S08]  /*14cf0*/  LDC R150, c[0x0][0x3a0] ;  /* 0x0000e800ff967b82 */ /* 0x002e700000000800 */
[----:B------:R-:W1:Y:S01]  /*14d00*/  LDC R151, c[0x0][0x3a0] ;  /* 0x0000e800ff977b82 */ /* 0x000e620000000800 */
[----:B---3--:R-:W-:-:S05]  /*14d10*/  IADD3 R154, P5, PT, R234, R132, RZ ;  /* 0x00000084ea9a7210 */ /* 0x008fca0007fbe0ff */
[----:B------:R-:W-:Y:S02]  /*14d20*/  IMAD.X R155, R235, 0x1, R133, P5 ;  /* 0x00000001eb9b7824 */ /* 0x000fe400028e0685 */
[----:B------:R-:W3:Y:S01]  /*14d30*/  LDL.LU.64 R234, [R1+0x290] ;  /* 0x0002900001ea7983 */ /* 0x000ee20000300a00 */
[----:B------:R-:W-:Y:S02]  /*14d40*/  VIADD R143, R143, 0xfffffe0a ;  /* 0xfffffe0a8f8f7836 */ /* 0x000fe40000000000 */
[----:B-1----:R-:W-:-:S03]  /*14d50*/  VIADD R150, R150, 0xfffffe09 ;  /* 0xfffffe0996967836 */ /* 0x002fc60000000000 */
[----:B------:R-:W-:Y:S01]  /*14d60*/  ISETP.GE.U32.AND P4, PT, R143, 0x7ffffd8b, PT ;  /* 0x7ffffd8b8f00780c */ /* 0x000fe20003f86070 */
[----:B------:R-:W-:Y:S01]  /*14d70*/  VIADD R143, R151, 0xfffffe08 ;  /* 0xfffffe08978f7836 */ /* 0x000fe20000000000 */
[-C--:B----4-:R-:W-:Y:S02]  /*14d80*/  IADD3 R152, P5, PT, R220, R132.reuse, RZ ;  /* 0x00000084dc987210 */ /* 0x090fe40007fbe0ff */
[----:B------:R-:W-:Y:S02]  /*14d90*/  ISETP.GE.U32.AND P3, PT, R150, 0x7ffffd8a, PT ;  /* 0x7ffffd8a9600780c */ /* 0x000fe40003f66070 */
[----:B------:R-:W-:Y:S01]  /*14da0*/  ISETP.GE.U32.AND P1, PT, R143, 0x7ffffd89, PT ;  /* 0x7ffffd898f00780c */ /* 0x000fe20003f26070 */
[----:B------:R-:W-:Y:S01]  /*14db0*/  IMAD.X R153, R221, 0x1, R133, P5 ;  /* 0x00000001dd997824 */ /* 0x000fe200028e0685 */
[----:B------:R-:W-:Y:S01]  /*14dc0*/  IADD3 R150, P5, PT, R222, R132, RZ ;  /* 0x00000084de967210 */ /* 0x000fe20007fbe0ff */
[----:B------:R-:W-:Y:S01]  /*14dd0*/  STL.64 [R1+0x218], R154 ;  /* 0x0002189a01007387 */ /* 0x000fe20000100a00 */
[----:B------:R-:W1:Y:S02]  /*14de0*/  LDC R143, c[0x0][0x3a0] ;  /* 0x0000e800ff8f7b82 */ /* 0x000e640000000800 */
[----:B------:R-:W-:Y:S01]  /*14df0*/  IADD3.X R151, PT, PT, R223, R133, RZ, P5, !PT ;  /* 0x00000085df977210 */ /* 0x000fe20002ffe4ff */
[----:B------:R-:W-:Y:S04]  /*14e00*/  LDGSTS.E [R134+0x1d4], desc[UR22][R154.64], !P4 ;  /* 0x001d40009a867fae */ /* 0x000fe8000e1a1016 */
[----:B------:R-:W-:Y:S04]  /*14e10*/  STL.64 [R1+0x220], R152 ;  /* 0x0002209801007387 */ /* 0x000fe80000100a00 */
[----:B------:R-:W-:Y:S04]  /*14e20*/  LDGSTS.E [R134+0x1d8], desc[UR22][R152.64], !P3 ;  /* 0x001d800098867fae */ /* 0x000fe8000d9a1016 */
[----:B------:R4:W-:Y:S04]  /*14e30*/  STL.64 [R1+0x228], R150 ;  /* 0x0002289601007387 */ /* 0x0009e80000100a00 */
[----:B------:R4:W-:Y:S02]  /*14e40*/  LDGSTS.E [R134+0x1dc], desc[UR22][R150.64], !P1 ;  /* 0x001dc00096867fae */ /* 0x0009e4000c9a1016 */
[----:B----4-:R-:W4:Y:S08]  /*14e50*/  LDC R150, c[0x0][0x3a0] ;  /* 0x0000e800ff967b82 */ /* 0x010f300000000800 */
[----:B------:R-:W4:Y:S01]  /*14e60*/  LDC R151, c[0x0][0x3a0] ;  /* 0x0000e800ff977b82 */ /* 0x000f220000000800 */
[----:B-1----:R-:W-:-:S05]  /*14e70*/  VIADD R143, R143, 0xfffffe07 ;  /* 0xfffffe078f8f7836 */ /* 0x002fca0000000000 */
[----:B------:R-:W-:Y:S01]  /*14e80*/  ISETP.GE.U32.AND P4, PT, R143, 0x7ffffd88, PT ;  /* 0x7ffffd888f00780c */ /* 0x000fe20003f86070 */
[----:B----4-:R-:W-:-:S05]  /*14e90*/  VIADD R150, R150, 0xfffffe06 ;  /* 0xfffffe0696967836 */ /* 0x010fca0000000000 */
[----:B------:R-:W-:Y:S02]  /*14ea0*/  ISETP.GE.U32.AND P3, PT, R150, 0x7ffffd87, PT ;  /* 0x7ffffd879600780c */ /* 0x000fe40003f66070 */
[----:B------:R-:W1:Y:S01]  /*14eb0*/  LDC R150, c[0x0][0x3a0] ;  /* 0x0000e800ff967b82 */ /* 0x000e620000000800 */
[----:B------:R-:W-:-:S05]  /*14ec0*/  VIADD R143, R151, 0xfffffe05 ;  /* 0xfffffe05978f7836 */ /* 0x000fca0000000000 */
[----:B------:R-:W-:Y:S02]  /*14ed0*/  ISETP.GE.U32.AND P1, PT, R143, 0x7ffffd86, PT ;  /* 0x7ffffd868f00780c */ /* 0x000fe40003f26070 */
[----:B------:R-:W4:Y:S08]  /*14ee0*/  LDC R143, c[0x0][0x3a0] ;  /* 0x0000e800ff8f7b82 */ /* 0x000f300000000800 */
[----:B------:R-:W1:Y:S01]  /*14ef0*/  LDC R151, c[0x0][0x3a0] ;  /* 0x0000e800ff977b82 */ /* 0x000e620000000800 */
[----:B--2---:R-:W-:-:S05]  /*14f00*/  IADD3 R156, P5, PT, R226, R132, RZ ;  /* 0x00000084e29c7210 */ /* 0x004fca0007fbe0ff */
[----:B------:R-:W-:Y:S01]  /*14f10*/  IMAD.X R157, R227, 0x1, R133, P5 ;  /* 0x00000001e39d7824 */ /* 0x000fe200028e0685 */
[----:B------:R-:W-:-:S04]  /*14f20*/  IADD3 R154, P5, PT, R228, R132, RZ ;  /* 0x00000084e49a7210 */ /* 0x000fc80007fbe0ff */
[----:B------:R-:W-:Y:S01]  /*14f30*/  LDGSTS.E [R134+0x1e0], desc[UR22][R156.64], !P4 ;  /* 0x001e00009c867fae */ /* 0x000fe2000e1a1016 */
[--C-:B------:R-:W-:Y:S01]  /*14f40*/  IMAD.X R155, R229, 0x1, R133.reuse, P5 ;  /* 0x00000001e59b7824 */ /* 0x100fe200028e0685 */
[----:B------:R-:W-:Y:S02]  /*14f50*/  IADD3 R152, P5, PT, R232, R132, RZ ;  /* 0x00000084e8987210 */ /* 0x000fe40007fbe0ff */
[----:B------:R-:W-:Y:S03]  /*14f60*/  STL.64 [R1+0x240], R156 ;  /* 0x0002409c01007387 */ /* 0x000fe60000100a00 */
[----:B------:R-:W-:Y:S01]  /*14f70*/  IMAD.X R153, R233, 0x1, R133, P5 ;  /* 0x00000001e9997824 */ /* 0x000fe200028e0685 */
[----:B------:R3:W-:Y:S04]  /*14f80*/  STL.64 [R1+0x278], R154 ;  /* 0x0002789a01007387 */ /* 0x0007e80000100a00 */
[----:B------:R3:W-:Y:S04]  /*14f90*/  LDGSTS.E [R134+0x1e4], desc[UR22][R154.64], !P3 ;  /* 0x001e40009a867fae */ /* 0x0007e8000d9a1016 */
[----:B------:R2:W-:Y:S04]  /*14fa0*/  STL.64 [R1+0x280], R152 ;  /* 0x0002809801007387 */ /* 0x0005e80000100a00 */
[----:B------:R2:W-:Y:S01]  /*14fb0*/  LDGSTS.E [R134+0x1e8], desc[UR22][R152.64], !P1 ;  /* 0x001e800098867fae */ /* 0x0005e2000c9a1016 */
[----:B-1----:R-:W-:-:S05]  /*14fc0*/  VIADD R150, R150, 0xfffffe04 ;  /* 0xfffffe0496967836 */ /* 0x002fca0000000000 */
[----:B------:R-:W-:Y:S01]  /*14fd0*/  ISETP.GE.U32.AND P3, PT, R150, 0x7ffffd85, PT ;  /* 0x7ffffd859600780c */ /* 0x000fe20003f66070 */
[----:B----4-:R-:W-:Y:S01]  /*14fe0*/  VIADD R143, R143, 0xfffffe03 ;  /* 0xfffffe038f8f7836 */ /* 0x010fe20000000000 */
[----:B------:R-:W1:Y:S04]  /*14ff0*/  LDC R150, c[0x0][0x3a0] ;  /* 0x0000e800ff967b82 */ /* 0x000e680000000800 */
[----:B------:R-:W-:-:S04]  /*15000*/  ISETP.GE.U32.AND P1, PT, R143, 0x7ffffd84, PT ;  /* 0x7ffffd848f00780c */ /* 0x000fc80003f26070 */
[----:B------:R-:W4:Y:S01]  /*15010*/  LDC R143, c[0x0][0x3a0] ;  /* 0x0000e800ff8f7b82 */ /* 0x000f220000000800 */
[----:B---3--:R-:W-:-:S04]  /*15020*/  IADD3 R154, P4, PT, R234, R132, RZ ;  /* 0x00000084ea9a7210 */ /* 0x008fc80007f9e0ff */
[----:B------:R-:W-:Y:S02]  /*15030*/  IADD3.X R155, PT, PT, R235, R133, RZ, P4, !PT ;  /* 0x00000085eb9b7210 */ /* 0x000fe400027fe4ff */
[-C--:B--2---:R-:W-:Y:S01]  /*15040*/  IADD3 R152, P4, PT, R236, R132.reuse, RZ ;  /* 0x00000084ec987210 */ /* 0x084fe20007f9e0ff */
[----:B-1----:R-:W-:Y:S01]  /*15050*/  VIADD R150, R150, 0xfffffe02 ;  /* 0xfffffe0296967836 */ /* 0x002fe20000000000 */
[----:B------:R-:W1:Y:S01]  /*15060*/  LDC R235, c[0x0][0x3a0] ;  /* 0x0000e800ffeb7b82 */ /* 0x000e620000000800 */
[----:B------:R2:W-:Y:S02]  /*15070*/  LDGSTS.E [R134+0x1ec], desc[UR22][R154.64], !P3 ;  /* 0x001ec0009a867fae */ /* 0x0005e4000d9a1016 */
[----:B------:R-:W-:Y:S02]  /*15080*/  IMAD.X R153, R237, 0x1, R133, P4 ;  /* 0x00000001ed997824 */ /* 0x000fe400020e0685 */
[----:B------:R2:W-:Y:S04]  /*15090*/  STL.64 [R1+0x290], R154 ;  /* 0x0002909a01007387 */ /* 0x0005e80000100a00 */
[----:B------:R3:W-:Y:S04]  /*150a0*/  STL.64 [R1+0x298], R152 ;  /* 0x0002989801007387 */ /* 0x0007e80000100a00 */
[----:B------:R-:W4:Y:S04]  /*150b0*/  LDL.LU.64 R216, [R1+0x3a0] ;  /* 0x0003a00001d87983 */ /* 0x000f280000300a00 */
[----:B------:R-:W4:Y:S01]  /*150c0*/  LDL.LU.64 R220, [R1+0x2e0] ;  /* 0x0002e00001dc7983 */ /* 0x000f220000300a00 */
[----:B--2---:R-:W-:-:S03]  /*150d0*/  IADD3 R154, P4, PT, R148, R132, RZ ;  /* 0x00000084949a7210 */ /* 0x004fc60007f9e0ff */
[----:B------:R3:W-:Y:S02]  /*150e0*/  LDGSTS.E [R134+0x1f0], desc[UR22][R152.64], !P1 ;  /* 0x001f000098867fae */ /* 0x0007e4000c9a1016 */
[----:B------:R-:W-:-:S05]  /*150f0*/  IMAD.X R155, R149, 0x1, R133, P4 ;  /* 0x00000001959b7824 */ /* 0x000fca00020e0685 */
[----:B------:R-:W-:Y:S04]  /*15100*/  STL.64 [R1+0x2a8], R154 ;  /* 0x0002a89a01007387 */ /* 0x000fe80000100a00 */
[----:B------:R-:W2:Y:S01]  /*15110*/  LDL.LU.64 R222, [R1+0x2b8] ;  /* 0x0002b80001de7983 */ /* 0x000ea20000300a00 */
[----:B---3--:R-:W-:-:S03]  /*15120*/  IADD3 R152, P5, PT, R146, R132, RZ ;  /* 0x0000008492987210 */ /* 0x008fc60007fbe0ff */
[----:B------:R-:W3:Y:S02]  /*15130*/  LDL.LU.64 R226, [R1+0x2a0] ;  /* 0x0002a00001e27983 */ /* 0x000ee40000300a00 */
[----:B------:R-:W-:Y:S01]  /*15140*/  IMAD.X R153, R147, 0x1, R133, P5 ;  /* 0x0000000193997824 */ /* 0x000fe200028e0685 */
[----:B------:R-:W-:-:S04]  /*15150*/  IADD3 R148, P5, PT, R144, R132, RZ ;  /* 0x0000008490947210 */ /* 0x000fc80007fbe0ff */
[----:B------:R-:W-:Y:S04]  /*15160*/  STL.64 [R1+0x2c0], R152 ;  /* 0x0002c09801007387 */ /* 0x000fe80000100a00 */
[----:B------:R-:W3:Y:S01]  /*15170*/  LDL.LU.64 R210, [R1+0x260] ;  /* 0x0002600001d27983 */ /* 0x000ee20000300a00 */
[----:B------:R-:W-:-:S05]  /*15180*/  IMAD.X R149, R145, 0x1, R133, P5 ;  /* 0x0000000191957824 */ /* 0x000fca00028e0685 */
[----:B------:R2:W-:Y:S04]  /*15190*/  STL.64 [R1+0x2d0], R148 ;  /* 0x0002d09401007387 */ /* 0x0005e80000100a00 */
[----:B------:R-:W3:Y:S04]  /*151a0*/  LDL.LU.64 R228, [R1+0x210] ;  /* 0x0002100001e47983 */ /* 0x000ee80000300a00 */
[----:B------:R-:W3:Y:S04]  /*151b0*/  LDL.LU.64 R208, [R1+0x60] ;  /* 0x0000600001d07983 */ /* 0x000ee80000300a00 */
[----:B------:R-:W3:Y:S01]  /*151c0*/  LDL.LU.64 R232, [R1] ;  /* 0x0000000001e87983 */ /* 0x000ee20000300a00 */
[----:B----4-:R-:W-:-:S02]  /*151d0*/  VIADD R143, R143, 0xfffffe01 ;  /* 0xfffffe018f8f7836 */ /* 0x010fc40000000000 */
[----:B------:R-:W-:Y:S01]  /*151e0*/  VIADD R156, R151, 0xfffffe00 ;  /* 0xfffffe00979c7836 */ /* 0x000fe20000000000 */
[----:B------:R-:W-:Y:S01]  /*151f0*/  ISETP.GE.U32.AND P3, PT, R150, 0x7ffffd83, PT ;  /* 0x7ffffd839600780c */ /* 0x000fe20003f66070 */
[----:B-1----:R-:W-:Y:S01]  /*15200*/  VIADD R235, R235, 0x7f ;  /* 0x0000007febeb7836 */ /* 0x002fe20000000000 */
[----:B------:R-:W-:Y:S01]  /*15210*/  ISETP.GE.U32.AND P1, PT, R143, 0x7ffffd82, PT ;  /* 0x7ffffd828f00780c */ /* 0x000fe20003f26070 */
[----:B------:R-:W4:Y:S01]  /*15220*/  LDL.LU.64 R214, [R1+0x3b0] ;  /* 0x0003b00001d67983 */ /* 0x000f220000300a00 */
[----:B------:R-:W-:-:S09]  /*15230*/  ISETP.GE.U32.AND P4, PT, R156, 0x7ffffd81, PT ;  /* 0x7ffffd819c00780c */ /* 0x000fd20003f86070 */
[----:B------:R-:W-:Y:S04]  /*15240*/  LDGSTS.E [R134+0x1f4], desc[UR22][R154.64], !P3 ;  /* 0x001f40009a867fae */ /* 0x000fe8000d9a1016 */
[----:B------:R-:W-:Y:S04]  /*15250*/  LDGSTS.E [R134+0x1f8], desc[UR22][R152.64], !P1 ;  /* 0x001f800098867fae */ /* 0x000fe8000c9a1016 */
[----:B------:R1:W-:Y:S01]  /*15260*/  LDGSTS.E [R134+0x1fc], desc[UR22][R148.64], !P4 ;  /* 0x001fc00094867fae */ /* 0x0003e2000e1a1016 */
[----:B-----5:R-:W-:Y:S02]  /*15270*/  ISETP.GE.AND P3, PT, R2, UR5, PT ;  /* 0x0000000502007c0c */ /* 0x020fe4000bf66270 */
[----:B------:R-:W-:Y:S01]  /*15280*/  ISETP.GT.AND P1, PT, R235, 0x1ff, PT ;  /* 0x000001ffeb00780c */ /* 0x000fe20003f24270 */
[----:B------:R-:W0:Y:S01]  /*15290*/  LDGDEPBAR ;  /* 0x00000000000079af */ /* 0x000e220000000000 */
[----:B-1----:R-:W-:-:S04]  /*152a0*/  SHF.R.S32.HI R134, RZ, 0x1f, R135 ;  /* 0x0000001fff867819 */ /* 0x002fc80000011487 */
[C---:B------:R-:W-:Y:S02]  /*152b0*/  SHF.L.U64.HI R134, R135.reuse, 0x2, R134 ;  /* 0x0000000287867819 */ /* 0x040fe40000010286 */
[----:B------:R-:W-:Y:S02]  /*152c0*/  SHF.L.U32 R135, R135, 0x2, RZ ;  /* 0x0000000287877819 */ /* 0x000fe400000006ff */
[----:B------:R-:W-:-:S04]  /*152d0*/  SEL R143, RZ, 0x4, P3 ;  /* 0x00000004ff8f7807 */ /* 0x000fc80001800000 */
[----:B------:R-:W-:-:S04]  /*152e0*/  SEL R143, R143, RZ, P1 ;  /* 0x000000ff8f8f7207 */ /* 0x000fc80000800000 */
[----:B------:R-:W-:Y:S02]  /*152f0*/  ISETP.NE.U32.AND P1, PT, R143, RZ, PT ;  /* 0x000000ff8f00720c */ /* 0x000fe40003f25070 */
[----:B------:R-:W-:-:S05]  /*15300*/  IADD3 R146, P3, PT, R216, R135, RZ ;  /* 0x00000087d8927210 */ /* 0x000fca0007f7e0ff */
[----:B------:R-:W-:Y:S01]  /*15310*/  IMAD.X R147, R217, 0x1, R134, P3 ;  /* 0x00000001d9937824 */ /* 0x000fe200018e0686 */
[----:B------:R-:W-:-:S04]  /*15320*/  IADD3 R144, P3, PT, R220, R135, RZ ;  /* 0x00000087dc907210 */ /* 0x000fc80007f7e0ff */
[----:B------:R3:W-:Y:S04]  /*15330*/  STL.64 [R1+0x2c8], R146 ;  /* 0x0002c89201007387 */ /* 0x0007e80000100a00 */
[----:B------:R-:W4:Y:S01]  /*15340*/  LDL.LU.64 R216, [R1+0x390] ;  /* 0x0003900001d87983 */ /* 0x000f220000300a00 */
[----:B------:R-:W-:-:S03]  /*15350*/  IMAD.X R145, R221, 0x1, R134, P3 ;  /* 0x00000001dd917824 */ /* 0x000fc600018e0686 */
[----:B------:R3:W-:Y:S01]  /*15360*/  LDGSTS.E [R252+0x48000], desc[UR22][R146.64], P1 ;  /* 0x4800000092fc7fae */ /* 0x0007e200089a1016 */
[----:B--2---:R-:W-:-:S03]  /*15370*/  IADD3 R148, P3, PT, R222, R135, RZ ;  /* 0x00000087de947210 */ /* 0x004fc60007f7e0ff */
[----:B------:R1:W-:Y:S04]  /*15380*/  STL.64 [R1+0x320], R144 ;  /* 0x0003209001007387 */ /* 0x0003e80000100a00 */
[----:B------:R-:W2:Y:S01]  /*15390*/  LDL.LU.64 R220, [R1+0x2b0] ;  /* 0x0002b00001dc7983 */ /* 0x000ea20000300a00 */
[----:B------:R-:W-:-:S03]  /*153a0*/  IMAD.X R149, R223, 0x1, R134, P3 ;  /* 0x00000001df957824 */ /* 0x000fc600018e0686 */
[----:B------:R-:W2:Y:S01]  /*153b0*/  LDL.LU.64 R222, [R1+0x288] ;  /* 0x0002880001de7983 */ /* 0x000ea20000300a00 */
[----:B---3--:R-:W-:-:S03]  /*153c0*/  IADD3 R146, P3, PT, R226, R135, RZ ;  /* 0x00000087e2927210 */ /* 0x008fc60007f7e0ff */
[----:B------:R1:W-:Y:S02]  /*153d0*/  LDGSTS.E [R252+0x48400], desc[UR22][R144.64], P1 ;  /* 0x4840000090fc7fae */ /* 0x0003e400089a1016 */
[----:B------:R-:W-:Y:S02]  /*153e0*/  IMAD.X R147, R227, 0x1, R134, P3 ;  /* 0x00000001e3937824 */ /* 0x000fe400018e0686 */
[----:B------:R3:W-:Y:S04]  /*153f0*/  STL.64 [R1+0x360], R148 ;  /* 0x0003609401007387 */ /* 0x0007e80000100a00 */
[----:B------:R-:W2:Y:S01]  /*15400*/  LDL.LU.64 R226, [R1+0x258] ;  /* 0x0002580001e27983 */ /* 0x000ea20000300a00 */
[----:B-1----:R-:W-:-:S03]  /*15410*/  IADD3 R144, P3, PT, R210, R135, RZ ;  /* 0x00000087d2907210 */ /* 0x002fc60007f7e0ff */
[----:B------:R1:W-:Y:S02]  /*15420*/  STL.64 [R1+0x3a0], R146 ;  /* 0x0003a09201007387 */ /* 0x0003e40000100a00 */
[----:B------:R-:W-:Y:S02]  /*15430*/  IMAD.X R145, R211, 0x1, R134, P3 ;  /* 0x00000001d3917824 */ /* 0x000fe400018e0686 */
[----:B------:R3:W-:Y:S04]  /*15440*/  LDGSTS.E [R252+0x48800], desc[UR22][R148.64], P1 ;  /* 0x4880000094fc7fae */ /* 0x0007e800089a1016 */
[----:B------:R1:W-:Y:S04]  /*15450*/  STL.64 [R1+0x3e0], R144 ;  /* 0x0003e09001007387 */ /* 0x0003e80000100a00 */
[----:B------:R-:W2:Y:S01]  /*15460*/  LDL.LU.64 R210, [R1+0x1f0] ;  /* 0x0001f00001d27983 */ /* 0x000ea20000300a00 */
[----:B---3--:R-:W-:-:S03]  /*15470*/  IADD3 R148, P3, PT, R228, R135, RZ ;  /* 0x00000087e4947210 */ /* 0x008fc60007f7e0ff */
[----:B------:R1:W-:Y:S02]  /*15480*/  LDGSTS.E [R252+0x48c00], desc[UR22][R146.64], P1 ;  /* 0x48c0000092fc7fae */ /* 0x0003e400089a1016 */
[----:B------:R-:W-:Y:S02]  /*15490*/  IMAD.X R149, R229, 0x1, R134, P3 ;  /* 0x00000001e5957824 */ /* 0x000fe400018e0686 */
[----:B------:R3:W-:Y:S04]  /*154a0*/  LDGSTS.E [R252+0x49000], desc[UR22][R144.64], P1 ;  /* 0x4900000090fc7fae */ /* 0x0007e800089a1016 */
[----:B------:R-:W2:Y:S01]  /*154b0*/  LDL.LU.64 R228, [R1+0x38] ;  /* 0x0000380001e47983 */ /* 0x000ea20000300a00 */
[----:B-1----:R-:W-:-:S03]  /*154c0*/  IADD3 R146, P3, PT, R208, R135, RZ ;  /* 0x00000087d0927210 */ /* 0x002fc60007f7e0ff */
[----:B------:R-:W-:Y:S02]  /*154d0*/  LDGSTS.E [R252+0x49400], desc[UR22][R148.64], P1 ;  /* 0x4940000094fc7fae */ /* 0x000fe400089a1016 */
[--C-:B------:R-:W-:Y:S01]  /*154e0*/  IMAD.X R147, R209, 0x1, R134.reuse, P3 ;  /* 0x00000001d1937824 */ /* 0x100fe200018e0686 */
[-C--:B---3--:R-:W-:Y:S01]  /*154f0*/  IADD3 R144, P3, PT, R232, R135.reuse, RZ ;  /* 0x00000087e8907210 */ /* 0x088fe20007f7e0ff */
[----:B------:R-:W-:Y:S04]  /*15500*/  STL.64 [R1+0x440], R148 ;  /* 0x0004409401007387 */ /* 0x000fe80000100a00 */
[----:B------:R-:W-:Y:S01]  /*15510*/  IMAD.X R145, R233, 0x1, R134, P3 ;  /* 0x00000001e9917824 */ /* 0x000fe200018e0686 */
[----:B------:R4:W-:Y:S04]  /*15520*/  STL.64 [R1+0x470], R146 ;  /* 0x0004709201007387 */ /* 0x0009e80000100a00 */
[----:B------:R1:W-:Y:S04]  /*15530*/  STL.64 [R1+0x4a0], R144 ;  /* 0x0004a09001007387 */ /* 0x0003e80000100a00 */
[----:B------:R-:W3:Y:S04]  /*15540*/  LDL.LU.64 R232, [R1+0x3f0] ;  /* 0x0003f00001e87983 */ /* 0x000ee80000300a00 */
[----:B------:R4:W-:Y:S04]  /*15550*/  LDGSTS.E [R252+0x49800], desc[UR22][R146.64], P1 ;  /* 0x4980000092fc7fae */ /* 0x0009e800089a1016 */
[----:B------:R1:W-:Y:S01]  /*15560*/  LDGSTS.E [R252+0x49c00], desc[UR22][R144.64], P1 ;  /* 0x49c0000090fc7fae */ /* 0x0003e200089a1016 */
[----:B----4-:R-:W-:-:S04]  /*15570*/  IADD3 R146, P3, PT, R214, R135, RZ ;  /* 0x00000087d6927210 */ /* 0x010fc80007f7e0ff */
[----:B------:R-:W-:Y:S02]  /*15580*/  IADD3.X R147, PT, PT, R215, R134, RZ, P3, !PT ;  /* 0x00000086d7937210 */ /* 0x000fe40001ffe4ff */
[----:B------:R-:W4:Y:S04]  /*15590*/  LDL.LU.64 R214, [R1+0x3a8] ;  /* 0x0003a80001d67983 */ /* 0x000f280000300a00 */
[----:B------:R1:W-:Y:S04]  /*155a0*/  STL.64 [R1+0x2a0], R146 ;  /* 0x0002a09201007387 */ /* 0x0003e80000100a00 */
[----:B------:R1:W-:Y:S02]  /*155b0*/  LDGSTS.E [R142+0x48080], desc[UR22][R146.64], P1 ;  /* 0x48080000928e7fae */ /* 0x0003e400089a1016 */
[----:B-1----:R-:W-:-:S05]  /*155c0*/  IADD3 R144, P3, PT, R216, R135, RZ ;  /* 0x00000087d8907210 */ /* 0x002fca0007f7e0ff */
[----:B------:R-:W-:-:S05]  /*155d0*/  IMAD.X R145, R217, 0x1, R134, P3 ;  /* 0x00000001d9917824 */ /* 0x000fca00018e0686 */
[----:B------:R1:W-:Y:S01]  /*155e0*/  STL.64 [R1+0x310], R144 ;  /* 0x0003109001007387 */ /* 0x0003e20000100a00 */
[----:B--2---:R-:W-:-:S03]  /*155f0*/  IADD3 R148, P3, PT, R220, R135, RZ ;  /* 0x00000087dc947210 */ /* 0x004fc60007f7e0ff */
[----:B------:R-:W2:Y:S02]  /*15600*/  LDL.LU.64 R216, [R1+0x2d8] ;  /* 0x0002d80001d87983 */ /* 0x000ea40000300a00 */
[--C-:B------:R-:W-:Y:S01]  /*15610*/  IMAD.X R149, R221, 0x1, R134.reuse, P3 ;  /* 0x00000001dd957824 */ /* 0x100fe200018e0686 */
[----:B------:R-:W-:Y:S01]  /*15620*/  IADD3 R146, P3, PT, R222, R135, RZ ;  /* 0x00000087de927210 */ /* 0x000fe20007f7e0ff */
[----:B------:R-:W2:Y:S04]  /*15630*/  LDL.LU.64 R220, [R1+0x270] ;  /* 0x0002700001dc7983 */ /* 0x000ea80000300a00 */
[----:B------:R1:W-:Y:S01]  /*15640*/  LDGSTS.E [R142+0x48480], desc[UR22][R144.64], P1 ;  /* 0x48480000908e7fae */ /* 0x0003e200089a1016 */
[----:B------:R-:W-:-:S03]  /*15650*/  IMAD.X R147, R223, 0x1, R134, P3 ;  /* 0x00000001df937824 */ /* 0x000fc600018e0686 */
        /* <DEDUP_REMOVED lines=8> */
[----:B-1----:R-:W-:-:S03]  /*156e0*/  IADD3 R148, P3, PT, R210, R135, RZ ;  /* 0x00000087d2947210 */ /* 0x002fc60007f7e0ff */
[----:B------:R1:W-:Y:S02]  /*156f0*/  LDGSTS.E [R142+0x48c80], desc[UR22][R146.64], P1 ;  /* 0x48c80000928e7fae */ /* 0x0003e400089a1016 */
[----:B------:R-:W-:Y:S02]  /*15700*/  IMAD.X R149, R211, 0x1, R134, P3 ;  /* 0x00000001d3957824 */ /* 0x000fe400018e0686 */
[----:B------:R1:W-:Y:S04]  /*15710*/  LDGSTS.E [R142+0x49080], desc[UR22][R144.64], P1 ;  /* 0x49080000908e7fae */ /* 0x0003e800089a1016 */
[----:B------:R-:W2:Y:S01]  /*15720*/  LDL.LU.64 R210, [R1+0x30] ;  /* 0x0000300001d27983 */ /* 0x000ea20000300a00 */
[----:B-1----:R-:W-:-:S03]  /*15730*/  IADD3 R146, P3, PT, R228, R135, RZ ;  /* 0x00000087e4927210 */ /* 0x002fc60007f7e0ff */
[----:B------:R-:W-:Y:S02]  /*15740*/  LDGSTS.E [R142+0x49480], desc[UR22][R148.64], P1 ;  /* 0x49480000948e7fae */ /* 0x000fe400089a1016 */
[--C-:B------:R-:W-:Y:S01]  /*15750*/  IMAD.X R147, R229, 0x1, R134.reuse, P3 ;  /* 0x00000001e5937824 */ /* 0x100fe200018e0686 */
[-C--:B------:R-:W-:Y:S01]  /*15760*/  IADD3 R144, P3, PT, R250, R135.reuse, RZ ;  /* 0x00000087fa907210 */ /* 0x080fe20007f7e0ff */
[----:B------:R-:W-:Y:S04]  /*15770*/  STL.64 [R1+0x418], R148 ;  /* 0x0004189401007387 */ /* 0x000fe80000100a00 */
[----:B------:R-:W-:Y:S01]  /*15780*/  IMAD.X R145, R251, 0x1, R134, P3 ;  /* 0x00000001fb917824 */ /* 0x000fe200018e0686 */
[----:B------:R-:W-:Y:S04]  /*15790*/  STL.64 [R1+0x460], R146 ;  /* 0x0004609201007387 */ /* 0x000fe80000100a00 */
[----:B------:R-:W-:Y:S04]  /*157a0*/  LDGSTS.E [R142+0x49880], desc[UR22][R146.64], P1 ;  /* 0x49880000928e7fae */ /* 0x000fe800089a1016 */
[----:B------:R3:W-:Y:S04]  /*157b0*/  STL.64 [R1+0x498], R144 ;  /* 0x0004989001007387 */ /* 0x0007e80000100a00 */
[----:B------:R3:W-:Y:S04]  /*157c0*/  LDGSTS.E [R142+0x49c80], desc[UR22][R144.64], P1 ;  /* 0x49c80000908e7fae */ /* 0x0007e800089a1016 */
[----:B------:R-:W2:Y:S01]  /*157d0*/  LDL.LU.64 R228, [R1+0x420] ;  /* 0x0004200001e47983 */ /* 0x000ea20000300a00 */
[----:B---3--:R-:W-:-:S05]  /*157e0*/  IADD3 R144, P3, PT, R232, R135, RZ ;  /* 0x00000087e8907210 */ /* 0x008fca0007f7e0ff */
[----:B------:R-:W-:Y:S02]  /*157f0*/  IMAD.X R145, R233, 0x1, R134, P3 ;  /* 0x00000001e9917824 */ /* 0x000fe400018e0686 */
[----:B------:R-:W3:Y:S01]  /*15800*/  LDL.LU.64 R232, [R1+0x3e8] ;  /* 0x0003e80001e87983 */ /* 0x000ee20000300a00 */
[----:B----4-:R-:W-:-:S03]  /*15810*/  IADD3 R142, P3, PT, R214, R135, RZ ;  /* 0x00000087d68e7210 */ /* 0x010fc60007f7e0ff */
[----:B------:R1:W-:Y:S01]  /*15820*/  LDGSTS.E [R141+0x48100], desc[UR22][R144.64], P1 ;  /* 0x48100000908d7fae */ /* 0x0003e200089a1016 */
[----:B------:R-:W-:-:S03]  /*15830*/  IADD3.X R143, PT, PT, R215, R134, RZ, P3, !PT ;  /* 0x00000086d78f7210 */ /* 0x000fc60001ffe4ff */
[----:B------:R1:W-:Y:S04]  /*15840*/  STL.64 [R1+0x288], R144 ;  /* 0x0002889001007387 */ /* 0x0003e80000100a00 */
[----:B------:R4:W-:Y:S04]  /*15850*/  STL.64 [R1+0x2f8], R142 ;  /* 0x0002f88e01007387 */ /* 0x0009e80000100a00 */
[----:B------:R-:W3:Y:S04]  /*15860*/  LDL.LU.64 R214, [R1+0x398] ;  /* 0x0003980001d67983 */ /* 0x000ee80000300a00 */
[----:B------:R4:W-:Y:S01]  /*15870*/  LDGSTS.E [R141+0x48500], desc[UR22][R142.64], P1 ;  /* 0x485000008e8d7fae */ /* 0x0009e200089a1016 */
[----:B--2---:R-:W-:-:S05]  /*15880*/  IADD3 R146, P3, PT, R216, R135, RZ ;  /* 0x00000087d8927210 */ /* 0x004fca0007f7e0ff */
[--C-:B------:R-:W-:Y:S01]  /*15890*/  IMAD.X R147, R217, 0x1, R134.reuse, P3 ;  /* 0x00000001d9937824 */ /* 0x100fe200018e0686 */
[-C--:B-1----:R-:W-:Y:S01]  /*158a0*/  IADD3 R144, P3, PT, R220, R135.reuse, RZ ;  /* 0x00000087dc907210 */ /* 0x082fe20007f7e0ff */
[----:B------:R-:W2:Y:S04]  /*158b0*/  LDL.LU.64 R216, [R1+0x268] ;  /* 0x0002680001d87983 */ /* 0x000ea80000300a00 */
[----:B------:R-:W-:Y:S01]  /*158c0*/  IMAD.X R145, R221, 0x1, R134, P3 ;  /* 0x00000001dd917824 */ /* 0x000fe200018e0686 */
[----:B------:R1:W-:Y:S04]  /*158d0*/  STL.64 [R1+0x338], R146 ;  /* 0x0003389201007387 */ /* 0x0003e80000100a00 */
[----:B------:R-:W2:Y:S01]  /*158e0*/  LDL.LU.64 R220, [R1+0x248] ;  /* 0x0002480001dc7983 */ /* 0x000ea20000300a00 */
[----:B----4-:R-:W-:-:S03]  /*158f0*/  IADD3 R142, P3, PT, R222, R135, RZ ;  /* 0x00000087de8e7210 */ /* 0x010fc60007f7e0ff */
[----:B------:R1:W-:Y:S02]  /*15900*/  LDGSTS.E [R141+0x48900], desc[UR22][R146.64], P1 ;  /* 0x48900000928d7fae */ /* 0x0003e400089a1016 */
[----:B------:R-:W-:Y:S02]  /*15910*/  IMAD.X R143, R223, 0x1, R134, P3 ;  /* 0x00000001df8f7824 */ /* 0x000fe400018e0686 */
[----:B------:R4:W-:Y:S04]  /*15920*/  STL.64 [R1+0x370], R144 ;  /* 0x0003709001007387 */ /* 0x0009e80000100a00 */
[----:B------:R4:W-:Y:S04]  /*15930*/  STL.64 [R1+0x3b0], R142 ;  /* 0x0003b08e01007387 */ /* 0x0009e80000100a00 */
[----:B------:R-:W2:Y:S01]  /*15940*/  LDL.LU.64 R222, [R1+0x1c0] ;  /* 0x0001c00001de7983 */ /* 0x000ea20000300a00 */
[----:B-1----:R-:W-:-:S03]  /*15950*/  IADD3 R146, P3, PT, R226, R135, RZ ;  /* 0x00000087e2927210 */ /* 0x002fc60007f7e0ff */
[----:B------:R4:W-:Y:S02]  /*15960*/  LDGSTS.E [R141+0x48d00], desc[UR22][R144.64], P1 ;  /* 0x48d00000908d7fae */ /* 0x0009e400089a1016 */
[----:B------:R-:W-:Y:S02]  /*15970*/  IMAD.X R147, R227, 0x1, R134, P3 ;  /* 0x00000001e3937824 */ /* 0x000fe400018e0686 */
[----:B------:R1:W-:Y:S04]  /*15980*/  LDGSTS.E [R141+0x49100], desc[UR22][R142.64], P1 ;  /* 0x491000008e8d7fae */ /* 0x0003e800089a1016 */
[----:B------:R-:W2:Y:S01]  /*15990*/  LDL.LU.64 R226, [R1+0x28] ;  /* 0x0000280001e27983 */ /* 0x000ea20000300a00 */
[----:B----4-:R-:W-:-:S03]  /*159a0*/  IADD3 R144, P3, PT, R210, R135, RZ ;  /* 0x00000087d2907210 */ /* 0x010fc60007f7e0ff */
[----:B------:R-:W-:Y:S02]  /*159b0*/  LDGSTS.E [R141+0x49500], desc[UR22][R146.64], P1 ;  /* 0x49500000928d7fae */ /* 0x000fe400089a1016 */
[--C-:B------:R-:W-:Y:S01]  /*159c0*/  IMAD.X R145, R211, 0x1, R134.reuse, P3 ;  /* 0x00000001d3917824 */ /* 0x100fe200018e0686 */
[-C--:B-1----:R-:W-:Y:S01]  /*159d0*/  IADD3 R142, P3, PT, R248, R135.reuse, RZ ;  /* 0x00000087f88e7210 */ /* 0x082fe20007f7e0ff */
[----:B------:R-:W-:Y:S04]  /*159e0*/  STL.64 [R1+0x400], R146 ;  /* 0x0004009201007387 */ /* 0x000fe80000100a00 */
[----:B------:R-:W-:Y:S01]  /*159f0*/  IMAD.X R143, R249, 0x1, R134, P3 ;  /* 0x00000001f98f7824 */ /* 0x000fe200018e0686 */
[----:B------:R1:W-:Y:S04]  /*15a00*/  STL.64 [R1+0x450], R144 ;  /* 0x0004509001007387 */ /* 0x0003e80000100a00 */
[----:B------:R1:W-:Y:S04]  /*15a10*/  LDGSTS.E [R141+0x49900], desc[UR22][R144.64], P1 ;  /* 0x49900000908d7fae */ /* 0x0003e800089a1016 */
[----:B------:R3:W-:Y:S04]  /*15a20*/  STL.64 [R1+0x478], R142 ;  /* 0x0004788e01007387 */ /* 0x0007e80000100a00 */
[----:B------:R-:W4:Y:S04]  /*15a30*/  LDL.LU.64 R210, [R1+0x458] ;  /* 0x0004580001d27983 */ /* 0x000f280000300a00 */
[----:B------:R3:W-:Y:S01]  /*15a40*/  LDGSTS.E [R141+0x49d00], desc[UR22][R142.64], P1 ;  /* 0x49d000008e8d7fae */ /* 0x0007e200089a1016 */
[----:B-1----:R-:W-:-:S05]  /*15a50*/  IADD3 R144, P3, PT, R228, R135, RZ ;  /* 0x00000087e4907210 */ /* 0x002fca0007f7e0ff */
[----:B------:R-:W-:Y:S02]  /*15a60*/  IMAD.X R145, R229, 0x1, R134, P3 ;  /* 0x00000001e5917824 */ /* 0x000fe400018e0686 */
[----:B------:R-:W4:Y:S01]  /*15a70*/  LDL.LU.64 R228, [R1+0x410] ;  /* 0x0004100001e47983 */ /* 0x000f220000300a00 */
[----:B---3--:R-:W-:-:S03]  /*15a80*/  IADD3 R142, P3, PT, R232, R135, RZ ;  /* 0x00000087e88e7210 */ /* 0x008fc60007f7e0ff */
[----:B------:R2:W-:Y:S02]  /*15a90*/  STL.64 [R1+0x250], R144 ;  /* 0x0002509001007387 */ /* 0x0005e40000100a00 */
[----:B------:R-:W-:Y:S02]  /*15aa0*/  IMAD.X R143, R233, 0x1, R134, P3 ;  /* 0x00000001e98f7824 */ /* 0x000fe400018e0686 */
[----:B------:R2:W-:Y:S04]  /*15ab0*/  LDGSTS.E [R140+0x48180], desc[UR22][R144.64], P1 ;  /* 0x48180000908c7fae */ /* 0x0005e800089a1016 */
[----:B------:R1:W-:Y:S04]  /*15ac0*/  STL.64 [R1+0x2e8], R142 ;  /* 0x0002e88e01007387 */ /* 0x0003e80000100a00 */
[----:B------:R-:W3:Y:S01]  /*15ad0*/  LDL.LU.64 R232, [R1+0x3d8] ;  /* 0x0003d80001e87983 */ /* 0x000ee20000300a00 */
[----:B------:R-:W-:-:S03]  /*15ae0*/  IADD3 R146, P3, PT, R214, R135, RZ ;  /* 0x00000087d6927210 */ /* 0x000fc60007f7e0ff */
[----:B------:R1:W-:Y:S01]  /*15af0*/  LDGSTS.E [R140+0x48580], desc[UR22][R142.64], P1 ;  /* 0x485800008e8c7fae */ /* 0x0003e200089a1016 */
[----:B------:R-:W-:-:S03]  /*15b00*/  IADD3.X R147, PT, PT, R215, R134, RZ, P3, !PT ;  /* 0x00000086d7937210 */ /* 0x000fc60001ffe4ff */
[----:B------:R-:W3:Y:S04]  /*15b10*/  LDL.LU.64 R214, [R1+0x388] ;  /* 0x0003880001d67983 */ /* 0x000ee80000300a00 */
[----:B------:R1:W-:Y:S04]  /*15b20*/  STL.64 [R1+0x328], R146 ;  /* 0x0003289201007387 */ /* 0x0003e80000100a00 */
[----:B------:R1:W-:Y:S01]  /*15b30*/  LDGSTS.E [R140+0x48980], desc[UR22][R146.64], P1 ;  /* 0x48980000928c7fae */ /* 0x0003e200089a1016 */
[----:B--2---:R-:W-:-:S05]  /*15b40*/  IADD3 R144, P3, PT, R216, R135, RZ ;  /* 0x00000087d8907210 */ /* 0x004fca0007f7e0ff */
[----:B------:R-:W-:Y:S02]  /*15b50*/  IMAD.X R145, R217, 0x1, R134, P3 ;  /* 0x00000001d9917824 */ /* 0x000fe400018e0686 */
[----:B------:R-:W2:Y:S01]  /*15b60*/  LDL.LU.64 R216, [R1+0x238] ;  /* 0x0002380001d87983 */ /* 0x000ea20000300a00 */
[----:B-1----:R-:W-:-:S03]  /*15b70*/  IADD3 R142, P3, PT, R220, R135, RZ ;  /* 0x00000087dc8e7210 */ /* 0x002fc60007f7e0ff */
[----:B------:R1:W-:Y:S02]  /*15b80*/  LDGSTS.E [R140+0x48d80], desc[UR22][R144.64], P1 ;  /* 0x48d80000908c7fae */ /* 0x0003e400089a1016 */
[----:B------:R-:W-:Y:S02]  /*15b90*/  IMAD.X R143, R221, 0x1, R134, P3 ;  /* 0x00000001dd8f7824 */ /* 0x000fe400018e0686 */
[----:B------:R1:W-:Y:S04]  /*15ba0*/  STL.64 [R1+0x368], R144 ;  /* 0x0003689001007387 */ /* 0x0003e80000100a00 */
[----:B------:R1:W-:Y:S04]  /*15bb0*/  STL.64 [R1+0x3a8], R142 ;  /* 0x0003a88e01007387 */ /* 0x0003e80000100a00 */
[----:B------:R-:W2:Y:S01]  /*15bc0*/  LDL.LU.64 R220, [R1+0x1a8] ;  /* 0x0001a80001dc7983 */ /* 0x000ea20000300a00 */
[----:B------:R-:W-:-:S03]  /*15bd0*/  IADD3 R146, P3, PT, R222, R135, RZ ;  /* 0x00000087de927210 */ /* 0x000fc60007f7e0ff */
[----:B------:R1:W-:Y:S02]  /*15be0*/  LDGSTS.E [R140+0x49180], desc[UR22][R142.64], P1 ;  /* 0x491800008e8c7fae */ /* 0x0003e400089a1016 */
[----:B------:R-:W-:Y:S02]  /*15bf0*/  IMAD.X R147, R223, 0x1, R134, P3 ;  /* 0x00000001df937824 */ /* 0x000fe400018e0686 */
        /* <DEDUP_REMOVED lines=12> */
[----:B----4-:R-:W-:-:S05]  /*15cc0*/  IADD3 R142, P3, PT, R210, R135, RZ ;  /* 0x00000087d28e7210 */ /* 0x010fca0007f7e0ff */
[--C-:B------:R-:W-:Y:S01]  /*15cd0*/  IMAD.X R143, R211, 0x1, R134.reuse, P3 ;  /* 0x00000001d38f7824 */ /* 0x100fe200018e0686 */
[-C--:B------:R-:W-:Y:S01]  /*15ce0*/  IADD3 R140, P3, PT, R228, R135.reuse, RZ ;  /* 0x00000087e48c7210 */ /* 0x080fe20007f7e0ff */
[----:B------:R-:W4:Y:S04]  /*15cf0*/  LDL.LU.64 R210, [R1+0x448] ;  /* 0x0004480001d27983 */ /* 0x000f280000300a00 */
[----:B------:R-:W-:Y:S01]  /*15d00*/  IMAD.X R141, R229, 0x1, R134, P3 ;  /* 0x00000001e58d7824 */ /* 0x000fe200018e0686 */
[----:B------:R1:W-:Y:S04]  /*15d10*/  STL.64 [R1+0x258], R142 ;  /* 0x0002588e01007387 */ /* 0x0003e80000100a00 */
[----:B------:R2:W-:Y:S04]  /*15d20*/  STL.64 [R1+0x2e0], R140 ;  /* 0x0002e08c01007387 */ /* 0x0005e80000100a00 */
[----:B------:R-:W4:Y:S04]  /*15d30*/  LDL.LU.64 R228, [R1+0x408] ;  /* 0x0004080001e47983 */ /* 0x000f280000300a00 */
[----:B------:R1:W-:Y:S01]  /*15d40*/  LDGSTS.E [R139+0x48200], desc[UR22][R142.64], P1 ;  /* 0x482000008e8b7fae */ /* 0x0003e200089a1016 */
[----:B---3--:R-:W-:-:S03]  /*15d50*/  IADD3 R144, P3, PT, R232, R135, RZ ;  /* 0x00000087e8907210 */ /* 0x008fc60007f7e0ff */
[----:B------:R2:W-:Y:S02]  /*15d60*/  LDGSTS.E [R139+0x48600], desc[UR22][R140.64], P1 ;  /* 0x486000008c8b7fae */ /* 0x0005e400089a1016 */
[----:B------:R-:W-:Y:S02]  /*15d70*/  IMAD.X R145, R233, 0x1, R134, P3 ;  /* 0x00000001e9917824 */ /* 0x000fe400018e0686 */
[----:B------:R-:W3:Y:S01]  /*15d80*/  LDL.LU.64 R232, [R1+0x3c8] ;  /* 0x0003c80001e87983 */ /* 0x000ee20000300a00 */
[----:B-1----:R-:W-:-:S03]  /*15d90*/  IADD3 R142, P3, PT, R214, R135, RZ ;  /* 0x00000087d68e7210 */ /* 0x002fc60007f7e0ff */
[----:B------:R1:W-:Y:S01]  /*15da0*/  LDGSTS.E [R139+0x48a00], desc[UR22][R144.64], P1 ;  /* 0x48a00000908b7fae */ /* 0x0003e200089a1016 */
[----:B------:R-:W-:-:S03]  /*15db0*/  IADD3.X R143, PT, PT, R215, R134, RZ, P3, !PT ;  /* 0x00000086d78f7210 */ /* 0x000fc60001ffe4ff */
[----:B------:R1:W-:Y:S04]  /*15dc0*/  STL.64 [R1+0x318], R144 ;  /* 0x0003189001007387 */ /* 0x0003e80000100a00 */
[----:B------:R-:W3:Y:S04]  /*15dd0*/  LDL.LU.64 R214, [R1+0x230] ;  /* 0x0002300001d67983 */ /* 0x000ee80000300a00 */
[----:B------:R1:W-:Y:S04]  /*15de0*/  STL.64 [R1+0x358], R142 ;  /* 0x0003588e01007387 */ /* 0x0003e80000100a00 */
[----:B------:R1:W-:Y:S01]  /*15df0*/  LDGSTS.E [R139+0x48e00], desc[UR22][R142.64], P1 ;  /* 0x48e000008e8b7fae */ /* 0x0003e200089a1016 */
[----:B--2---:R-:W-:-:S05]  /*15e00*/  IADD3 R140, P3, PT, R216, R135, RZ ;  /* 0x00000087d88c7210 */ /* 0x004fca0007f7e0ff */
[----:B------:R-:W-:-:S05]  /*15e10*/  IMAD.X R141, R217, 0x1, R134, P3 ;  /* 0x00000001d98d7824 */ /* 0x000fca00018e0686 */
[----:B------:R2:W-:Y:S04]  /*15e20*/  STL.64 [R1+0x398], R140 ;  /* 0x0003988c01007387 */ /* 0x0005e80000100a00 */
[----:B------:R-:W3:Y:S01]  /*15e30*/  LDL.LU.64 R216, [R1+0x190] ;  /* 0x0001900001d87983 */ /* 0x000ee20000300a00 */
[----:B-1----:R-:W-:-:S03]  /*15e40*/  IADD3 R144, P3, PT, R220, R135, RZ ;  /* 0x00000087dc907210 */ /* 0x002fc60007f7e0ff */
[----:B------:R2:W-:Y:S02]  /*15e50*/  LDGSTS.E [R139+0x49200], desc[UR22][R140.64], P1 ;  /* 0x492000008c8b7fae */ /* 0x0005e400089a1016 */
[----:B------:R-:W-:Y:S02]  /*15e60*/  IMAD.X R145, R221, 0x1, R134, P3 ;  /* 0x00000001dd917824 */ /* 0x000fe400018e0686 */
[----:B------:R-:W3:Y:S01]  /*15e70*/  LDL.LU.64 R220, [R1+0x18] ;  /* 0x0000180001dc7983 */ /* 0x000ee20000300a00 */
[----:B------:R-:W-:-:S03]  /*15e80*/  IADD3 R142, P3, PT, R222, R135, RZ ;  /* 0x00000087de8e7210 */ /* 0x000fc60007f7e0ff */
[----:B------:R-:W-:Y:S02]  /*15e90*/  LDGSTS.E [R139+0x49600], desc[UR22][R144.64], P1 ;  /* 0x49600000908b7fae */ /* 0x000fe400089a1016 */
[--C-:B------:R-:W-:Y:S01]  /*15ea0*/  IMAD.X R143, R223, 0x1, R134.reuse, P3 ;  /* 0x00000001df8f7824 */ /* 0x100fe200018e0686 */
[-C--:B--2---:R-:W-:Y:S01]  /*15eb0*/  IADD3 R140, P3, PT, R244, R135.reuse, RZ ;  /* 0x00000087f48c7210 */ /* 0x084fe20007f7e0ff */
[----:B------:R-:W-:Y:S04]  /*15ec0*/  STL.64 [R1+0x3d8], R144 ;  /* 0x0003d89001007387 */ /* 0x000fe80000100a00 */
[----:B------:R-:W-:Y:S01]  /*15ed0*/  IMAD.X R141, R245, 0x1, R134, P3 ;  /* 0x00000001f58d7824 */ /* 0x000fe200018e0686 */
[----:B------:R1:W-:Y:S04]  /*15ee0*/  STL.64 [R1+0x410], R142 ;  /* 0x0004108e01007387 */ /* 0x0003e80000100a00 */
[----:B------:R1:W-:Y:S04]  /*15ef0*/  LDGSTS.E [R139+0x49a00], desc[UR22][R142.64], P1 ;  /* 0x49a000008e8b7fae */ /* 0x0003e800089a1016 */
[----:B------:R4:W-:Y:S04]  /*15f00*/  STL.64 [R1+0x458], R140 ;  /* 0x0004588c01007387 */ /* 0x0009e80000100a00 */
[----:B------:R-:W2:Y:S04]  /*15f10*/  LDL.LU.64 R222, [R1+0x4b0] ;  /* 0x0004b00001de7983 */ /* 0x000ea80000300a00 */
[----:B------:R4:W-:Y:S01]  /*15f20*/  LDGSTS.E [R139+0x49e00], desc[UR22][R140.64], P1 ;  /* 0x49e000008c8b7fae */ /* 0x0009e200089a1016 */
[----:B-1----:R-:W-:-:S05]  /*15f30*/  IADD3 R142, P3, PT, R226, R135, RZ ;  /* 0x00000087e28e7210 */ /* 0x002fca0007f7e0ff */
[----:B------:R-:W-:Y:S02]  /*15f40*/  IMAD.X R143, R227, 0x1, R134, P3 ;  /* 0x00000001e38f7824 */ /* 0x000fe400018e0686 */
[----:B------:R-:W2:Y:S01]  /*15f50*/  LDL.LU.64 R226, [R1+0x488] ;  /* 0x0004880001e27983 */ /* 0x000ea20000300a00 */
[----:B----4-:R-:W-:-:S03]  /*15f60*/  IADD3 R140, P3, PT, R210, R135, RZ ;  /* 0x00000087d28c7210 */ /* 0x010fc60007f7e0ff */
[----:B------:R3:W-:Y:S02]  /*15f70*/  LDGSTS.E [R138+0x48280], desc[UR22][R142.64], P1 ;  /* 0x482800008e8a7fae */ /* 0x0007e400089a1016 */
[----:B------:R-:W-:Y:S02]  /*15f80*/  IMAD.X R141, R211, 0x1, R134, P3 ;  /* 0x00000001d38d7824 */ /* 0x000fe400018e0686 */
[----:B------:R3:W-:Y:S01]  /*15f90*/  STL.64 [R1+0x260], R142 ;  /* 0x0002608e01007387 */ /* 0x0007e20000100a00 */
[----:B------:R-:W-:-:S03]  /*15fa0*/  IADD3 R144, P3, PT, R228, R135, RZ ;  /* 0x00000087e4907210 */ /* 0x000fc60007f7e0ff */
[----:B------:R1:W-:Y:S02]  /*15fb0*/  STL.64 [R1+0x2d8], R140 ;  /* 0x0002d88c01007387 */ /* 0x0003e40000100a00 */
[----:B------:R-:W-:Y:S02]  /*15fc0*/  IMAD.X R145, R229, 0x1, R134, P3 ;  /* 0x00000001e5917824 */ /* 0x000fe400018e0686 */
[----:B------:R1:W-:Y:S04]  /*15fd0*/  LDGSTS.E [R138+0x48680], desc[UR22][R140.64], P1 ;  /* 0x486800008c8a7fae */ /* 0x0003e800089a1016 */
[----:B------:R-:W4:Y:S01]  /*15fe0*/  LDL.LU.64 R228, [R1+0x438] ;  /* 0x0004380001e47983 */ /* 0x000f220000300a00 */
[----:B---3--:R-:W-:-:S03]  /*15ff0*/  IADD3 R142, P3, PT, R232, R135, RZ ;  /* 0x00000087e88e7210 */ /* 0x008fc60007f7e0ff */
[----:B------:R3:W-:Y:S02]  /*16000*/  STL.64 [R1+0x308], R144 ;  /* 0x0003089001007387 */ /* 0x0007e40000100a00 */
[----:B------:R-:W-:Y:S02]  /*16010*/  IMAD.X R143, R233, 0x1, R134, P3 ;  /* 0x00000001e98f7824 */ /* 0x000fe400018e0686 */
[----:B------:R3:W-:Y:S04]  /*16020*/  LDGSTS.E [R138+0x48a80], desc[UR22][R144.64], P1 ;  /* 0x48a80000908a7fae */ /* 0x0007e800089a1016 */
[----:B------:R-:W4:Y:S01]  /*16030*/  LDL.LU.64 R232, [R1+0x3f8] ;  /* 0x0003f80001e87983 */ /* 0x000f220000300a00 */
[----:B-1----:R-:W-:-:S03]  /*16040*/  IADD3 R140, P3, PT, R214, R135, RZ ;  /* 0x00000087d68c7210 */ /* 0x002fc60007f7e0ff */
[----:B------:R1:W-:Y:S01]  /*16050*/  STL.64 [R1+0x348], R142 ;  /* 0x0003488e01007387 */ /* 0x0003e20000100a00 */
[----:B------:R-:W-:-:S03]  /*16060*/  IADD3.X R141, PT, PT, R215, R134, RZ, P3, !PT ;  /* 0x00000086d78d7210 */ /* 0x000fc60001ffe4ff */
[----:B------:R-:W4:Y:S04]  /*16070*/  LDL.LU.64 R204, [R1+0x3c0] ;  /* 0x0003c00001cc7983 */ /* 0x000f280000300a00 */
[----:B------:R1:W-:Y:S04]  /*16080*/  LDGSTS.E [R138+0x48e80], desc[UR22][R142.64], P1 ;  /* 0x48e800008e8a7fae */ /* 0x0003e800089a1016 */
[----:B------:R1:W-:Y:S04]  /*16090*/  STL.64 [R1+0x388], R140 ;  /* 0x0003888c01007387 */ /* 0x0003e80000100a00 */
[----:B------:R-:W4:Y:S04]  /*160a0*/  LDL.LU.64 R208, [R1+0x170] ;  /* 0x0001700001d07983 */ /* 0x000f280000300a00 */
[----:B------:R1:W-:Y:S04]  /*160b0*/  LDGSTS.E [R138+0x49280], desc[UR22][R140.64], P1 ;  /* 0x492800008c8a7fae */ /* 0x0003e800089a1016 */
[----:B------:R-:W4:Y:S01]  /*160c0*/  LDL.LU.64 R210, [R1+0x10] ;  /* 0x0000100001d27983 */ /* 0x000f220000300a00 */
[----:B---3--:R-:W-:-:S05]  /*160d0*/  IADD3 R144, P3, PT, R216, R135, RZ ;  /* 0x00000087d8907210 */ /* 0x008fca0007f7e0ff */
[----:B------:R-:W-:Y:S01]  /*160e0*/  IMAD.X R145, R217, 0x1, R134, P3 ;  /* 0x00000001d9917824 */ /* 0x000fe200018e0686 */
[----:B-1----:R-:W-:-:S04]  /*160f0*/  IADD3 R142, P3, PT, R220, R135, RZ ;  /* 0x00000087dc8e7210 */ /* 0x002fc80007f7e0ff */
[----:B------:R-:W-:Y:S01]  /*16100*/  LDGSTS.E [R138+0x49680], desc[UR22][R144.64], P1 ;  /* 0x49680000908a7fae */ /* 0x000fe200089a1016 */
[--C-:B------:R-:W-:Y:S01]  /*16110*/  IMAD.X R143, R221, 0x1, R134.reuse, P3 ;  /* 0x00000001dd8f7824 */ /* 0x100fe200018e0686 */
[-C--:B------:R-:W-:Y:S02]  /*16120*/  IADD3 R140, P3, PT, R242, R135.reuse, RZ ;  /* 0x00000087f28c7210 */ /* 0x080fe40007f7e0ff */
[----:B------:R-:W-:Y:S03]  /*16130*/  STL.64 [R1+0x3c8], R144 ;  /* 0x0003c89001007387 */ /* 0x000fe60000100a00 */
[----:B------:R-:W-:Y:S01]  /*16140*/  IMAD.X R141, R243, 0x1, R134, P3 ;  /* 0x00000001f38d7824 */ /* 0x000fe200018e0686 */
[----:B------:R-:W-:Y:S04]  /*16150*/  STL.64 [R1+0x408], R142 ;  /* 0x0004088e01007387 */ /* 0x000fe80000100a00 */
[----:B------:R2:W-:Y:S04]  /*16160*/  STL.64 [R1+0x448], R140 ;  /* 0x0004488c01007387 */ /* 0x0005e80000100a00 */
[----:B------:R-:W3:Y:S04]  /*16170*/  LDL.LU.64 R214, [R1+0x4b8] ;  /* 0x0004b80001d67983 */ /* 0x000ee80000300a00 */
[----:B------:R-:W-:Y:S04]  /*16180*/  LDGSTS.E [R138+0x49a80], desc[UR22][R142.64], P1 ;  /* 0x49a800008e8a7fae */ /* 0x000fe800089a1016 */
[----:B------:R2:W-:Y:S04]  /*16190*/  LDGSTS.E [R138+0x49e80], desc[UR22][R140.64], P1 ;  /* 0x49e800008c8a7fae */ /* 0x0005e800089a1016 */
[----:B------:R-:W3:Y:S04]  /*161a0*/  LDL.LU.64 R216, [R1+0x4a8] ;  /* 0x0004a80001d87983 */ /* 0x000ee80000300a00 */
[----:B------:R-:W3:Y:S01]  /*161b0*/  LDL.LU.64 R220, [R1+0x480] ;  /* 0x0004800001dc7983 */ /* 0x000ee20000300a00 */
[----:B--2---:R-:W-:-:S05]  /*161c0*/  IADD3 R140, P3, PT, R222, R135, RZ ;  /* 0x00000087de8c7210 */ /* 0x004fca0007f7e0ff */
[----:B------:R-:W-:Y:S01]  /*161d0*/  IMAD.X R141, R223, 0x1, R134, P3 ;  /* 0x00000001df8d7824 */ /* 0x000fe200018e0686 */
[----:B------:R-:W-:-:S04]  /*161e0*/  IADD3 R138, P3, PT, R226, R135, RZ ;  /* 0x00000087e28a7210 */ /* 0x000fc80007f7e0ff */
[----:B------:R1:W-:Y:S01]  /*161f0*/  STL.64 [R1+0x268], R140 ;  /* 0x0002688c01007387 */ /* 0x0003e20000100a00 */
[----:B------:R-:W-:-:S03]  /*16200*/  IMAD.X R139, R227, 0x1, R134, P3 ;  /* 0x00000001e38b7824 */ /* 0x000fc600018e0686 */
[----:B------:R-:W2:Y:S04]  /*16210*/  LDL.LU.64 R222, [R1+0x430] ;  /* 0x0004300001de7983 */ /* 0x000ea80000300a00 */
[----:B------:R1:W-:Y:S04]  /*16220*/  STL.64 [R1+0x2b8], R138 ;  /* 0x0002b88a01007387 */ /* 0x0003e80000100a00 */
[----:B------:R-:W2:Y:S04]  /*16230*/  LDL.LU.64 R226, [R1+0x428] ;  /* 0x0004280001e27983 */ /* 0x000ea80000300a00 */
[----:B------:R1:W-:Y:S04]  /*16240*/  LDGSTS.E [R137+0x48300], desc[UR22][R140.64], P1 ;  /* 0x483000008c897fae */ /* 0x0003e800089a1016 */
[----:B------:R1:W-:Y:S01]  /*16250*/  LDGSTS.E [R137+0x48700], desc[UR22][R138.64], P1 ;  /* 0x487000008a897fae */ /* 0x0003e200089a1016 */
[----:B----4-:R-:W-:-:S05]  /*16260*/  IADD3 R142, P3, PT, R228, R135, RZ ;  /* 0x00000087e48e7210 */ /* 0x010fca0007f7e0ff */
[----:B------:R-:W-:Y:S02]  /*16270*/  IMAD.X R143, R229, 0x1, R134, P3 ;  /* 0x00000001e58f7824 */ /* 0x000fe400018e0686 */
[----:B------:R-:W4:Y:S01]  /*16280*/  LDL.LU.64 R228, [R1+0x3b8] ;  /* 0x0003b80001e47983 */ /* 0x000f220000300a00 */
[----:B-1----:R-:W-:-:S03]  /*16290*/  IADD3 R140, P3, PT, R232, R135, RZ ;  /* 0x00000087e88c7210 */ /* 0x002fc60007f7e0ff */
[----:B------:R1:W-:Y:S02]  /*162a0*/  STL.64 [R1+0x300], R142 ;  /* 0x0003008e01007387 */ /* 0x0003e40000100a00 */
[----:B------:R-:W-:Y:S02]  /*162b0*/  IMAD.X R141, R233, 0x1, R134, P3 ;  /* 0x00000001e98d7824 */ /* 0x000fe400018e0686 */
[----:B------:R1:W-:Y:S04]  /*162c0*/  LDGSTS.E [R137+0x48b00], desc[UR22][R142.64], P1 ;  /* 0x48b000008e897fae */ /* 0x0003e800089a1016 */
[----:B------:R-:W4:Y:S01]  /*162d0*/  LDL.LU.64 R232, [R1+0x8] ;  /* 0x0000080001e87983 */ /* 0x000f220000300a00 */
[----:B------:R-:W-:-:S03]  /*162e0*/  IADD3 R138, P3, PT, R204, R135, RZ ;  /* 0x00000087cc8a7210 */ /* 0x000fc60007f7e0ff */
[----:B------:R1:W-:Y:S02]  /*162f0*/  LDGSTS.E [R137+0x48f00], desc[UR22][R140.64], P1 ;  /* 0x48f000008c897fae */ /* 0x0003e400089a1016 */
[----:B------:R-:W-:Y:S01]  /*16300*/  IMAD.X R139, R205, 0x1, R134, P3 ;  /* 0x00000001cd8b7824 */ /* 0x000fe200018e0686 */
[-C--:B-1----:R-:W-:Y:S01]  /*16310*/  IADD3 R142, P3, PT, R208, R135.reuse, RZ ;  /* 0x00000087d08e7210 */ /* 0x082fe20007f7e0ff */
[----:B------:R1:W-:Y:S03]  /*16320*/  STL.64 [R1+0x340], R140 ;  /* 0x0003408c01007387 */ /* 0x0003e60000100a00 */
[----:B------:R-:W-:Y:S01]  /*16330*/  IADD3.X R143, PT, PT, R209, R134, RZ, P3, !PT ;  /* 0x00000086d18f7210 */ /* 0x000fe20001ffe4ff */
[----:B------:R1:W-:Y:S04]  /*16340*/  STL.64 [R1+0x380], R138 ;  /* 0x0003808a01007387 */ /* 0x0003e80000100a00 */
[----:B------:R1:W-:Y:S02]  /*16350*/  LDGSTS.E [R137+0x49300], desc[UR22][R138.64], P1 ;  /* 0x493000008a897fae */ /* 0x0003e400089a1016 */
[----:B-1----:R-:W-:-:S02]  /*16360*/  IADD3 R140, P3, PT, R210, R135, RZ ;  /* 0x00000087d28c7210 */ /* 0x002fc40007f7e0ff */
[----:B------:R-:W-:Y:S03]  /*16370*/  STL.64 [R1+0x3c0], R142 ;  /* 0x0003c08e01007387 */ /* 0x000fe60000100a00 */
[----:B------:R-:W-:Y:S01]  /*16380*/  IMAD.X R141, R211, 0x1, R134, P3 ;  /* 0x00000001d38d7824 */ /* 0x000fe200018e0686 */
[----:B------:R-:W-:Y:S01]  /*16390*/  LDGSTS.E [R137+0x49700], desc[UR22][R142.64], P1 ;  /* 0x497000008e897fae */ /* 0x000fe200089a1016 */
[----:B------:R-:W-:-:S03]  /*163a0*/  IADD3 R138, P3, PT, R240, R135, RZ ;  /* 0x00000087f08a7210 */ /* 0x000fc60007f7e0ff */
[----:B------:R3:W-:Y:S02]  /*163b0*/  STL.64 [R1+0x3f8], R140 ;  /* 0x0003f88c01007387 */ /* 0x0007e40000100a00 */
[----:B------:R-:W-:Y:S02]  /*163c0*/  IMAD.X R139, R241, 0x1, R134, P3 ;  /* 0x00000001f18b7824 */ /* 0x000fe400018e0686 */
[----:B------:R3:W-:Y:S04]  /*163d0*/  LDGSTS.E [R137+0x49b00], desc[UR22][R140.64], P1 ;  /* 0x49b000008c897fae */ /* 0x0007e800089a1016 */
[----:B------:R1:W-:Y:S04]  /*163e0*/  STL.64 [R1+0x438], R138 ;  /* 0x0004388a01007387 */ /* 0x0003e80000100a00 */
[----:B------:R1:W-:Y:S01]  /*163f0*/  LDGSTS.E [R137+0x49f00], desc[UR22][R138.64], P1 ;  /* 0x49f000008a897fae */ /* 0x0003e200089a1016 */
[----:B------:R-:W-:Y:S01]  /*16400*/  UMOV UR6, URZ ;  /* 0x000000ff00067c82 */ /* 0x000fe20008000000 */
[----:B------:R-:W-:-:S02]  /*16410*/  ISETP.GE.AND P5, PT, R235, 0x80, PT ;  /* 0x00000080eb00780c */ /* 0x000fc40003fa6270 */
[----:B---3--:R-:W-:-:S05]  /*16420*/  IADD3 R140, P3, PT, R214, R135, RZ ;  /* 0x00000087d68c7210 */ /* 0x008fca0007f7e0ff */
[----:B------:R-:W-:Y:S01]  /*16430*/  IMAD.X R141, R215, 0x1, R134, P3 ;  /* 0x00000001d78d7824 */ /* 0x000fe200018e0686 */
[----:B-1----:R-:W-:-:S04]  /*16440*/  IADD3 R138, P3, PT, R216, R135, RZ ;  /* 0x00000087d88a7210 */ /* 0x002fc80007f7e0ff */
[----:B------:R2:W-:Y:S01]  /*16450*/  LDGSTS.E [R136+0x48380], desc[UR22][R140.64], P1 ;  /* 0x483800008c887fae */ /* 0x0005e200089a1016 */
[--C-:B------:R-:W-:Y:S01]  /*16460*/  IMAD.X R139, R217, 0x1, R134.reuse, P3 ;  /* 0x00000001d98b7824 */ /* 0x100fe200018e0686 */
[-C--:B------:R-:W-:Y:S02]  /*16470*/  IADD3 R142, P3, PT, R220, R135.reuse, RZ ;  /* 0x00000087dc8e7210 */ /* 0x080fe40007f7e0ff */
[----:B------:R2:W-:Y:S03]  /*16480*/  STL.64 [R1+0x270], R140 ;  /* 0x0002708c01007387 */ /* 0x0005e60000100a00 */
[----:B------:R-:W-:Y:S01]  /*16490*/  IMAD.X R143, R221, 0x1, R134, P3 ;  /* 0x00000001dd8f7824 */ /* 0x000fe200018e0686 */
[----:B------:R1:W-:Y:S04]  /*164a0*/  STL.64 [R1+0x2b0], R138 ;  /* 0x0002b08a01007387 */ /* 0x0003e80000100a00 */
[----:B------:R1:W-:Y:S01]  /*164b0*/  LDGSTS.E [R136+0x48780], desc[UR22][R138.64], P1 ;  /* 0x487800008a887fae */ /* 0x0003e200089a1016 */
[----:B--2---:R-:W-:-:S03]  /*164c0*/  IADD3 R140, P3, PT, R222, R135, RZ ;  /* 0x00000087de8c7210 */ /* 0x004fc60007f7e0ff */
[----:B------:R4:W-:Y:S02]  /*164d0*/  STL.64 [R1+0x2f0], R142 ;  /* 0x0002f08e01007387 */ /* 0x0009e40000100a00 */
[----:B------:R-:W-:Y:S02]  /*164e0*/  IMAD.X R141, R223, 0x1, R134, P3 ;  /* 0x00000001df8d7824 */ /* 0x000fe400018e0686 */
[----:B------:R4:W-:Y:S01]  /*164f0*/  LDGSTS.E [R136+0x48b80], desc[UR22][R142.64], P1 ;  /* 0x48b800008e887fae */ /* 0x0009e200089a1016 */
[----:B-1----:R-:W-:-:S03]  /*16500*/  IADD3 R138, P3, PT, R226, R135, RZ ;  /* 0x00000087e28a7210 */ /* 0x002fc60007f7e0ff */
[----:B------:R1:W-:Y:S02]  /*16510*/  STL.64 [R1+0x330], R140 ;  /* 0x0003308c01007387 */ /* 0x0003e40000100a00 */
[----:B------:R-:W-:Y:S02]  /*16520*/  IMAD.X R139, R227, 0x1, R134, P3 ;  /* 0x00000001e38b7824 */ /* 0x000fe400018e0686 */
[----:B------:R1:W-:Y:S01]  /*16530*/  LDGSTS.E [R136+0x48f80], desc[UR22][R140.64], P1 ;  /* 0x48f800008c887fae */ /* 0x0003e200089a1016 */
[----:B----4-:R-:W-:-:S03]  /*16540*/  IADD3 R142, P3, PT, R228, R135, RZ ;  /* 0x00000087e48e7210 */ /* 0x010fc60007f7e0ff */
[----:B------:R2:W-:Y:S02]  /*16550*/  STL.64 [R1+0x378], R138 ;  /* 0x0003788a01007387 */ /* 0x0005e40000100a00 */
[----:B------:R-:W-:Y:S02]  /*16560*/  IMAD.X R143, R229, 0x1, R134, P3 ;  /* 0x00000001e58f7824 */ /* 0x000fe400018e0686 */
[----:B------:R2:W-:Y:S01]  /*16570*/  LDGSTS.E [R136+0x49380], desc[UR22][R138.64], P1 ;  /* 0x493800008a887fae */ /* 0x0005e200089a1016 */
[----:B-1----:R-:W-:-:S03]  /*16580*/  IADD3 R140, P3, PT, R232, R135, RZ ;  /* 0x00000087e88c7210 */ /* 0x002fc60007f7e0ff */
[----:B------:R1:W-:Y:S01]  /*16590*/  STL.64 [R1+0x3b8], R142 ;  /* 0x0003b88e01007387 */ /* 0x0003e20000100a00 */
[----:B------:R-:W-:-:S03]  /*165a0*/  IADD3.X R141, PT, PT, R233, R134, RZ, P3, !PT ;  /* 0x00000086e98d7210 */ /* 0x000fc60001ffe4ff */
[----:B------:R1:W-:Y:S01]  /*165b0*/  LDGSTS.E [R136+0x49780], desc[UR22][R142.64], P1 ;  /* 0x497800008e887fae */ /* 0x0003e200089a1016 */
[----:B--2---:R-:W-:-:S03]  /*165c0*/  IADD3 R138, P3, PT, R238, R135, RZ ;  /* 0x00000087ee8a7210 */ /* 0x004fc60007f7e0ff */
[----:B------:R1:W-:Y:S02]  /*165d0*/  STL.64 [R1+0x3f0], R140 ;  /* 0x0003f08c01007387 */ /* 0x0003e40000100a00 */
[----:B------:R-:W-:Y:S02]  /*165e0*/  IMAD.X R139, R239, 0x1, R134, P3 ;  /* 0x00000001ef8b7824 */ /* 0x000fe400018e0686 */
[----:B------:R1:W-:Y:S04]  /*165f0*/  LDGSTS.E [R136+0x49b80], desc[UR22][R140.64], P1 ;  /* 0x49b800008c887fae */ /* 0x0003e800089a1016 */
[----:B------:R1:W-:Y:S04]  /*16600*/  STL.64 [R1+0x430], R138 ;  /* 0x0004308a01007387 */ /* 0x0003e80000100a00 */
[----:B------:R1:W-:Y:S01]  /*16610*/  LDGSTS.E [R136+0x49f80], desc[UR22][R138.64], P1 ;  /* 0x49f800008a887fae */ /* 0x0003e200089a1016 */
[----:B------:R-:W-:-:S03]  /*16620*/  ISETP.GE.AND P1, PT, R235, 0x100, PT ;  /* 0x00000100eb00780c */ /* 0x000fc60003f26270 */
[----:B------:R-:W0:Y:S10]  /*16630*/  LDGDEPBAR ;  /* 0x00000000000079af */ /* 0x000e340000000000 */
[----:B-1----:R-:W-:Y:S05]  /*16640*/  @!P1 BRA `(.L_x_8) ;  /* 0x000000b800189947 */ /* 0x002fea0003800000 */
[----:B------:R-:W-:Y:S01]  /*16650*/  STL [R1], R8 ;  /* 0x0000000801007387 */ /* 0x000fe20000100800 */
[----:B------:R-:W-:Y:S01]  /*16660*/  IMAD.MOV.U32 R197, RZ, RZ, R88 ;  /* 0x000000ffffc57224 */ /* 0x000fe200078e0058 */
[----:B------:R-:W-:Y:S01]  /*16670*/  MOV R196, R93 ;  /* 0x0000005d00c47202 */ /* 0x000fe20000000f00 */
[----:B------:R-:W-:Y:S01]  /*16680*/  IMAD.MOV.U32 R198, RZ, RZ, R89 ;  /* 0x000000ffffc67224 */ /* 0x000fe200078e0059 */
[----:B------:R1:W-:Y:S01]  /*16690*/  STL [R1+0x8], R4 ;  /* 0x0000080401007387 */ /* 0x0003e20000100800 */
[----:B------:R-:W-:Y:S01]  /*166a0*/  IMAD.MOV.U32 R148, RZ, RZ, R195 ;  /* 0x000000ffff947224 */ /* 0x000fe200078e00c3 */
[----:B------:R-:W-:Y:S01]  /*166b0*/  MOV R187, R106 ;  /* 0x0000006a00bb7202 */ /* 0x000fe20000000f00 */
[----:B------:R-:W-:Y:S01]  /*166c0*/  IMAD.MOV.U32 R195, RZ, RZ, R92 ;  /* 0x000000ffffc37224 */ /* 0x000fe200078e005c */
[----:B------:R-:W-:Y:S01]  /*166d0*/  STL [R1+0x4], R5 ;  /* 0x0000040501007387 */ /* 0x000fe20000100800 */
        /* <DEDUP_REMOVED lines=25> */
[----:B------:R-:W-:Y:S01]  /*16870*/  SHF.R.S32.HI R249, RZ, 0x1f, R235 ;  /* 0x0000001ffff97819 */ /* 0x000fe200000114eb */
[----:B------:R-:W-:Y:S01]  /*16880*/  IMAD.MOV.U32 R179, RZ, RZ, R114 ;  /* 0x000000ffffb37224 */ /* 0x000fe200078e0072 */
[----:B------:R-:W-:Y:S01]  /*16890*/  STL [R1+0x28], R18 ;  /* 0x0000281201007387 */ /* 0x000fe20000100800 */
[----:B------:R-:W-:Y:S01]  /*168a0*/  IMAD.MOV.U32 R180, RZ, RZ, R115 ;  /* 0x000000ffffb47224 */ /* 0x000fe200078e0073 */
[----:B------:R-:W-:Y:S01]  /*168b0*/  LEA.HI R249, R249, R235, RZ, 0x7 ;  /* 0x000000ebf9f97211 */ /* 0x000fe200078f38ff */
        /* <DEDUP_REMOVED lines=14> */
[----:B------:R-:W-:-:S02]  /*169a0*/  IMAD.MOV.U32 R156, RZ, RZ, R171 ;  /* 0x000000ffff9c7224 */ /* 0x000fc400078e00ab */
[----:B------:R-:W-:Y:S01]  /*169b0*/  IMAD.MOV.U32 R177, RZ, RZ, R116 ;  /* 0x000000ffffb17224 */ /* 0x000fe200078e0074 */
[----:B------:R-:W-:Y:S01]  /*169c0*/  STL [R1+0x34], R43 ;  /* 0x0000342b01007387 */ /* 0x000fe20000100800 */
[----:B------:R-:W-:Y:S02]  /*169d0*/  IMAD.MOV.U32 R153, RZ, RZ, R176 ;  /* 0x000000ffff997224 */ /* 0x000fe400078e00b0 */
[----:B------:R-:W-:Y:S01]  /*169e0*/  IMAD.MOV.U32 R171, RZ, RZ, R122 ;  /* 0x000000ffffab7224 */ /* 0x000fe200078e007a */
[----:B------:R-:W-:Y:S01]  /*169f0*/  STL [R1+0x40], R46 ;  /* 0x0000402e01007387 */ /* 0x000fe20000100800 */
[----:B------:R-:W-:Y:S02]  /*16a00*/  IMAD.MOV.U32 R172, RZ, RZ, R123 ;  /* 0x000000ffffac7224 */ /* 0x000fe400078e007b */
        /* <DEDUP_REMOVED lines=38> */
[----:B------:R-:W1:Y:S01]  /*16c70*/  LDL.LU.64 R88, [R1+0xa8] ;  /* 0x0000a80001587983 */ /* 0x000e620000300a00 */
[----:B------:R-:W-:-:S02]  /*16c80*/  IMAD.MOV.U32 R146, RZ, RZ, R201 ;  /* 0x000000ffff927224 */ /* 0x000fc400078e00c9 */
[----:B------:R-:W-:Y:S01]  /*16c90*/  IMAD.MOV.U32 R203, RZ, RZ, R82 ;  /* 0x000000ffffcb7224 */ /* 0x000fe200078e0052 */
[----:B------:R-:W-:Y:S01]  /*16ca0*/  STL [R1+0x6c], R71 ;  /* 0x00006c4701007387 */ /* 0x000fe20000100800 */
[----:B------:R-:W-:Y:S02]  /*16cb0*/  IMAD.MOV.U32 R204, RZ, RZ, R83 ;  /* 0x000000ffffcc7224 */ /* 0x000fe400078e0053 */
[----:B------:R-:W-:Y:S01]  /*16cc0*/  IMAD.MOV.U32 R201, RZ, RZ, R84 ;  /* 0x000000ffffc97224 */ /* 0x000fe200078e0054 */
[----:B------:R-:W2:Y:S01]  /*16cd0*/  LDL.LU.64 R92, [R1+0xb0] ;  /* 0x0000b000015c7983 */ /* 0x000ea20000300a00 */
[----:B------:R-:W-:Y:S02]  /*16ce0*/  IMAD.MOV.U32 R202, RZ, RZ, R85 ;  /* 0x000000ffffca7224 */ /* 0x000fe400078e0055 */
[----:B------:R-:W-:Y:S01]  /*16cf0*/  IMAD.MOV.U32 R213, RZ, RZ, R64 ;  /* 0x000000ffffd57224 */ /* 0x000fe200078e0040 */
[----:B------:R-:W-:Y:S01]  /*16d00*/  STL [R1+0x78], R74 ;  /* 0x0000784a01007387 */ /* 0x000fe20000100800 */
[----:B------:R-:W-:-:S02]  /*16d10*/  IMAD.MOV.U32 R141, RZ, RZ, R212 ;  /* 0x000000ffff8d7224 */ /* 0x000fc400078e00d4 */
[----:B------:R-:W-:Y:S01]  /*16d20*/  IMAD.MOV.U32 R211, RZ, RZ, R68 ;  /* 0x000000ffffd37224 */ /* 0x000fe200078e0044 */
[----:B------:R-:W3:Y:S01]  /*16d30*/  LDL.LU.64 R96, [R1+0xb8] ;  /* 0x0000b80001607983 */ /* 0x000ee20000300a00 */
[----:B------:R-:W-:Y:S02]  /*16d40*/  IMAD.MOV.U32 R212, RZ, RZ, R69 ;  /* 0x000000ffffd47224 */ /* 0x000fe400078e0045 */
[----:B------:R-:W-:Y:S01]  /*16d50*/  IMAD.MOV.U32 R215, RZ, RZ, R60 ;  /* 0x000000ffffd77224 */ /* 0x000fe200078e003c */
[----:B------:R-:W4:Y:S01]  /*16d60*/  LDL.LU.64 R104, [R1+0xc0] ;  /* 0x0000c00001687983 */ /* 0x000f220000300a00 */
[----:B------:R-:W-:Y:S02]  /*16d70*/  IMAD.MOV.U32 R216, RZ, RZ, R61 ;  /* 0x000000ffffd87224 */ /* 0x000fe400078e003d */
[----:B------:R-:W-:Y:S01]  /*16d80*/  IMAD.MOV.U32 R139, RZ, RZ, R218 ;  /* 0x000000ffff8b7224 */ /* 0x000fe200078e00da */
[----:B------:R-:W-:Y:S01]  /*16d90*/  STL [R1+0x74], R75 ;  /* 0x0000744b01007387 */ /* 0x000fe20000100800 */
[----:B------:R-:W-:-:S02]  /*16da0*/  IMAD.MOV.U32 R217, RZ, RZ, R56 ;  /* 0x000000ffffd97224 */ /* 0x000fc400078e0038 */
[----:B------:R-:W-:Y:S01]  /*16db0*/  IMAD.MOV.U32 R218, RZ, RZ, R57 ;  /* 0x000000ffffda7224 */ /* 0x000fe200078e0039 */
[----:B------:R-:W5:Y:S01]  /*16dc0*/  LDL.LU.64 R100, [R1+0xf0] ;  /* 0x0000f00001647983 */ /* 0x000f620000300a00 */
[----:B------:R-:W-:Y:S02]  /*16dd0*/  IMAD.MOV.U32 R221, RZ, RZ, R48 ;  /* 0x000000ffffdd7224 */ /* 0x000fe400078e0030 */
[----:B------:R-:W-:Y:S01]  /*16de0*/  IMAD.MOV.U32 R222, RZ, RZ, R49 ;  /* 0x000000ffffde7224 */ /* 0x000fe200078e0031 */
[----:B------:R-:W-:Y:S01]  /*16df0*/  STL [R1+0x80], R80 ;  /* 0x0000805001007387 */ /* 0x000fe20000100800 */
[----:B------:R-:W-:Y:S02]  /*16e00*/  IMAD.MOV.U32 R140, RZ, RZ, R219 ;  /* 0x000000ffff8c7224 */ /* 0x000fe400078e00db */
[----:B------:R-:W-:Y:S01]  /*16e10*/  IMAD.MOV.U32 R219, RZ, RZ, R52 ;  /* 0x000000ffffdb7224 */ /* 0x000fe200078e0034 */
[----:B------:R-:W5:Y:S01]  /*16e20*/  LDL.LU.64 R106, [R1+0xc8] ;  /* 0x0000c800016a7983 */ /* 0x000f620000300a00 */
[----:B------:R-:W-:-:S02]  /*16e30*/  IMAD.MOV.U32 R220, RZ, RZ, R53 ;  /* 0x000000ffffdc7224 */ /* 0x000fc400078e0035 */
[----:B------:R-:W-:Y:S01]  /*16e40*/  IMAD.MOV.U32 R136, RZ, RZ, R230 ;  /* 0x000000ffff887224 */ /* 0x000fe200078e00e6 */
[----:B------:R-:W-:Y:S01]  /*16e50*/  STL [R1+0x7c], R81 ;  /* 0x00007c5101007387 */ /* 0x000fe20000100800 */
[----:B------:R-:W-:Y:S02]  /*16e60*/  IMAD.MOV.U32 R137, RZ, RZ, R231 ;  /* 0x000000ffff897224 */ /* 0x000fe400078e00e7 */
[----:B------:R-:W-:Y:S01]  /*16e70*/  IMAD.MOV.U32 R251, RZ, RZ, R224 ;  /* 0x000000fffffb7224 */ /* 0x000fe200078e00e0 */
[----:B------:R-:W5:Y:S01]  /*16e80*/  LDL.LU.64 R108, [R1+0xd0] ;  /* 0x0000d000016c7983 */ /* 0x000f620000300a00 */
[----:B------:R-:W-:Y:S02]  /*16e90*/  IMAD.MOV.U32 R138, RZ, RZ, R225 ;  /* 0x000000ffff8a7224 */ /* 0x000fe400078e00e1 */
[----:B------:R-:W-:Y:S01]  /*16ea0*/  IMAD.MOV.U32 R224, RZ, RZ, R45 ;  /* 0x000000ffffe07224 */ /* 0x000fe200078e002d */
[----:B------:R-:W5:Y:S01]  /*16eb0*/  LDL.LU.64 R114, [R1+0xd8] ;  /* 0x0000d80001727983 */ /* 0x000f620000300a00 */
        /* <DEDUP_REMOVED lines=33> */
[----:B------:R-:W-:-:S03]  /*170d0*/  IMAD.MOV.U32 R252, RZ, RZ, R9 ;  /* 0x000000fffffc7224 */ /* 0x000fc600078e0009 */
[----:B------:R-:W5:Y:S04]  /*170e0*/  LDL.LU.64 R128, [R1+0x120] ;  /* 0x0001200001807983 */ /* 0x000f680000300a00 */
[----:B------:R-:W5:Y:S04]  /*170f0*/  LDL.LU.64 R130, [R1+0xe8] ;  /* 0x0000e80001827983 */ /* 0x000f680000300a00 */
[----:B------:R-:W-:Y:S04]  /*17100*/  STL [R1+0x8c], R95 ;  /* 0x00008c5f01007387 */ /* 0x000fe80000100800 */
[----:B------:R-:W-:Y:S04]  /*17110*/  STL [R1+0x98], R98 ;  /* 0x0000986201007387 */ /* 0x000fe80000100800 */
[----:B------:R-:W-:Y:S04]  /*17120*/  STL [R1+0x94], R99 ;  /* 0x0000946301007387 */ /* 0x000fe80000100800 */
[----:B------:R-:W-:Y:S04]  /*17130*/  STL [R1+0xa0], R102 ;  /* 0x0000a06601007387 */ /* 0x000fe80000100800 */
[----:B------:R-:W-:Y:S01]  /*17140*/  STL [R1+0x9c], R103 ;  /* 0x00009c6701007387 */ /* 0x000fe20000100800 */
[----:B-1----:R-:W-:-:S03]  /*17150*/  MOV R4, R89 ;  /* 0x0000005900047202 */ /* 0x002fc60000000f00 */
[----:B------:R-:W-:Y:S04]  /*17160*/  STL [R1+0xa8], R88 ;  /* 0x0000a85801007387 */ /* 0x000fe80000100800 */
[----:B--2---:R-:W-:Y:S04]  /*17170*/  STL [R1+0xb0], R92 ;  /* 0x0000b05c01007387 */ /* 0x004fe80000100800 */
[----:B------:R1:W-:Y:S04]  /*17180*/  STL [R1+0xa4], R4 ;  /* 0x0000a40401007387 */ /* 0x0003e80000100800 */
[----:B---3--:R-:W-:Y:S01]  /*17190*/  STL [R1+0xb8], R96 ;  /* 0x0000b86001007387 */ /* 0x008fe20000100800 */
[----:B-1----:R-:W-:-:S05]  /*171a0*/  IMAD.MOV.U32 R4, RZ, RZ, R93 ;  /* 0x000000ffff047224 */ /* 0x002fca00078e005d */
[----:B------:R1:W-:Y:S04]  /*171b0*/  STL [R1+0xac], R4 ;  /* 0x0000ac0401007387 */ /* 0x0003e80000100800 */
[----:B----4-:R-:W-:Y:S01]  /*171c0*/  STL [R1+0xc0], R104 ;  /* 0x0000c06801007387 */ /* 0x010fe20000100800 */
[----:B-1----:R-:W-:-:S05]  /*171d0*/  IMAD.MOV.U32 R4, RZ, RZ, R97 ;  /* 0x000000ffff047224 */ /* 0x002fca00078e0061 */
[----:B------:R1:W-:Y:S04]  /*171e0*/  STL [R1+0xb4], R4 ;  /* 0x0000b40401007387 */ /* 0x0003e80000100800 */
[----:B-----5:R-:W-:Y:S01]  /*171f0*/  STL [R1+0xc8], R106 ;  /* 0x0000c86a01007387 */ /* 0x020fe20000100800 */
[----:B-1----:R-:W-:-:S05]  /*17200*/  IMAD.MOV.U32 R4, RZ, RZ, R105 ;  /* 0x000000ffff047224 */ /* 0x002fca00078e0069 */
[----:B------:R1:W-:Y:S04]  /*17210*/  STL [R1+0xbc], R4 ;  /* 0x0000bc0401007387 */ /* 0x0003e80000100800 */
[----:B------:R-:W-:Y:S01]  /*17220*/  STL [R1+0xd0], R108 ;  /* 0x0000d06c01007387 */ /* 0x000fe20000100800 */
[----:B-1----:R-:W-:-:S05]  /*17230*/  IMAD.MOV.U32 R4, RZ, RZ, R107 ;  /* 0x000000ffff047224 */ /* 0x002fca00078e006b */
[----:B------:R1:W-:Y:S02]  /*17240*/  STL [R1+0xc4], R4 ;  /* 0x0000c40401007387 */ /* 0x0003e40000100800 */
[----:B-1----:R-:W-:-:S05]  /*17250*/  IMAD.MOV.U32 R4, RZ, RZ, R109 ;  /* 0x000000ffff047224 */ /* 0x002fca00078e006d */
[----:B------:R1:W-:Y:S04]  /*17260*/  STL [R1+0xcc], R4 ;  /* 0x0000cc0401007387 */ /* 0x0003e80000100800 */
[----:B------:R-:W-:Y:S01]  /*17270*/  STL [R1+0xd8], R114 ;  /* 0x0000d87201007387 */ /* 0x000fe20000100800 */
[----:B-1----:R-:W-:-:S05]  /*17280*/  IMAD.MOV.U32 R4, RZ, RZ, R115 ;  /* 0x000000ffff047224 */ /* 0x002fca00078e0073 */
[----:B------:R1:W-:Y:S01]  /*17290*/  STL [R1+0xd4], R4 ;  /* 0x0000d40401007387 */ /* 0x0003e20000100800 */
[----:B------:R-:W-:-:S03]  /*172a0*/  IMAD.MOV.U32 R72, RZ, RZ, R100 ;  /* 0x000000ffff487224 */ /* 0x000fc600078e0064 */
[----:B------:R-:W-:Y:S01]  /*172b0*/  STL [R1+0xe0], R126 ;  /* 0x0000e07e01007387 */ /* 0x000fe20000100800 */
[----:B-1----:R-:W-:Y:S02]  /*172c0*/  IMAD.MOV.U32 R4, RZ, RZ, R127 ;  /* 0x000000ffff047224 */ /* 0x002fe400078e007f */
[----:B------:R-:W-:-:S03]  /*172d0*/  IMAD.MOV.U32 R73, RZ, RZ, R101 ;  /* 0x000000ffff497224 */ /* 0x000fc600078e0065 */
[----:B------:R1:W-:Y:S04]  /*172e0*/  STL [R1+0xdc], R4 ;  /* 0x0000dc0401007387 */ /* 0x0003e80000100800 */
[----:B------:R2:W-:Y:S04]  /*172f0*/  STL [R1+0xe8], R130 ;  /* 0x0000e88201007387 */ /* 0x0005e80000100800 */
[----:B------:R-:W3:Y:S01]  /*17300*/  LDL.LU.64 R96, [R1+0x140] ;  /* 0x0001400001607983 */ /* 0x000ee20000300a00 */
[----:B------:R-:W-:-:S03]  /*17310*/  IMAD.MOV.U32 R76, RZ, RZ, R110 ;  /* 0x000000ffff4c7224 */ /* 0x000fc600078e006e */
[----:B------:R-:W4:Y:S01]  /*17320*/  LDL.LU.64 R100, [R1+0x148] ;  /* 0x0001480001647983 */ /* 0x000f220000300a00 */
[----:B-1----:R-:W-:Y:S01]  /*17330*/  IMAD.MOV.U32 R4, RZ, RZ, R131 ;  /* 0x000000ffff047224 */ /* 0x002fe200078e0083 */
[----:B------:R-:W-:Y:S02]  /*17340*/  MOV R77, R111 ;  /* 0x0000006f004d7202 */ /* 0x000fe40000000f00 */
[----:B------:R-:W5:Y:S01]  /*17350*/  LDL.LU.64 R104, [R1+0x158] ;  /* 0x0001580001687983 */ /* 0x000f620000300a00 */
[----:B------:R-:W-:-:S03]  /*17360*/  IMAD.MOV.U32 R78, RZ, RZ, R112 ;  /* 0x000000ffff4e7224 */ /* 0x000fc600078e0070 */
[----:B------:R-:W5:Y:S01]  /*17370*/  LDL.LU.64 R106, [R1+0x178] ;  /* 0x00017800016a7983 */ /* 0x000f620000300a00 */
[----:B------:R-:W-:-:S03]  /*17380*/  IMAD.MOV.U32 R79, RZ, RZ, R113 ;  /* 0x000000ffff4f7224 */ /* 0x000fc600078e0071 */
[----:B------:R-:W5:Y:S01]  /*17390*/  LDL.LU.64 R108, [R1+0x150] ;  /* 0x00015000016c7983 */ /* 0x000f620000300a00 */
[----:B------:R-:W-:-:S03]  /*173a0*/  IMAD.MOV.U32 R86, RZ, RZ, R120 ;  /* 0x000000ffff567224 */ /* 0x000fc600078e0078 */
[----:B------:R-:W5:Y:S01]  /*173b0*/  LDL.LU.64 R110, [R1+0x180] ;  /* 0x00018000016e7983 */ /* 0x000f620000300a00 */
[----:B------:R-:W-:-:S03]  /*173c0*/  MOV R87, R121 ;  /* 0x0000007900577202 */ /* 0x000fc60000000f00 */
[----:B------:R-:W5:Y:S01]  /*173d0*/  LDL.LU.64 R112, [R1+0x188] ;  /* 0x0001880001707983 */ /* 0x000f620000300a00 */
[----:B------:R-:W-:-:S03]  /*173e0*/  IMAD.MOV.U32 R82, RZ, RZ, R116 ;  /* 0x000000ffff527224 */ /* 0x000fc600078e0074 */
[----:B------:R-:W5:Y:S01]  /*173f0*/  LDL.LU.64 R114, [R1+0x1e8] ;  /* 0x0001e80001727983 */ /* 0x000f620000300a00 */
[----:B------:R-:W-:-:S03]  /*17400*/  IMAD.MOV.U32 R83, RZ, RZ, R117 ;  /* 0x000000ffff537224 */ /* 0x000fc600078e0075 */
[----:B------:R1:W-:Y:S01]  /*17410*/  STL [R1+0xe4], R4 ;  /* 0x0000e40401007387 */ /* 0x0003e20000100800 */
[----:B------:R-:W-:Y:S02]  /*17420*/  IMAD.MOV.U32 R84, RZ, RZ, R118 ;  /* 0x000000ffff547224 */ /* 0x000fe400078e0076 */
[----:B------:R-:W-:Y:S01]  /*17430*/  IMAD.MOV.U32 R85, RZ, RZ, R119 ;  /* 0x000000ffff557224 */ /* 0x000fe200078e0077 */
[----:B------:R-:W5:Y:S01]  /*17440*/  LDL.LU.64 R120, [R1+0x160] ;  /* 0x0001600001787983 */ /* 0x000f620000300a00 */
[----:B------:R-:W-:-:S03]  /*17450*/  IMAD.MOV.U32 R88, RZ, RZ, R124 ;  /* 0x000000ffff587224 */ /* 0x000fc600078e007c */
[----:B------:R-:W5:Y:S01]  /*17460*/  LDL.LU.64 R116, [R1+0x198] ;  /* 0x0001980001747983 */ /* 0x000f620000300a00 */
[----:B------:R-:W-:-:S03]  /*17470*/  IMAD.MOV.U32 R89, RZ, RZ, R125 ;  /* 0x000000ffff597224 */ /* 0x000fc600078e007d */
[----:B------:R-:W5:Y:S01]  /*17480*/  LDL.LU.64 R118, [R1+0x1a0] ;  /* 0x0001a00001767983 */ /* 0x000f620000300a00 */
[----:B------:R-:W-:-:S03]  /*17490*/  IMAD.MOV.U32 R92, RZ, RZ, R128 ;  /* 0x000000ffff5c7224 */ /* 0x000fc600078e0080 */
[----:B------:R-:W-:Y:S01]  /*174a0*/  STL [R1+0xf0], R72 ;  /* 0x0000f04801007387 */ /* 0x000fe20000100800 */
[----:B------:R-:W-:-:S03]  /*174b0*/  IMAD.MOV.U32 R93, RZ, RZ, R129 ;  /* 0x000000ffff5d7224 */ /* 0x000fc600078e0081 */
[----:B------:R-:W5:Y:S04]  /*174c0*/  LDL.LU.64 R124, [R1+0x1f8] ;  /* 0x0001f800017c7983 */ /* 0x000f680000300a00 */
[----:B------:R-:W5:Y:S04]  /*174d0*/  LDL.LU.64 R126, [R1+0x1b0] ;  /* 0x0001b000017e7983 */ /* 0x000f680000300a00 */
[----:B------:R-:W5:Y:S04]  /*174e0*/  LDL.LU.64 R128, [R1+0x200] ;  /* 0x0002000001807983 */ /* 0x000f680000300a00 */
[----:B--2---:R-:W2:Y:S01]  /*174f0*/  LDL.LU.64 R130, [R1+0x130] ;  /* 0x0001300001827983 */ /* 0x004ea20000300a00 */
[----:B-1----:R-:W-:-:S03]  /*17500*/  IMAD.MOV.U32 R4, RZ, RZ, R73 ;  /* 0x000000ffff047224 */ /* 0x002fc600078e0049 */
[----:B------:R-:W-:Y:S04]  /*17510*/  STL [R1+0xf8], R76 ;  /* 0x0000f84c01007387 */ /* 0x000fe80000100800 */
[----:B------:R1:W-:Y:S04]  /*17520*/  STL [R1+0xec], R4 ;  /* 0x0000ec0401007387 */ /* 0x0003e80000100800 */
[----:B------:R-:W-:Y:S01]  /*17530*/  STL [R1+0x100], R78 ;  /* 0x0001004e01007387 */ /* 0x000fe20000100800 */
[----:B-1----:R-:W-:-:S05]  /*17540*/  IMAD.MOV.U32 R4, RZ, RZ, R77 ;  /* 0x000000ffff047224 */ /* 0x002fca00078e004d */
[----:B------:R1:W-:Y:S04]  /*17550*/  STL [R1+0xf4], R4 ;  /* 0x0000f40401007387 */ /* 0x0003e80000100800 */
[----:B------:R-:W-:Y:S01]  /*17560*/  STL [R1+0x108], R82 ;  /* 0x0001085201007387 */ /* 0x000fe20000100800 */
[----:B-1----:R-:W-:-:S05]  /*17570*/  MOV R4, R79 ;  /* 0x0000004f00047202 */ /* 0x002fca0000000f00 */
[----:B------:R1:W-:Y:S02]  /*17580*/  STL [R1+0xfc], R4 ;  /* 0x0000fc0401007387 */ /* 0x0003e40000100800 */
[----:B-1----:R-:W-:-:S05]  /*17590*/  IMAD.MOV.U32 R4, RZ, RZ, R83 ;  /* 0x000000ffff047224 */ /* 0x002fca00078e0053 */
[----:B------:R1:W-:Y:S04]  /*175a0*/  STL [R1+0x104], R4 ;  /* 0x0001040401007387 */ /* 0x0003e80000100800 */
[----:B------:R-:W-:Y:S01]  /*175b0*/  STL [R1+0x110], R86 ;  /* 0x0001105601007387 */ /* 0x000fe20000100800 */
[----:B-1----:R-:W-:-:S03]  /*175c0*/  IMAD.MOV.U32 R4, RZ, RZ, R87 ;  /* 0x000000ffff047224 */ /* 0x002fc600078e0057 */
[----:B------:R-:W-:Y:S04]  /*175d0*/  STL [R1+0x118], R88 ;  /* 0x0001185801007387 */ /* 0x000fe80000100800 */
[----:B------:R1:W-:Y:S04]  /*175e0*/  STL [R1+0x10c], R4 ;  /* 0x00010c0401007387 */ /* 0x0003e80000100800 */
[----:B------:R-:W-:Y:S01]  /*175f0*/  STL [R1+0x120], R92 ;  /* 0x0001205c01007387 */ /* 0x000fe20000100800 */
[----:B-1----:R-:W-:-:S05]  /*17600*/  IMAD.MOV.U32 R4, RZ, RZ, R89 ;  /* 0x000000ffff047224 */ /* 0x002fca00078e0059 */
[----:B------:R1:W-:Y:S02]  /*17610*/  STL [R1+0x114], R4 ;  /* 0x0001140401007387 */ /* 0x0003e40000100800 */
[----:B-1----:R-:W-:-:S05]  /*17620*/  IMAD.MOV.U32 R4, RZ, RZ, R93 ;  /* 0x000000ffff047224 */ /* 0x002fca00078e005d */
[----:B------:R1:W-:Y:S01]  /*17630*/  STL [R1+0x11c], R4 ;  /* 0x00011c0401007387 */ /* 0x0003e20000100800 */
[----:B------:R-:W-:-:S03]  /*17640*/  IMAD.MOV.U32 R64, RZ, RZ, R84 ;  /* 0x000000ffff407224 */ /* 0x000fc600078e0054 */
[----:B------:R-:W-:Y:S01]  /*17650*/  STL [R1+0x128], R122 ;  /* 0x0001287a01007387 */ /* 0x000fe20000100800 */
[----:B-1----:R-:W-:Y:S02]  /*17660*/  IMAD.MOV.U32 R4, RZ, RZ, R123 ;  /* 0x000000ffff047224 */ /* 0x002fe400078e007b */
[----:B------:R-:W-:-:S03]  /*17670*/  IMAD.MOV.U32 R65, RZ, RZ, R85 ;  /* 0x000000ffff417224 */ /* 0x000fc600078e0055 */
[----:B------:R1:W-:Y:S01]  /*17680*/  STL [R1+0x124], R4 ;  /* 0x0001240401007387 */ /* 0x0003e20000100800 */
[----:B---3--:R-:W-:Y:S02]  /*17690*/  IMAD.MOV.U32 R68, RZ, RZ, R96 ;  /* 0x000000ffff447224 */ /* 0x008fe400078e0060 */
[----:B------:R-:W-:Y:S01]  /*176a0*/  IMAD.MOV.U32 R69, RZ, RZ, R97 ;  /* 0x000000ffff457224 */ /* 0x000fe200078e0061 */
[----:B----4-:R-:W-:Y:S01]  /*176b0*/  MOV R72, R100 ;  /* 0x0000006400487202 */ /* 0x010fe20000000f00 */
[----:B------:R-:W-:Y:S02]  /*176c0*/  IMAD.MOV.U32 R73, RZ, RZ, R101 ;  /* 0x000000ffff497224 */ /* 0x000fe400078e0065 */
[----:B-----5:R-:W-:Y:S02]  /*176d0*/  IMAD.MOV.U32 R76, RZ, RZ, R108 ;  /* 0x000000ffff4c7224 */ /* 0x020fe400078e006c */
[----:B------:R-:W-:Y:S02]  /*176e0*/  IMAD.MOV.U32 R77, RZ, RZ, R109 ;  /* 0x000000ffff4d7224 */ /* 0x000fe400078e006d */
[----:B------:R-:W-:-:S02]  /*176f0*/  IMAD.MOV.U32 R82, RZ, RZ, R110 ;  /* 0x000000ffff527224 */ /* 0x000fc400078e006e */
[----:B------:R-:W-:Y:S02]  /*17700*/  IMAD.MOV.U32 R83, RZ, RZ, R111 ;  /* 0x000000ffff537224 */ /* 0x000fe400078e006f */
[----:B------:R-:W-:Y:S01]  /*17710*/  IMAD.MOV.U32 R84, RZ, RZ, R112 ;  /* 0x000000ffff547224 */ /* 0x000fe200078e0070 */
[----:B------:R-:W-:Y:S01]  /*17720*/  MOV R85, R113 ;  /* 0x0000007100557202 */ /* 0x000fe20000000f00 */
[----:B------:R-:W-:Y:S02]  /*17730*/  IMAD.MOV.U32 R86, RZ, RZ, R114 ;  /* 0x000000ffff567224 */ /* 0x000fe400078e0072 */
[----:B------:R-:W-:Y:S02]  /*17740*/  IMAD.MOV.U32 R87, RZ, RZ, R115 ;  /* 0x000000ffff577224 */ /* 0x000fe400078e0073 */
[----:B------:R-:W-:Y:S02]  /*17750*/  IMAD.MOV.U32 R78, RZ, RZ, R106 ;  /* 0x000000ffff4e7224 */ /* 0x000fe400078e006a */
[----:B------:R-:W-:-:S02]  /*17760*/  IMAD.MOV.U32 R79, RZ, RZ, R107 ;  /* 0x000000ffff4f7224 */ /* 0x000fc400078e006b */
[----:B------:R-:W-:Y:S02]  /*17770*/  IMAD.MOV.U32 R88, RZ, RZ, R116 ;  /* 0x000000ffff587224 */ /* 0x000fe400078e0074 */
[----:B------:R-:W-:Y:S02]  /*17780*/  IMAD.MOV.U32 R89, RZ, RZ, R117 ;  /* 0x000000ffff597224 */ /* 0x000fe400078e0075 */
[----:B------:R-:W-:Y:S02]  /*17790*/  IMAD.MOV.U32 R96, RZ, RZ, R118 ;  /* 0x000000ffff607224 */ /* 0x000fe400078e0076 */
[----:B------:R-:W-:Y:S02]  /*177a0*/  IMAD.MOV.U32 R97, RZ, RZ, R119 ;  /* 0x000000ffff617224 */ /* 0x000fe400078e0077 */
[----:B------:R-:W-:Y:S01]  /*177b0*/  IMAD.MOV.U32 R92, RZ, RZ, R124 ;  /* 0x000000ffff5c7224 */ /* 0x000fe200078e007c */
[----:B------:R-:W-:Y:S01]  /*177c0*/  MOV R93, R125 ;  /* 0x0000007d005d7202 */ /* 0x000fe20000000f00 */
[----:B--2---:R2:W-:Y:S01]  /*177d0*/  STL [R1+0x130], R130 ;  /* 0x0001308201007387 */ /* 0x0045e20000100800 */
[----:B-1----:R-:W-:-:S03]  /*177e0*/  IMAD.MOV.U32 R4, RZ, RZ, R131 ;  /* 0x000000ffff047224 */ /* 0x002fc600078e0083 */
[----:B------:R-:W3:Y:S04]  /*177f0*/  LDL.LU.64 R108, [R1+0x208] ;  /* 0x00020800016c7983 */ /* 0x000ee80000300a00 */
[----:B------:R-:W4:Y:S04]  /*17800*/  LDL.LU.64 R112, [R1+0x1b8] ;  /* 0x0001b80001707983 */ /* 0x000f280000300a00 */
[----:B------:R-:W5:Y:S04]  /*17810*/  LDL.LU.64 R110, [R1+0x218] ;  /* 0x00021800016e7983 */ /* 0x000f680000300a00 */
[----:B------:R-:W4:Y:S04]  /*17820*/  LDL.LU.64 R114, [R1+0x220] ;  /* 0x0002200001727983 */ /* 0x000f280000300a00 */
[----:B------:R1:W-:Y:S04]  /*17830*/  STL [R1+0x12c], R4 ;  /* 0x00012c0401007387 */ /* 0x0003e80000100800 */
[----:B------:R-:W4:Y:S01]  /*17840*/  LDL.LU.64 R118, [R1+0x1c8] ;  /* 0x0001c80001767983 */ /* 0x000f220000300a00 */
[----:B------:R-:W-:-:S03]  /*17850*/  IMAD.MOV.U32 R106, RZ, RZ, R126 ;  /* 0x000000ffff6a7224 */ /* 0x000fc600078e007e */
[----:B------:R-:W4:Y:S01]  /*17860*/  LDL.LU.64 R116, [R1+0x228] ;  /* 0x0002280001747983 */ /* 0x000f220000300a00 */
[----:B------:R-:W-:-:S03]  /*17870*/  IMAD.MOV.U32 R107, RZ, RZ, R127 ;  /* 0x000000ffff6b7224 */ /* 0x000fc600078e007f */
[----:B------:R-:W-:Y:S01]  /*17880*/  STL [R1+0x138], R64 ;  /* 0x0001384001007387 */ /* 0x000fe20000100800 */
[----:B------:R-:W-:-:S03]  /*17890*/  IMAD.MOV.U32 R100, RZ, RZ, R128 ;  /* 0x000000ffff647224 */ /* 0x000fc600078e0080 */
[----:B------:R-:W4:Y:S01]  /*178a0*/  LDL.LU.64 R122, [R1+0x240] ;  /* 0x00024000017a7983 */ /* 0x000f220000300a00 */
[----:B------:R-:W-:-:S03]  /*178b0*/  IMAD.MOV.U32 R101, RZ, RZ, R129 ;  /* 0x000000ffff657224 */ /* 0x000fc600078e0081 */
[----:B------:R-:W4:Y:S04]  /*178c0*/  LDL.LU.64 R124, [R1+0x1d8] ;  /* 0x0001d800017c7983 */ /* 0x000f280000300a00 */
[----:B------:R-:W4:Y:S04]  /*178d0*/  LDL.LU.64 R126, [R1+0x278] ;  /* 0x00027800017e7983 */ /* 0x000f280000300a00 */
[----:B------:R-:W4:Y:S04]  /*178e0*/  LDL.LU.64 R128, [R1+0x280] ;  /* 0x0002800001807983 */ /* 0x000f280000300a00 */
[----:B--2---:R-:W2:Y:S01]  /*178f0*/  LDL.LU.64 R130, [R1+0x168] ;  /* 0x0001680001827983 */ /* 0x004ea20000300a00 */
[----:B-1----:R-:W-:-:S03]  /*17900*/  IMAD.MOV.U32 R4, RZ, RZ, R65 ;  /* 0x000000ffff047224 */ /* 0x002fc600078e0041 */
[----:B------:R-:W-:Y:S04]  /*17910*/  STL [R1+0x140], R68 ;  /* 0x0001404401007387 */ /* 0x000fe80000100800 */
[----:B------:R1:W-:Y:S04]  /*17920*/  STL [R1+0x134], R4 ;  /* 0x0001340401007387 */ /* 0x0003e80000100800 */
[----:B------:R-:W-:Y:S01]  /*17930*/  STL [R1+0x148], R72 ;  /* 0x0001484801007387 */ /* 0x000fe20000100800 */
[----:B-1----:R-:W-:-:S05]  /*17940*/  IMAD.MOV.U32 R4, RZ, RZ, R69 ;  /* 0x000000ffff047224 */ /* 0x002fca00078e0045 */
[----:B------:R1:W-:Y:S02]  /*17950*/  STL [R1+0x13c], R4 ;  /* 0x00013c0401007387 */ /* 0x0003e40000100800 */
[----:B-1----:R-:W-:-:S05]  /*17960*/  IMAD.MOV.U32 R4, RZ, RZ, R73 ;  /* 0x000000ffff047224 */ /* 0x002fca00078e0049 */
[----:B------:R1:W-:Y:S04]  /*17970*/  STL [R1+0x144], R4 ;  /* 0x0001440401007387 */ /* 0x0003e80000100800 */
[----:B------:R-:W-:Y:S01]  /*17980*/  STL [R1+0x150], R76 ;  /* 0x0001504c01007387 */ /* 0x000fe20000100800 */
[----:B-1----:R-:W-:-:S05]  /*17990*/  MOV R4, R77 ;  /* 0x0000004d00047202 */ /* 0x002fca0000000f00 */
[----:B------:R1:W-:Y:S04]  /*179a0*/  STL [R1+0x14c], R4 ;  /* 0x00014c0401007387 */ /* 0x0003e80000100800 */
[----:B------:R-:W-:Y:S01]  /*179b0*/  STL [R1+0x158], R104 ;  /* 0x0001586801007387 */ /* 0x000fe20000100800 */
[----:B-1----:R-:W-:-:S05]  /*179c0*/  IMAD.MOV.U32 R4, RZ, RZ, R105 ;  /* 0x000000ffff047224 */ /* 0x002fca00078e0069 */
[----:B------:R1:W-:Y:S04]  /*179d0*/  STL [R1+0x154], R4 ;  /* 0x0001540401007387 */ /* 0x0003e80000100800 */
[----:B------:R3:W-:Y:S01]  /*179e0*/  STL [R1+0x160], R120 ;  /* 0x0001607801007387 */ /* 0x0007e20000100800 */
[----:B-1----:R-:W-:-:S05]  /*179f0*/  IMAD.MOV.U32 R4, RZ, RZ, R121 ;  /* 0x000000ffff047224 */ /* 0x002fca00078e0079 */
[----:B------:R2:W-:Y:S01]  /*17a00*/  STL [R1+0x15c], R4 ;  /* 0x00015c0401007387 */ /* 0x0005e20000100800 */
[----:B---3--:R-:W-:Y:S02]  /*17a10*/  IMAD.MOV.U32 R104, RZ, RZ, R108 ;  /* 0x000000ffff687224 */ /* 0x008fe400078e006c */
[----:B------:R-:W-:Y:S02]  /*17a20*/  IMAD.MOV.U32 R105, RZ, RZ, R109 ;  /* 0x000000ffff697224 */ /* 0x000fe400078e006d */
[----:B-----5:R-:W-:Y:S02]  /*17a30*/  IMAD.MOV.U32 R108, RZ, RZ, R110 ;  /* 0x000000ffff6c7224 */ /* 0x020fe400078e006e */
[----:B------:R-:W-:Y:S02]  /*17a40*/  IMAD.MOV.U32 R109, RZ, RZ, R111 ;  /* 0x000000ffff6d7224 */ /* 0x000fe400078e006f */
[----:B----4-:R-:W-:Y:S02]  /*17a50*/  IMAD.MOV.U32 R110, RZ, RZ, R114 ;  /* 0x000000ffff6e7224 */ /* 0x010fe400078e0072 */
[----:B------:R-:W-:-:S02]  /*17a60*/  IMAD.MOV.U32 R111, RZ, RZ, R115 ;  /* 0x000000ffff6f7224 */ /* 0x000fc400078e0073 */
[----:B------:R-:W-:Y:S01]  /*17a70*/  IMAD.MOV.U32 R114, RZ, RZ, R116 ;  /* 0x000000ffff727224 */ /* 0x000fe200078e0074 */
[----:B------:R-:W-:Y:S01]  /*17a80*/  MOV R115, R117 ;  /* 0x0000007500737202 */ /* 0x000fe20000000f00 */
[----:B------:R-:W-:Y:S02]  /*17a90*/  IMAD.MOV.U32 R116, RZ, RZ, R122 ;  /* 0x000000ffff747224 */ /* 0x000fe400078e007a */
[----:B------:R-:W-:Y:S02]  /*17aa0*/  IMAD.MOV.U32 R117, RZ, RZ, R123 ;  /* 0x000000ffff757224 */ /* 0x000fe400078e007b */
[----:B------:R-:W-:Y:S02]  /*17ab0*/  IMAD.MOV.U32 R120, RZ, RZ, R126 ;  /* 0x000000ffff787224 */ /* 0x000fe400078e007e */
[----:B------:R-:W-:Y:S02]  /*17ac0*/  IMAD.MOV.U32 R121, RZ, RZ, R127 ;  /* 0x000000ffff797224 */ /* 0x000fe400078e007f */
[----:B------:R-:W-:-:S02]  /*17ad0*/  IMAD.MOV.U32 R122, RZ, RZ, R128 ;  /* 0x000000ffff7a7224 */ /* 0x000fc400078e0080 */
[----:B--2---:R-:W-:Y:S01]  /*17ae0*/  IMAD.MOV.U32 R4, RZ, RZ, R131 ;  /* 0x000000ffff047224 */ /* 0x004fe200078e0083 */
[----:B------:R1:W-:Y:S01]  /*17af0*/  STL [R1+0x168], R130 ;  /* 0x0001688201007387 */ /* 0x0003e20000100800 */
[----:B------:R-:W-:-:S03]  /*17b00*/  IMAD.MOV.U32 R123, RZ, RZ, R129 ;  /* 0x000000ffff7b7224 */ /* 0x000fc600078e0081 */
[----:B------:R-:W2:Y:S04]  /*17b10*/  LDL.LU.64 R126, [R1+0x288] ;  /* 0x00028800017e7983 */ /* 0x000ea80000300a00 */
[----:B------:R-:W3:Y:S04]  /*17b20*/  LDL.LU.64 R128, [R1+0x290] ;  /* 0x0002900001807983 */ /* 0x000ee80000300a00 */
[----:B------:R4:W-:Y:S04]  /*17b30*/  STL [R1+0x164], R4 ;  /* 0x0001640401007387 */ /* 0x0009e80000100800 */
[----:B-1----:R-:W5:Y:S01]  /*17b40*/  LDL.LU.64 R130, [R1+0x1e0] ;  /* 0x0001e00001827983 */ /* 0x002f620000300a00 */
[----:B----4-:R-:W-:-:S03]  /*17b50*/  MOV R4, R79 ;  /* 0x0000004f00047202 */ /* 0x010fc60000000f00 */
[----:B------:R-:W-:Y:S04]  /*17b60*/  STL [R1+0x170], R78 ;  /* 0x0001704e01007387 */ /* 0x000fe80000100800 */
[----:B------:R-:W-:Y:S04]  /*17b70*/  STL [R1+0x178], R82 ;  /* 0x0001785201007387 */ /* 0x000fe80000100800 */
[----:B------:R1:W-:Y:S04]  /*17b80*/  STL [R1+0x16c], R4 ;  /* 0x00016c0401007387 */ /* 0x0003e80000100800 */
[----:B------:R-:W-:Y:S01]  /*17b90*/  STL [R1+0x180], R84 ;  /* 0x0001805401007387 */ /* 0x000fe20000100800 */
[----:B-1----:R-:W-:-:S05]  /*17ba0*/  IMAD.MOV.U32 R4, RZ, RZ, R83 ;  /* 0x000000ffff047224 */ /* 0x002fca00078e0053 */
[----:B------:R1:W-:Y:S04]  /*17bb0*/  STL [R1+0x174], R4 ;  /* 0x0001740401007387 */ /* 0x0003e80000100800 */
[----:B------:R-:W-:Y:S01]  /*17bc0*/  STL [R1+0x188], R88 ;  /* 0x0001885801007387 */ /* 0x000fe20000100800 */
        /* <DEDUP_REMOVED lines=15> */
[----:B------:R1:W-:Y:S01]  /*17cc0*/  STL [R1+0x1a4], R4 ;  /* 0x0001a40401007387 */ /* 0x0003e20000100800 */
[----:B------:R-:W-:Y:S02]  /*17cd0*/  IMAD.MOV.U32 R88, RZ, RZ, R92 ;  /* 0x000000ffff587224 */ /* 0x000fe400078e005c */
[----:B------:R-:W-:Y:S01]  /*17ce0*/  IMAD.MOV.U32 R89, RZ, RZ, R93 ;  /* 0x000000ffff597224 */ /* 0x000fe200078e005d */
[----:B------:R-:W-:Y:S01]  /*17cf0*/  STL [R1+0x1b0], R124 ;  /* 0x0001b07c01007387 */ /* 0x000fe20000100800 */
[----:B------:R-:W-:Y:S02]  /*17d00*/  IMAD.MOV.U32 R92, RZ, RZ, R100 ;  /* 0x000000ffff5c7224 */ /* 0x000fe400078e0064 */
[----:B-1----:R-:W-:Y:S02]  /*17d10*/  IMAD.MOV.U32 R4, RZ, RZ, R125 ;  /* 0x000000ffff047224 */ /* 0x002fe400078e007d */
[----:B------:R-:W-:Y:S02]  /*17d20*/  IMAD.MOV.U32 R93, RZ, RZ, R101 ;  /* 0x000000ffff5d7224 */ /* 0x000fe400078e0065 */
[----:B------:R-:W-:Y:S01]  /*17d30*/  IMAD.MOV.U32 R100, RZ, RZ, R108 ;  /* 0x000000ffff647224 */ /* 0x000fe200078e006c */
[----:B------:R1:W-:Y:S01]  /*17d40*/  STL [R1+0x1ac], R4 ;  /* 0x0001ac0401007387 */ /* 0x0003e20000100800 */
        /* <DEDUP_REMOVED lines=10> */
[----:B------:R-:W-:Y:S01]  /*17df0*/  IMAD.MOV.U32 R111, RZ, RZ, R121 ;  /* 0x000000ffff6f7224 */ /* 0x000fe200078e0079 */
[----:B------:R-:W-:Y:S01]  /*17e00*/  MOV R107, R115 ;  /* 0x00000073006b7202 */ /* 0x000fe20000000f00 */
[----:B------:R-:W-:Y:S01]  /*17e10*/  IMAD.MOV.U32 R106, RZ, RZ, R114 ;  /* 0x000000ffff6a7224 */ /* 0x000fe200078e0072 */
[----:B-----5:R4:W-:Y:S04]  /*17e20*/  STL [R1+0x1b8], R130 ;  /* 0x0001b88201007387 */ /* 0x0209e80000100800 */
[----:B------:R-:W5:Y:S01]  /*17e30*/  LDL.LU.64 R116, [R1+0x298] ;  /* 0x0002980001747983 */ /* 0x000f620000300a00 */
[----:B-1----:R-:W-:-:S03]  /*17e40*/  IMAD.MOV.U32 R4, RZ, RZ, R131 ;  /* 0x000000ffff047224 */ /* 0x002fc600078e0083 */
[----:B------:R-:W2:Y:S04]  /*17e50*/  LDL.LU.64 R122, [R1+0x2a8] ;  /* 0x0002a800017a7983 */ /* 0x000ea80000300a00 */
[----:B------:R-:W2:Y:S01]  /*17e60*/  LDL.LU.64 R118, [R1+0x258] ;  /* 0x0002580001767983 */ /* 0x000ea20000300a00 */
[----:B---3--:R-:W-:-:S03]  /*17e70*/  MOV R114, R128 ;  /* 0x0000008000727202 */ /* 0x008fc60000000f00 */
[----:B------:R-:W3:Y:S01]  /*17e80*/  LDL.LU.64 R120, [R1+0x2d0] ;  /* 0x0002d00001787983 */ /* 0x000ee20000300a00 */
[----:B------:R-:W-:-:S03]  /*17e90*/  IMAD.MOV.U32 R115, RZ, RZ, R129 ;  /* 0x000000ffff737224 */ /* 0x000fc600078e0081 */
[----:B------:R1:W-:Y:S04]  /*17ea0*/  STL [R1+0x1b4], R4 ;  /* 0x0001b40401007387 */ /* 0x0003e80000100800 */
[----:B------:R-:W-:Y:S04]  /*17eb0*/  STL [R1+0x1c0], R86 ;  /* 0x0001c05601007387 */ /* 0x000fe80000100800 */
[----:B------:R-:W3:Y:S04]  /*17ec0*/  LDL.LU.64 R124, [R1+0x268] ;  /* 0x00026800017c7983 */ /* 0x000ee80000300a00 */
[----:B------:R-:W3:Y:S04]  /*17ed0*/  LDL.LU.64 R128, [R1+0x2c8] ;  /* 0x0002c80001807983 */ /* 0x000ee80000300a00 */
[----:B----4-:R-:W4:Y:S01]  /*17ee0*/  LDL.LU.64 R130, [R1+0x2c0] ;  /* 0x0002c00001827983 */ /* 0x010f220000300a00 */
[----:B-1----:R-:W-:-:S03]  /*17ef0*/  IMAD.MOV.U32 R4, RZ, RZ, R87 ;  /* 0x000000ffff047224 */ /* 0x002fc600078e0057 */
        /* <DEDUP_REMOVED lines=29> */
[----:B-1----:R-:W-:Y:S02]  /*180d0*/  IMAD.MOV.U32 R4, RZ, RZ, R115 ;  /* 0x000000ffff047224 */ /* 0x002fe400078e0073 */
[----:B-----5:R-:W-:Y:S04]  /*180e0*/  STL [R1+0x218], R116 ;  /* 0x0002187401007387 */ /* 0x020fe80000100800 */
[----:B------:R1:W-:Y:S02]  /*180f0*/  STL [R1+0x20c], R4 ;  /* 0x00020c0401007387 */ /* 0x0003e40000100800 */
[----:B-1----:R-:W-:-:S05]  /*18100*/  IMAD.MOV.U32 R4, RZ, RZ, R117 ;  /* 0x000000ffff047224 */ /* 0x002fca00078e0075 */
[----:B------:R1:W-:Y:S04]  /*18110*/  STL [R1+0x214], R4 ;  /* 0x0002140401007387 */ /* 0x0003e80000100800 */
[----:B--2---:R-:W-:Y:S01]  /*18120*/  STL [R1+0x220], R122 ;  /* 0x0002207a01007387 */ /* 0x004fe20000100800 */
[----:B-1----:R-:W-:-:S05]  /*18130*/  IMAD.MOV.U32 R4, RZ, RZ, R123 ;  /* 0x000000ffff047224 */ /* 0x002fca00078e007b */
[----:B------:R1:W-:Y:S04]  /*18140*/  STL [R1+0x21c], R4 ;  /* 0x00021c0401007387 */ /* 0x0003e80000100800 */
[----:B----4-:R2:W-:Y:S01]  /*18150*/  STL [R1+0x228], R130 ;  /* 0x0002288201007387 */ /* 0x0105e20000100800 */
[----:B---3--:R-:W-:-:S03]  /*18160*/  IMAD.MOV.U32 R60, RZ, RZ, R128 ;  /* 0x000000ffff3c7224 */ /* 0x008fc600078e0080 */
[----:B------:R-:W3:Y:S01]  /*18170*/  LDL.LU.64 R104, [R1+0x398] ;  /* 0x0003980001687983 */ /* 0x000ee20000300a00 */
[----:B-1----:R-:W-:-:S03]  /*18180*/  IMAD.MOV.U32 R4, RZ, RZ, R131 ;  /* 0x000000ffff047224 */ /* 0x002fc600078e0083 */
[----:B------:R-:W4:Y:S01]  /*18190*/  LDL.LU.64 R84, [R1+0x358] ;  /* 0x0003580001547983 */ /* 0x000f220000300a00 */
[----:B------:R-:W-:-:S03]  /*181a0*/  IMAD.MOV.U32 R61, RZ, RZ, R129 ;  /* 0x000000ffff3d7224 */ /* 0x000fc600078e0081 */
[----:B------:R-:W5:Y:S04]  /*181b0*/  LDL.LU.64 R82, [R1+0x300] ;  /* 0x0003000001527983 */ /* 0x000f680000300a00 */
[----:B------:R-:W3:Y:S04]  /*181c0*/  LDL.LU.64 R64, [R1+0x2a0] ;  /* 0x0002a00001407983 */ /* 0x000ee80000300a00 */
[----:B------:R-:W4:Y:S04]  /*181d0*/  LDL.LU.64 R128, [R1+0x3c0] ;  /* 0x0003c00001807983 */ /* 0x000f280000300a00 */
[----:B------:R1:W-:Y:S04]  /*181e0*/  STL [R1+0x224], R4 ;  /* 0x0002240401007387 */ /* 0x0003e80000100800 */
[----:B------:R-:W4:Y:S04]  /*181f0*/  LDL.LU.64 R68, [R1+0x2f8] ;  /* 0x0002f80001447983 */ /* 0x000f280000300a00 */
[----:B------:R-:W4:Y:S04]  /*18200*/  LDL.LU.64 R76, [R1+0x2b8] ;  /* 0x0002b800014c7983 */ /* 0x000f280000300a00 */
[----:B--2---:R-:W2:Y:S04]  /*18210*/  LDL.LU.64 R130, [R1+0x380] ;  /* 0x0003800001827983 */ /* 0x004ea80000300a00 */
[----:B------:R-:W2:Y:S04]  /*18220*/  LDL.LU.64 R106, [R1+0x340] ;  /* 0x00034000016a7983 */ /* 0x000ea80000300a00 */
[----:B------:R-:W2:Y:S04]  /*18230*/  LDL.LU.64 R88, [R1+0x338] ;  /* 0x0003380001587983 */ /* 0x000ea80000300a00 */
[----:B------:R-:W2:Y:S04]  /*18240*/  LDL.LU.64 R92, [R1+0x3a0] ;  /* 0x0003a000015c7983 */ /* 0x000ea80000300a00 */
[----:B------:R-:W2:Y:S04]  /*18250*/  LDL.LU.64 R108, [R1+0x440] ;  /* 0x00044000016c7983 */ /* 0x000ea80000300a00 */
[----:B------:R-:W2:Y:S04]  /*18260*/  LDL.LU.64 R112, [R1+0x470] ;  /* 0x0004700001707983 */ /* 0x000ea80000300a00 */
[----:B------:R-:W2:Y:S01]  /*18270*/  LDL.LU.64 R96, [R1+0x3b0] ;  /* 0x0003b00001607983 */ /* 0x000ea20000300a00 */
[----:B------:R-:W-:-:S03]  /*18280*/  IMAD.MOV.U32 R72, RZ, RZ, R124 ;  /* 0x000000ffff487224 */ /* 0x000fc600078e007c */
[----:B------:R-:W2:Y:S01]  /*18290*/  LDL.LU.64 R100, [R1+0x318] ;  /* 0x0003180001647983 */ /* 0x000ea20000300a00 */
[----:B------:R-:W-:-:S03]  /*182a0*/  IMAD.MOV.U32 R73, RZ, RZ, R125 ;  /* 0x000000ffff497224 */ /* 0x000fc600078e007d */
[----:B------:R-:W2:Y:S04]  /*182b0*/  LDL.LU.64 R110, [R1+0x450] ;  /* 0x00045000016e7983 */ /* 0x000ea80000300a00 */
[----:B------:R-:W2:Y:S01]  /*182c0*/  LDL.LU.64 R114, [R1+0x3e0] ;  /* 0x0003e00001727983 */ /* 0x000ea20000300a00 */
[----:B------:R-:W-:-:S03]  /*182d0*/  IMAD.MOV.U32 R56, RZ, RZ, R120 ;  /* 0x000000ffff387224 */ /* 0x000fc600078e0078 */
[----:B------:R-:W2:Y:S01]  /*182e0*/  LDL.LU.64 R86, [R1+0x2e0] ;  /* 0x0002e00001567983 */ /* 0x000ea20000300a00 */
[----:B------:R-:W-:-:S03]  /*182f0*/  MOV R57, R121 ;  /* 0x0000007900397202 */ /* 0x000fc60000000f00 */
[----:B------:R-:W2:Y:S01]  /*18300*/  LDL.LU.64 R124, [R1+0x3d8] ;  /* 0x0003d800017c7983 */ /* 0x000ea20000300a00 */
[----:B------:R-:W-:-:S03]  /*18310*/  IMAD.MOV.U32 R48, RZ, RZ, R118 ;  /* 0x000000ffff307224 */ /* 0x000fc600078e0076 */
[----:B------:R-:W2:Y:S01]  /*18320*/  LDL.LU.64 R116, [R1+0x400] ;  /* 0x0004000001747983 */ /* 0x000ea20000300a00 */
[----:B------:R-:W-:-:S03]  /*18330*/  IMAD.MOV.U32 R49, RZ, RZ, R119 ;  /* 0x000000ffff317224 */ /* 0x000fc600078e0077 */
[----:B------:R-:W2:Y:S04]  /*18340*/  LDL.LU.64 R122, [R1+0x370] ;  /* 0x00037000017a7983 */ /* 0x000ea80000300a00 */
[----:B------:R-:W2:Y:S04]  /*18350*/  LDL.LU.64 R120, [R1+0x410] ;  /* 0x0004100001787983 */ /* 0x000ea80000300a00 */
[----:B------:R-:W2:Y:S04]  /*18360*/  LDL.LU.64 R118, [R1+0x3f8] ;  /* 0x0003f80001767983 */ /* 0x000ea80000300a00 */
[----:B------:R-:W2:Y:S04]  /*18370*/  LDL.LU.64 R78, [R1+0x360] ;  /* 0x00036000014e7983 */ /* 0x000ea80000300a00 */
[----:B------:R-:W2:Y:S01]  /*18380*/  LDL.LU.64 R52, [R1+0x250] ;  /* 0x0002500001347983 */ /* 0x000ea20000300a00 */
[----:B-1----:R-:W-:-:S03]  /*18390*/  IMAD.MOV.U32 R4, RZ, RZ, R57 ;  /* 0x000000ffff047224 */ /* 0x002fc600078e0039 */
[----:B------:R-:W-:Y:S04]  /*183a0*/  STL [R1+0x230], R56 ;  /* 0x0002303801007387 */ /* 0x000fe80000100800 */
[----:B------:R1:W-:Y:S04]  /*183b0*/  STL [R1+0x22c], R4 ;  /* 0x00022c0401007387 */ /* 0x0003e80000100800 */
[----:B------:R-:W-:Y:S01]  /*183c0*/  STL [R1+0x238], R60 ;  /* 0x0002383c01007387 */ /* 0x000fe20000100800 */
[----:B-1----:R-:W-:-:S05]  /*183d0*/  MOV R4, R61 ;  /* 0x0000003d00047202 */ /* 0x002fca0000000f00 */
[----:B------:R3:W-:Y:S02]  /*183e0*/  STL [R1+0x234], R4 ;  /* 0x0002340401007387 */ /* 0x0007e40000100800 */
[----:B---3--:R-:W-:Y:S02]  /*183f0*/  IMAD.MOV.U32 R4, RZ, RZ, R65 ;  /* 0x000000ffff047224 */ /* 0x008fe400078e0041 */
[----:B------:R-:W-:Y:S04]  /*18400*/  STL [R1+0x240], R64 ;  /* 0x0002404001007387 */ /* 0x000fe80000100800 */
[----:B------:R1:W-:Y:S04]  /*18410*/  STL [R1+0x23c], R4 ;  /* 0x00023c0401007387 */ /* 0x0003e80000100800 */
[----:B------:R3:W-:Y:S04]  /*18420*/  STL [R1+0x248], R126 ;  /* 0x0002487e01007387 */ /* 0x0007e80000100800 */
[----:B------:R-:W5:Y:S01]  /*18430*/  LDL.LU.64 R56, [R1+0x320] ;  /* 0x0003200001387983 */ /* 0x000f620000300a00 */
[----:B-1----:R-:W-:-:S03]  /*18440*/  IMAD.MOV.U32 R4, RZ, RZ, R127 ;  /* 0x000000ffff047224 */ /* 0x002fc600078e007f */
[----:B--2---:R-:W-:Y:S04]  /*18450*/  STL [R1+0x250], R52 ;  /* 0x0002503401007387 */ /* 0x004fe80000100800 */
[----:B------:R1:W-:Y:S04]  /*18460*/  STL [R1+0x244], R4 ;  /* 0x0002440401007387 */ /* 0x0003e80000100800 */
[----:B---3--:R-:W2:Y:S04]  /*18470*/  LDL.LU.64 R126, [R1+0x4a0] ;  /* 0x0004a000017e7983 */ /* 0x008ea80000300a00 */
[----:B------:R-:W3:Y:S01]  /*18480*/  LDL.LU.64 R60, [R1+0x260] ;  /* 0x00026000013c7983 */ /* 0x000ee20000300a00 */
[----:B-1----:R-:W-:-:S02]  /*18490*/  IMAD.MOV.U32 R4, RZ, RZ, R53 ;  /* 0x000000ffff047224 */ /* 0x002fc400078e0035 */
[----:B----4-:R-:W-:Y:S02]  /*184a0*/  IMAD.MOV.U32 R64, RZ, RZ, R68 ;  /* 0x000000ffff407224 */ /* 0x010fe400078e0044 */
[----:B------:R-:W-:Y:S02]  /*184b0*/  IMAD.MOV.U32 R65, RZ, RZ, R69 ;  /* 0x000000ffff417224 */ /* 0x000fe400078e0045 */
[----:B------:R-:W-:Y:S02]  /*184c0*/  IMAD.MOV.U32 R68, RZ, RZ, R76 ;  /* 0x000000ffff447224 */ /* 0x000fe400078e004c */
[----:B------:R-:W-:Y:S02]  /*184d0*/  IMAD.MOV.U32 R69, RZ, RZ, R77 ;  /* 0x000000ffff457224 */ /* 0x000fe400078e004d */
[----:B------:R-:W4:Y:S04]  /*184e0*/  LDL.LU.64 R76, [R1+0x310] ;  /* 0x00031000014c7983 */ /* 0x000f280000300a00 */
[----:B------:R1:W-:Y:S04]  /*184f0*/  STL [R1+0x24c], R4 ;  /* 0x00024c0401007387 */ /* 0x0003e80000100800 */
[----:B------:R-:W-:Y:S04]  /*18500*/  STL [R1+0x258], R48 ;  /* 0x0002583001007387 */ /* 0x000fe80000100800 */
[----:B------:R-:W2:Y:S01]  /*18510*/  LDL.LU.64 R52, [R1+0x270] ;  /* 0x0002700001347983 */ /* 0x000ea20000300a00 */
[----:B-1----:R-:W-:-:S05]  /*18520*/  MOV R4, R49 ;  /* 0x0000003100047202 */ /* 0x002fca0000000f00 */
[----:B------:R3:W-:Y:S02]  /*18530*/  STL [R1+0x254], R4 ;  /* 0x0002540401007387 */ /* 0x0007e40000100800 */
[----:B---3--:R-:W-:Y:S02]  /*18540*/  IMAD.MOV.U32 R4, RZ, RZ, R61 ;  /* 0x000000ffff047224 */ /* 0x008fe400078e003d */
[----:B------:R-:W-:Y:S04]  /*18550*/  STL [R1+0x260], R60 ;  /* 0x0002603c01007387 */ /* 0x000fe80000100800 */
[----:B------:R1:W-:Y:S04]  /*18560*/  STL [R1+0x25c], R4 ;  /* 0x00025c0401007387 */ /* 0x0003e80000100800 */
[----:B------:R3:W-:Y:S01]  /*18570*/  STL [R1+0x268], R72 ;  /* 0x0002684801007387 */ /* 0x0007e20000100800 */
[----:B-1----:R-:W-:-:S05]  /*18580*/  IMAD.MOV.U32 R4, RZ, RZ, R73 ;  /* 0x000000ffff047224 */ /* 0x002fca00078e0049 */
[----:B------:R2:W-:Y:S01]  /*18590*/  STL [R1+0x264], R4 ;  /* 0x0002640401007387 */ /* 0x0005e20000100800 */
[----:B---3--:R-:W-:Y:S02]  /*185a0*/  IMAD.MOV.U32 R72, RZ, RZ, R78 ;  /* 0x000000ffff487224 */ /* 0x008fe400078e004e */
[----:B------:R-:W-:Y:S02]  /*185b0*/  IMAD.MOV.U32 R73, RZ, RZ, R79 ;  /* 0x000000ffff497224 */ /* 0x000fe400078e004f */
[----:B------:R-:W3:Y:S01]  /*185c0*/  LDL.LU.64 R78, [R1+0x2e8] ;  /* 0x0002e800014e7983 */ /* 0x000ee20000300a00 */
[----:B------:R-:W-:Y:S02]  /*185d0*/  IMAD.MOV.U32 R60, RZ, RZ, R64 ;  /* 0x000000ffff3c7224 */ /* 0x000fe400078e0040 */
[----:B------:R-:W-:Y:S02]  /*185e0*/  IMAD.MOV.U32 R61, RZ, RZ, R65 ;  /* 0x000000ffff3d7224 */ /* 0x000fe400078e0041 */
[----:B------:R-:W3:Y:S01]  /*185f0*/  LDL.LU.64 R64, [R1+0x2d8] ;  /* 0x0002d80001407983 */ /* 0x000ee20000300a00 */
[----:B--2---:R-:W-:-:S03]  /*18600*/  IMAD.MOV.U32 R4, RZ, RZ, R53 ;  /* 0x000000ffff047224 */ /* 0x004fc600078e0035 */
[----:B------:R-:W-:Y:S04]  /*18610*/  STL [R1+0x270], R52 ;  /* 0x0002703401007387 */ /* 0x000fe80000100800 */
[----:B-----5:R-:W-:Y:S04]  /*18620*/  STL [R1+0x278], R56 ;  /* 0x0002783801007387 */ /* 0x020fe80000100800 */
[----:B------:R1:W-:Y:S02]  /*18630*/  STL [R1+0x26c], R4 ;  /* 0x00026c0401007387 */ /* 0x0003e40000100800 */
[----:B-1----:R-:W-:-:S05]  /*18640*/  MOV R4, R57 ;  /* 0x0000003900047202 */ /* 0x002fca0000000f00 */
[----:B------:R1:W-:Y:S04]  /*18650*/  STL [R1+0x274], R4 ;  /* 0x0002740401007387 */ /* 0x0003e80000100800 */
[----:B----4-:R2:W-:Y:S01]  /*18660*/  STL [R1+0x280], R76 ;  /* 0x0002804c01007387 */ /* 0x0105e20000100800 */
[----:B-1----:R-:W-:-:S05]  /*18670*/  IMAD.MOV.U32 R4, RZ, RZ, R77 ;  /* 0x000000ffff047224 */ /* 0x002fca00078e004d */
[----:B------:R1:W-:Y:S01]  /*18680*/  STL [R1+0x27c], R4 ;  /* 0x00027c0401007387 */ /* 0x0003e20000100800 */
[----:B--2---:R-:W-:Y:S02]  /*18690*/  IMAD.MOV.U32 R76, RZ, RZ, R100 ;  /* 0x000000ffff4c7224 */ /* 0x004fe400078e0064 */
[----:B------:R-:W-:Y:S02]  /*186a0*/  IMAD.MOV.U32 R77, RZ, RZ, R101 ;  /* 0x000000ffff4d7224 */ /* 0x000fe400078e0065 */
[----:B------:R-:W2:Y:S01]  /*186b0*/  LDL.LU.64 R100, [R1+0x2b0] ;  /* 0x0002b00001647983 */ /* 0x000ea20000300a00 */
[----:B-1----:R-:W-:-:S03]  /*186c0*/  IMAD.MOV.U32 R4, RZ, RZ, R61 ;  /* 0x000000ffff047224 */ /* 0x002fc600078e003d */
[----:B------:R-:W-:Y:S04]  /*186d0*/  STL [R1+0x288], R60 ;  /* 0x0002883c01007387 */ /* 0x000fe80000100800 */
[----:B------:R3:W-:Y:S02]  /*186e0*/  STL [R1+0x284], R4 ;  /* 0x0002840401007387 */ /* 0x0007e40000100800 */
[----:B---3--:R-:W-:Y:S02]  /*186f0*/  IMAD.MOV.U32 R4, RZ, RZ, R79 ;  /* 0x000000ffff047224 */ /* 0x008fe400078e004f */
[----:B------:R-:W-:Y:S04]  /*18700*/  STL [R1+0x290], R78 ;  /* 0x0002904e01007387 */ /* 0x000fe80000100800 */
[----:B------:R-:W-:Y:S04]  /*18710*/  STL [R1+0x298], R86 ;  /* 0x0002985601007387 */ /* 0x000fe80000100800 */
[----:B------:R1:W-:Y:S02]  /*18720*/  STL [R1+0x28c], R4 ;  /* 0x00028c0401007387 */ /* 0x0003e40000100800 */
[----:B-1----:R-:W-:-:S02]  /*18730*/  MOV R4, R87 ;  /* 0x0000005700047202 */ /* 0x002fc40000000f00 */
[----:B------:R-:W3:Y:S01]  /*18740*/  LDL.LU.64 R86, [R1+0x350] ;  /* 0x0003500001567983 */ /* 0x000ee20000300a00 */
[----:B------:R-:W-:Y:S02]  /*18750*/  IMAD.MOV.U32 R78, RZ, RZ, R82 ;  /* 0x000000ffff4e7224 */ /* 0x000fe400078e0052 */
[----:B------:R-:W-:Y:S01]  /*18760*/  IMAD.MOV.U32 R79, RZ, RZ, R83 ;  /* 0x000000ffff4f7224 */ /* 0x000fe200078e0053 */
[----:B------:R1:W-:Y:S01]  /*18770*/  STL [R1+0x294], R4 ;  /* 0x0002940401007387 */ /* 0x0003e20000100800 */
[----:B------:R-:W-:Y:S02]  /*18780*/  IMAD.MOV.U32 R82, RZ, RZ, R92 ;  /* 0x000000ffff527224 */ /* 0x000fe400078e005c */
[----:B------:R-:W-:Y:S01]  /*18790*/  IMAD.MOV.U32 R83, RZ, RZ, R93 ;  /* 0x000000ffff537224 */ /* 0x000fe200078e005d */
[----:B------:R-:W-:Y:S04]  /*187a0*/  STL [R1+0x2a0], R64 ;  /* 0x0002a04001007387 */ /* 0x000fe80000100800 */
[----:B------:R-:W4:Y:S01]  /*187b0*/  LDL.LU.64 R92, [R1+0x328] ;  /* 0x00032800015c7983 */ /* 0x000f220000300a00 */
[----:B-1----:R-:W-:-:S05]  /*187c0*/  IMAD.MOV.U32 R4, RZ, RZ, R65 ;  /* 0x000000ffff047224 */ /* 0x002fca00078e0041 */
[----:B------:R1:W-:Y:S04]  /*187d0*/  STL [R1+0x29c], R4 ;  /* 0x00029c0401007387 */ /* 0x0003e80000100800 */
[----:B------:R-:W-:Y:S01]  /*187e0*/  STL [R1+0x2a8], R68 ;  /* 0x0002a84401007387 */ /* 0x000fe20000100800 */
[----:B-1----:R-:W-:-:S03]  /*187f0*/  IMAD.MOV.U32 R4, RZ, RZ, R69 ;  /* 0x000000ffff047224 */ /* 0x002fc600078e0045 */
[----:B--2---:R-:W-:Y:S04]  /*18800*/  STL [R1+0x2b0], R100 ;  /* 0x0002b06401007387 */ /* 0x004fe80000100800 */
[----:B------:R1:W-:Y:S02]  /*18810*/  STL [R1+0x2a4], R4 ;  /* 0x0002a40401007387 */ /* 0x0003e40000100800 */
[----:B-1----:R-:W-:Y:S02]  /*18820*/  IMAD.MOV.U32 R4, RZ, RZ, R101 ;  /* 0x000000ffff047224 */ /* 0x002fe400078e0065 */
[----:B------:R-:W2:Y:S04]  /*18830*/  LDL.LU.64 R100, [R1+0x308] ;  /* 0x0003080001647983 */ /* 0x000ea80000300a00 */
[----:B------:R1:W-:Y:S04]  /*18840*/  STL [R1+0x2ac], R4 ;  /* 0x0002ac0401007387 */ /* 0x0003e80000100800 */
[----:B------:R-:W-:Y:S01]  /*18850*/  STL [R1+0x2b8], R72 ;  /* 0x0002b84801007387 */ /* 0x000fe20000100800 */
[----:B-1----:R-:W-:-:S05]  /*18860*/  IMAD.MOV.U32 R4, RZ, RZ, R73 ;  /* 0x000000ffff047224 */ /* 0x002fca00078e0049 */
[----:B------:R3:W-:Y:S02]  /*18870*/  STL [R1+0x2b4], R4 ;  /* 0x0002b40401007387 */ /* 0x0007e40000100800 */
[----:B---3--:R-:W-:Y:S02]  /*18880*/  IMAD.MOV.U32 R4, RZ, RZ, R87 ;  /* 0x000000ffff047224 */ /* 0x008fe400078e0057 */
[----:B------:R1:W-:Y:S04]  /*18890*/  STL [R1+0x2c0], R86 ;  /* 0x0002c05601007387 */ /* 0x0003e80000100800 */
[----:B------:R3:W-:Y:S04]  /*188a0*/  STL [R1+0x2bc], R4 ;  /* 0x0002bc0401007387 */ /* 0x0007e80000100800 */
[----:B-1----:R-:W5:Y:S01]  /*188b0*/  LDL.LU.64 R86, [R1+0x2f0] ;  /* 0x0002f00001567983 */ /* 0x002f620000300a00 */
[----:B---3--:R-:W-:-:S03]  /*188c0*/  MOV R4, R89 ;  /* 0x0000005900047202 */ /* 0x008fc60000000f00 */
[----:B------:R1:W-:Y:S04]  /*188d0*/  STL [R1+0x2c8], R88 ;  /* 0x0002c85801007387 */ /* 0x0003e80000100800 */
[----:B------:R4:W-:Y:S04]  /*188e0*/  STL [R1+0x2c4], R4 ;  /* 0x0002c40401007387 */ /* 0x0009e80000100800 */
[----:B-1----:R-:W3:Y:S01]  /*188f0*/  LDL.LU.64 R88, [R1+0x390] ;  /* 0x0003900001587983 */ /* 0x002ee20000300a00 */
[----:B----4-:R-:W-:-:S03]  /*18900*/  IMAD.MOV.U32 R4, RZ, RZ, R93 ;  /* 0x000000ffff047224 */ /* 0x010fc600078e005d */
[----:B------:R1:W-:Y:S04]  /*18910*/  STL [R1+0x2d0], R92 ;  /* 0x0002d05c01007387 */ /* 0x0003e80000100800 */
[----:B------:R-:W-:Y:S04]  /*18920*/  STL [R1+0x2d8], R76 ;  /* 0x0002d84c01007387 */ /* 0x000fe80000100800 */
[----:B------:R4:W-:Y:S01]  /*18930*/  STL [R1+0x2cc], R4 ;  /* 0x0002cc0401007387 */ /* 0x0009e20000100800 */
[----:B-1----:R-:W-:Y:S02]  /*18940*/  IMAD.MOV.U32 R92, RZ, RZ, R96 ;  /* 0x000000ffff5c7224 */ /* 0x002fe400078e0060 */
[----:B------:R-:W-:-:S02]  /*18950*/  IMAD.MOV.U32 R93, RZ, RZ, R97 ;  /* 0x000000ffff5d7224 */ /* 0x000fc400078e0061 */
[----:B------:R-:W3:Y:S01]  /*18960*/  LDL.LU.64 R96, [R1+0x368] ;  /* 0x0003680001607983 */ /* 0x000ee20000300a00 */
[----:B----4-:R-:W-:-:S05]  /*18970*/  IMAD.MOV.U32 R4, RZ, RZ, R77 ;  /* 0x000000ffff047224 */ /* 0x010fca00078e004d */
[----:B------:R1:W-:Y:S04]  /*18980*/  STL [R1+0x2d4], R4 ;  /* 0x0002d40401007387 */ /* 0x0003e80000100800 */
[----:B--2---:R2:W-:Y:S01]  /*18990*/  STL [R1+0x2e0], R100 ;  /* 0x0002e06401007387 */ /* 0x0045e20000100800 */
[----:B-1----:R-:W-:-:S05]  /*189a0*/  IMAD.MOV.U32 R4, RZ, RZ, R101 ;  /* 0x000000ffff047224 */ /* 0x002fca00078e0065 */
[----:B------:R1:W-:Y:S01]  /*189b0*/  STL [R1+0x2dc], R4 ;  /* 0x0002dc0401007387 */ /* 0x0003e20000100800 */
[----:B--2---:R-:W-:Y:S02]  /*189c0*/  IMAD.MOV.U32 R100, RZ, RZ, R104 ;  /* 0x000000ffff647224 */ /* 0x004fe400078e0068 */
[----:B------:R-:W-:Y:S01]  /*189d0*/  IMAD.MOV.U32 R101, RZ, RZ, R105 ;  /* 0x000000ffff657224 */ /* 0x000fe200078e0069 */
[----:B------:R-:W-:Y:S04]  /*189e0*/  STL [R1+0x2e8], R78 ;  /* 0x0002e84e01007387 */ /* 0x000fe80000100800 */
[----:B------:R-:W2:Y:S01]  /*189f0*/  LDL.LU.64 R104, [R1+0x348] ;  /* 0x0003480001687983 */ /* 0x000ea20000300a00 */
[----:B-1----:R-:W-:-:S05]  /*18a00*/  MOV R4, R79 ;  /* 0x0000004f00047202 */ /* 0x002fca0000000f00 */
[----:B------:R5:W-:Y:S02]  /*18a10*/  STL [R1+0x2e4], R4 ;  /* 0x0002e40401007387 */ /* 0x000be40000100800 */
[----:B-----5:R-:W-:Y:S02]  /*18a20*/  IMAD.MOV.U32 R4, RZ, RZ, R87 ;  /* 0x000000ffff047224 */ /* 0x020fe400078e0057 */
[----:B------:R1:W-:Y:S04]  /*18a30*/  STL [R1+0x2f0], R86 ;  /* 0x0002f05601007387 */ /* 0x0003e80000100800 */
[----:B------:R4:W-:Y:S04]  /*18a40*/  STL [R1+0x2ec], R4 ;  /* 0x0002ec0401007387 */ /* 0x0009e80000100800 */
[----:B------:R-:W-:Y:S04]  /*18a50*/  STL [R1+0x2f8], R82 ;  /* 0x0002f85201007387 */ /* 0x000fe80000100800 */
[----:B-1----:R-:W5:Y:S01]  /*18a60*/  LDL.LU.64 R86, [R1+0x330] ;  /* 0x0003300001567983 */ /* 0x002f620000300a00 */
[----:B----4-:R-:W-:-:S05]  /*18a70*/  IMAD.MOV.U32 R4, RZ, RZ, R83 ;  /* 0x000000ffff047224 */ /* 0x010fca00078e0053 */
[----:B------:R1:W-:Y:S04]  /*18a80*/  STL [R1+0x2f4], R4 ;  /* 0x0002f40401007387 */ /* 0x0003e80000100800 */
[----:B---3--:R3:W-:Y:S01]  /*18a90*/  STL [R1+0x300], R88 ;  /* 0x0003005801007387 */ /* 0x0087e20000100800 */
[----:B-1----:R-:W-:-:S03]  /*18aa0*/  IMAD.MOV.U32 R4, RZ, RZ, R89 ;  /* 0x000000ffff047224 */ /* 0x002fc600078e0059 */
[----:B---3--:R-:W3:Y:S04]  /*18ab0*/  LDL.LU.64 R88, [R1+0x3d0] ;  /* 0x0003d00001587983 */ /* 0x008ee80000300a00 */
[----:B------:R1:W-:Y:S04]  /*18ac0*/  STL [R1+0x2fc], R4 ;  /* 0x0002fc0401007387 */ /* 0x0003e80000100800 */
[----:B------:R4:W-:Y:S01]  /*18ad0*/  STL [R1+0x308], R122 ;  /* 0x0003087a01007387 */ /* 0x0009e20000100800 */
[----:B-1----:R-:W-:-:S05]  /*18ae0*/  IMAD.MOV.U32 R4, RZ, RZ, R123 ;  /* 0x000000ffff047224 */ /* 0x002fca00078e007b */
[----:B------:R1:W-:Y:S01]  /*18af0*/  STL [R1+0x304], R4 ;  /* 0x0003040401007387 */ /* 0x0003e20000100800 */
[----:B----4-:R-:W-:Y:S02]  /*18b00*/  IMAD.MOV.U32 R122, RZ, RZ, R126 ;  /* 0x000000ffff7a7224 */ /* 0x010fe400078e007e */
[----:B------:R-:W-:Y:S01]  /*18b10*/  IMAD.MOV.U32 R123, RZ, RZ, R127 ;  /* 0x000000ffff7b7224 */ /* 0x000fe200078e007f */
[----:B------:R4:W-:Y:S04]  /*18b20*/  STL [R1+0x310], R96 ;  /* 0x0003106001007387 */ /* 0x0009e80000100800 */
[----:B------:R-:W3:Y:S01]  /*18b30*/  LDL.LU.64 R126, [R1+0x3a8] ;  /* 0x0003a800017e7983 */ /* 0x000ee20000300a00 */
[----:B-1----:R-:W-:-:S03]  /*18b40*/  IMAD.MOV.U32 R4, RZ, RZ, R97 ;  /* 0x000000ffff047224 */ /* 0x002fc600078e0061 */
[----:B------:R-:W-:Y:S04]  /*18b50*/  STL [R1+0x318], R84 ;  /* 0x0003185401007387 */ /* 0x000fe80000100800 */
[----:B------:R1:W-:Y:S01]  /*18b60*/  STL [R1+0x30c], R4 ;  /* 0x00030c0401007387 */ /* 0x0003e20000100800 */
[----:B----4-:R-:W-:Y:S01]  /*18b70*/  MOV R96, R100 ;  /* 0x0000006400607202 */ /* 0x010fe20000000f00 */
[----:B------:R-:W-:Y:S02]  /*18b80*/  IMAD.MOV.U32 R97, RZ, RZ, R101 ;  /* 0x000000ffff617224 */ /* 0x000fe400078e0065 */
[----:B------:R-:W4:Y:S01]  /*18b90*/  LDL.LU.64 R100, [R1+0x388] ;  /* 0x0003880001647983 */ /* 0x000f220000300a00 */
[----:B-1----:R-:W-:-:S05]  /*18ba0*/  IMAD.MOV.U32 R4, RZ, RZ, R85 ;  /* 0x000000ffff047224 */ /* 0x002fca00078e0055 */
[----:B------:R1:W-:Y:S04]  /*18bb0*/  STL [R1+0x314], R4 ;  /* 0x0003140401007387 */ /* 0x0003e80000100800 */
[----:B--2---:R2:W-:Y:S01]  /*18bc0*/  STL [R1+0x320], R104 ;  /* 0x0003206801007387 */ /* 0x0045e20000100800 */
[----:B-1----:R-:W-:-:S03]  /*18bd0*/  IMAD.MOV.U32 R4, RZ, RZ, R105 ;  /* 0x000000ffff047224 */ /* 0x002fc600078e0069 */
[----:B------:R-:W-:Y:S04]  /*18be0*/  STL [R1+0x328], R106 ;  /* 0x0003286a01007387 */ /* 0x000fe80000100800 */
[----:B------:R1:W-:Y:S04]  /*18bf0*/  STL [R1+0x31c], R4 ;  /* 0x00031c0401007387 */ /* 0x0003e80000100800 */
[----:B--2---:R-:W2:Y:S01]  /*18c00*/  LDL.LU.64 R104, [R1+0x378] ;  /* 0x0003780001687983 */ /* 0x004ea20000300a00 */
[----:B-1----:R-:W-:Y:S02]  /*18c10*/  IMAD.MOV.U32 R4, RZ, RZ, R107 ;  /* 0x000000ffff047224 */ /* 0x002fe400078e006b */
[----:B------:R-:W-:-:S02]  /*18c20*/  IMAD.MOV.U32 R106, RZ, RZ, R112 ;  /* 0x000000ffff6a7224 */ /* 0x000fc400078e0070 */
[----:B------:R-:W-:Y:S01]  /*18c30*/  IMAD.MOV.U32 R107, RZ, RZ, R113 ;  /* 0x000000ffff6b7224 */ /* 0x000fe200078e0071 */
[----:B------:R1:W-:Y:S04]  /*18c40*/  STL [R1+0x324], R4 ;  /* 0x0003240401007387 */ /* 0x0003e80000100800 */
[----:B-----5:R-:W-:Y:S04]  /*18c50*/  STL [R1+0x330], R86 ;  /* 0x0003305601007387 */ /* 0x020fe80000100800 */
[----:B------:R-:W5:Y:S01]  /*18c60*/  LDL.LU.64 R112, [R1+0x418] ;  /* 0x0004180001707983 */ /* 0x000f620000300a00 */
[----:B-1----:R-:W-:-:S05]  /*18c70*/  IMAD.MOV.U32 R4, RZ, RZ, R87 ;  /* 0x000000ffff047224 */ /* 0x002fca00078e0057 */
[----:B------:R1:W-:Y:S04]  /*18c80*/  STL [R1+0x32c], R4 ;  /* 0x00032c0401007387 */ /* 0x0003e80000100800 */
[----:B------:R3:W-:Y:S01]  /*18c90*/  STL [R1+0x338], R114 ;  /* 0x0003387201007387 */ /* 0x0007e20000100800 */
[----:B-1----:R-:W-:-:S05]  /*18ca0*/  MOV R4, R115 ;  /* 0x0000007300047202 */ /* 0x002fca0000000f00 */
[----:B------:R1:W-:Y:S01]  /*18cb0*/  STL [R1+0x334], R4 ;  /* 0x0003340401007387 */ /* 0x0003e20000100800 */
[----:B---3--:R-:W-:Y:S02]  /*18cc0*/  IMAD.MOV.U32 R114, RZ, RZ, R120 ;  /* 0x000000ffff727224 */ /* 0x008fe400078e0078 */
[----:B------:R-:W-:Y:S01]  /*18cd0*/  IMAD.MOV.U32 R115, RZ, RZ, R121 ;  /* 0x000000ffff737224 */ /* 0x000fe200078e0079 */
[----:B------:R-:W-:Y:S04]  /*18ce0*/  STL [R1+0x340], R88 ;  /* 0x0003405801007387 */ /* 0x000fe80000100800 */
[----:B------:R-:W3:Y:S01]  /*18cf0*/  LDL.LU.64 R120, [R1+0x3e8] ;  /* 0x0003e80001787983 */ /* 0x000ee20000300a00 */
[----:B-1----:R-:W-:-:S05]  /*18d00*/  IMAD.MOV.U32 R4, RZ, RZ, R89 ;  /* 0x000000ffff047224 */ /* 0x002fca00078e0059 */
[----:B------:R1:W-:Y:S04]  /*18d10*/  STL [R1+0x33c], R4 ;  /* 0x00033c0401007387 */ /* 0x0003e80000100800 */
[----:B------:R-:W-:Y:S01]  /*18d20*/  STL [R1+0x348], R92 ;  /* 0x0003485c01007387 */ /* 0x000fe20000100800 */
[----:B-1----:R-:W-:-:S05]  /*18d30*/  IMAD.MOV.U32 R4, RZ, RZ, R93 ;  /* 0x000000ffff047224 */ /* 0x002fca00078e005d */
[----:B------:R1:W-:Y:S04]  /*18d40*/  STL [R1+0x344], R4 ;  /* 0x0003440401007387 */ /* 0x0003e80000100800 */
[----:B------:R4:W-:Y:S01]  /*18d50*/  STL [R1+0x350], R126 ;  /* 0x0003507e01007387 */ /* 0x0009e20000100800 */
[----:B-1----:R-:W-:-:S03]  /*18d60*/  IMAD.MOV.U32 R4, RZ, RZ, R127 ;  /* 0x000000ffff047224 */ /* 0x002fc600078e007f */
[----:B----4-:R-:W4:Y:S04]  /*18d70*/  LDL.LU.64 R126, [R1+0x3c8] ;  /* 0x0003c800017e7983 */ /* 0x010f280000300a00 */
        /* <DEDUP_REMOVED lines=8> */
[----:B-1----:R-:W-:Y:S02]  /*18e00*/  MOV R4, R131 ;  /* 0x0000008300047202 */ /* 0x002fe40000000f00 */
[----:B------:R-:W4:Y:S04]  /*18e10*/  LDL.LU.64 R130, [R1+0x3b8] ;  /* 0x0003b80001827983 */ /* 0x000f280000300a00 */
[----:B------:R1:W-:Y:S04]  /*18e20*/  STL [R1+0x364], R4 ;  /* 0x0003640401007387 */ /* 0x0003e80000100800 */
[----:B--2---:R-:W-:Y:S01]  /*18e30*/  STL [R1+0x370], R104 ;  /* 0x0003706801007387 */ /* 0x004fe20000100800 */
[----:B-1----:R-:W-:-:S03]  /*18e40*/  IMAD.MOV.U32 R4, RZ, RZ, R105 ;  /* 0x000000ffff047224 */ /* 0x002fc600078e0069 */
[----:B------:R-:W-:Y:S04]  /*18e50*/  STL [R1+0x378], R108 ;  /* 0x0003786c01007387 */ /* 0x000fe80000100800 */
[----:B------:R1:W-:Y:S04]  /*18e60*/  STL [R1+0x36c], R4 ;  /* 0x00036c0401007387 */ /* 0x0003e80000100800 */
[----:B------:R-:W2:Y:S01]  /*18e70*/  LDL.LU.64 R100, [R1+0x460] ;  /* 0x0004600001647983 */ /* 0x000ea20000300a00 */
[----:B-1----:R-:W-:Y:S02]  /*18e80*/  IMAD.MOV.U32 R4, RZ, RZ, R109 ;  /* 0x000000ffff047224 */ /* 0x002fe400078e006d */
[----:B------:R-:W-:-:S02]  /*18e90*/  IMAD.MOV.U32 R96, RZ, RZ, R106 ;  /* 0x000000ffff607224 */ /* 0x000fc400078e006a */
[----:B------:R-:W-:Y:S01]  /*18ea0*/  IMAD.MOV.U32 R97, RZ, RZ, R107 ;  /* 0x000000ffff617224 */ /* 0x000fe200078e006b */
[----:B------:R1:W-:Y:S01]  /*18eb0*/  STL [R1+0x374], R4 ;  /* 0x0003740401007387 */ /* 0x0003e20000100800 */
[----:B------:R-:W-:Y:S02]  /*18ec0*/  IMAD.MOV.U32 R104, RZ, RZ, R110 ;  /* 0x000000ffff687224 */ /* 0x000fe400078e006e */
[----:B------:R-:W-:Y:S01]  /*18ed0*/  IMAD.MOV.U32 R105, RZ, RZ, R111 ;  /* 0x000000ffff697224 */ /* 0x000fe200078e006f */
[----:B------:R-:W-:Y:S01]  /*18ee0*/  MOV R108, R114 ;  /* 0x00000072006c7202 */ /* 0x000fe20000000f00 */
[----:B------:R-:W-:Y:S01]  /*18ef0*/  IMAD.MOV.U32 R109, RZ, RZ, R115 ;  /* 0x000000ffff6d7224 */ /* 0x000fe200078e0073 */
[----:B-----5:R-:W-:Y:S04]  /*18f00*/  STL [R1+0x380], R112 ;  /* 0x0003807001007387 */ /* 0x020fe80000100800 */
[----:B------:R-:W5:Y:S01]  /*18f10*/  LDL.LU.64 R106, [R1+0x420] ;  /* 0x00042000016a7983 */ /* 0x000f620000300a00 */
[----:B-1----:R-:W-:-:S05]  /*18f20*/  IMAD.MOV.U32 R4, RZ, RZ, R113 ;  /* 0x000000ffff047224 */ /* 0x002fca00078e0071 */
[----:B------:R1:W-:Y:S04]  /*18f30*/  STL [R1+0x37c], R4 ;  /* 0x00037c0401007387 */ /* 0x0003e80000100800 */
[----:B------:R-:W-:Y:S04]  /*18f40*/  STL [R1+0x388], R116 ;  /* 0x0003887401007387 */ /* 0x000fe80000100800 */
[----:B------:R-:W5:Y:S01]  /*18f50*/  LDL.LU.64 R110, [R1+0x408] ;  /* 0x00040800016e7983 */ /* 0x000f620000300a00 */
[----:B-1----:R-:W-:-:S05]  /*18f60*/  IMAD.MOV.U32 R4, RZ, RZ, R117 ;  /* 0x000000ffff047224 */ /* 0x002fca00078e0075 */
[----:B------:R1:W-:Y:S04]  /*18f70*/  STL [R1+0x384], R4 ;  /* 0x0003840401007387 */ /* 0x0003e80000100800 */
[----:B---3--:R-:W-:Y:S04]  /*18f80*/  STL [R1+0x390], R120 ;  /* 0x0003907801007387 */ /* 0x008fe80000100800 */
[----:B------:R-:W3:Y:S01]  /*18f90*/  LDL.LU.64 R114, [R1+0x3f0] ;  /* 0x0003f00001727983 */ /* 0x000ee20000300a00 */
[----:B-1----:R-:W-:Y:S02]  /*18fa0*/  IMAD.MOV.U32 R4, RZ, RZ, R121 ;  /* 0x000000ffff047224 */ /* 0x002fe400078e0079 */
[----:B------:R-:W-:-:S02]  /*18fb0*/  IMAD.MOV.U32 R112, RZ, RZ, R118 ;  /* 0x000000ffff707224 */ /* 0x000fc400078e0076 */
[----:B------:R-:W-:Y:S01]  /*18fc0*/  IMAD.MOV.U32 R113, RZ, RZ, R119 ;  /* 0x000000ffff717224 */ /* 0x000fe200078e0077 */
[----:B------:R1:W-:Y:S04]  /*18fd0*/  STL [R1+0x38c], R4 ;  /* 0x00038c0401007387 */ /* 0x0003e80000100800 */
[----:B------:R-:W-:Y:S04]  /*18fe0*/  STL [R1+0x398], R124 ;  /* 0x0003987c01007387 */ /* 0x000fe80000100800 */
[----:B------:R-:W3:Y:S01]  /*18ff0*/  LDL.LU.64 R118, [R1+0x498] ;  /* 0x0004980001767983 */ /* 0x000ee20000300a00 */
[----:B-1----:R-:W-:-:S05]  /*19000*/  MOV R4, R125 ;  /* 0x0000007d00047202 */ /* 0x002fca0000000f00 */
[----:B------:R1:W-:Y:S01]  /*19010*/  STL [R1+0x394], R4 ;  /* 0x0003940401007387 */ /* 0x0003e20000100800 */
[----:B------:R-:W-:Y:S02]  /*19020*/  IMAD.MOV.U32 R116, RZ, RZ, R122 ;  /* 0x000000ffff747224 */ /* 0x000fe400078e007a */
[----:B------:R-:W-:Y:S01]  /*19030*/  IMAD.MOV.U32 R117, RZ, RZ, R123 ;  /* 0x000000ffff757224 */ /* 0x000fe200078e007b */
[----:B----4-:R-:W-:Y:S04]  /*19040*/  STL [R1+0x3a0], R126 ;  /* 0x0003a07e01007387 */ /* 0x010fe80000100800 */
[----:B------:R-:W4:Y:S01]  /*19050*/  LDL.LU.64 R120, [R1+0x478] ;  /* 0x0004780001787983 */ /* 0x000f220000300a00 */
[----:B-1----:R-:W-:-:S03]  /*19060*/  IMAD.MOV.U32 R4, RZ, RZ, R127 ;  /* 0x000000ffff047224 */ /* 0x002fc600078e007f */
[----:B------:R-:W4:Y:S04]  /*19070*/  LDL.LU.64 R122, [R1+0x468] ;  /* 0x00046800017a7983 */ /* 0x000f280000300a00 */
[----:B------:R1:W-:Y:S04]  /*19080*/  STL [R1+0x39c], R4 ;  /* 0x00039c0401007387 */ /* 0x0003e80000100800 */
[----:B------:R1:W-:Y:S04]  /*19090*/  STL [R1+0x3a8], R128 ;  /* 0x0003a88001007387 */ /* 0x0003e80000100800 */
[----:B------:R-:W4:Y:S01]  /*190a0*/  LDL.LU.64 R124, [R1+0x458] ;  /* 0x00045800017c7983 */ /* 0x000f220000300a00 */
[----:B-1----:R-:W-:-:S03]  /*190b0*/  IMAD.MOV.U32 R4, RZ, RZ, R129 ;  /* 0x000000ffff047224 */ /* 0x002fc600078e0081 */
[----:B------:R-:W4:Y:S04]  /*190c0*/  LDL.LU.64 R126, [R1+0x448] ;  /* 0x00044800017e7983 */ /* 0x000f280000300a00 */
[----:B------:R1:W-:Y:S04]  /*190d0*/  STL [R1+0x3a4], R4 ;  /* 0x0003a40401007387 */ /* 0x0003e80000100800 */
[----:B------:R1:W-:Y:S04]  /*190e0*/  STL [R1+0x3b0], R130 ;  /* 0x0003b08201007387 */ /* 0x0003e80000100800 */
[----:B------:R-:W4:Y:S01]  /*190f0*/  LDL.64 R128, [R1+0x438] ;  /* 0x0004380001807983 */ /* 0x000f220000100a00 */
[----:B-1----:R-:W-:-:S03]  /*19100*/  IMAD.MOV.U32 R4, RZ, RZ, R131 ;  /* 0x000000ffff047224 */ /* 0x002fc600078e0083 */
[----:B------:R-:W4:Y:S04]  /*19110*/  LDL.LU.64 R130, [R1+0x430] ;  /* 0x0004300001827983 */ /* 0x000f280000300a00 */
[----:B------:R1:W-:Y:S04]  /*19120*/  STL [R1+0x3ac], R4 ;  /* 0x0003ac0401007387 */ /* 0x0003e80000100800 */
[----:B------:R-:W-:Y:S01]  /*19130*/  STL [R1+0x3b8], R96 ;  /* 0x0003b86001007387 */ /* 0x000fe20000100800 */
[----:B-1----:R-:W-:-:S03]  /*19140*/  IMAD.MOV.U32 R4, RZ, RZ, R97 ;  /* 0x000000ffff047224 */ /* 0x002fc600078e0061 */
[----:B--2---:R-:W-:Y:S04]  /*19150*/  STL [R1+0x3c0], R100 ;  /* 0x0003c06401007387 */ /* 0x004fe80000100800 */
[----:B------:R1:W-:Y:S04]  /*19160*/  STL [R1+0x3b4], R4 ;  /* 0x0003b40401007387 */ /* 0x0003e80000100800 */
[----:B------:R-:W-:Y:S01]  /*19170*/  STL [R1+0x3c8], R104 ;  /* 0x0003c86801007387 */ /* 0x000fe20000100800 */
[----:B-1----:R-:W-:-:S05]  /*19180*/  IMAD.MOV.U32 R4, RZ, RZ, R101 ;  /* 0x000000ffff047224 */ /* 0x002fca00078e0065 */
[----:B------:R1:W-:Y:S02]  /*19190*/  STL [R1+0x3bc], R4 ;  /* 0x0003bc0401007387 */ /* 0x0003e40000100800 */
[----:B-1----:R-:W-:Y:S02]  /*191a0*/  IMAD.MOV.U32 R4, RZ, RZ, R105 ;  /* 0x000000ffff047224 */ /* 0x002fe400078e0069 */
[----:B------:R-:W-:Y:S01]  /*191b0*/  IMAD.MOV.U32 R250, RZ, RZ, RZ ;  /* 0x000000fffffa7224 */ /* 0x000fe200078e00ff */
[----:B------:R-:W-:Y:S01]  /*191c0*/  UMOV UR13, 0x1 ;  /* 0x00000001000d7882 */ /* 0x000fe20000000000 */
[----:B------:R-:W-:Y:S01]  /*191d0*/  UMOV UR14, 0x3 ;  /* 0x00000003000e7882 */ /* 0x000fe20000000000 */
[----:B------:R-:W-:Y:S01]  /*191e0*/  UMOV UR7, URZ ;  /* 0x000000ff00077c82 */ /* 0x000fe20008000000 */
[----:B------:R-:W-:Y:S01]  /*191f0*/  UMOV UR8, URZ ;  /* 0x000000ff00087c82 */ /* 0x000fe20008000000 */
[----:B------:R-:W-:Y:S01]  /*19200*/  UMOV UR5, URZ ;  /* 0x000000ff00057c82 */ /* 0x000fe20008000000 */
[----:B-----5:R-:W-:Y:S04]  /*19210*/  STL [R1+0x3d0], R106 ;  /* 0x0003d06a01007387 */ /* 0x020fe80000100800 */
        /* <DEDUP_REMOVED lines=10> */
[----:B---3--:R-:W-:Y:S01]  /*192c0*/  STL [R1+0x3f0], R114 ;  /* 0x0003f07201007387 */ /* 0x008fe20000100800 */
        /* <DEDUP_REMOVED lines=8> */
[----:B----4-:R-:W-:Y:S01]  /*19350*/  STL [R1+0x408], R120 ;  /* 0x0004087801007387 */ /* 0x010fe20000100800 */
        /* <DEDUP_REMOVED lines=13> */
[----:B------:R1:W-:Y:S01]  /*19430*/  STL [R1+0x41c], R4 ;  /* 0x00041c0401007387 */ /* 0x0003e20000100800 */
[----:B------:R-:W-:-:S03]  /*19440*/  IMAD.MOV.U32 R5, RZ, RZ, R131 ;  /* 0x000000ffff057224 */ /* 0x000fc600078e0083 */
[----:B------:R-:W-:Y:S01]  /*19450*/  STL [R1+0x430], R130 ;  /* 0x0004308201007387 */ /* 0x000fe20000100800 */
[----:B-1----:R-:W-:-:S05]  /*19460*/  IMAD.MOV.U32 R4, RZ, RZ, R129 ;  /* 0x000000ffff047224 */ /* 0x002fca00078e0081 */
[----:B------:R1:W-:Y:S04]  /*19470*/  STL [R1+0x424], R4 ;  /* 0x0004240401007387 */ /* 0x0003e80000100800 */
[----:B------:R2:W-:Y:S01]  /*19480*/  STL [R1+0x42c], R5 ;  /* 0x00042c0501007387 */ /* 0x0005e20000100800 */
[----:B-1----:R-:W-:-:S04]  /*19490*/  SHF.R.S32.HI R4, RZ, 0x7, R249 ;  /* 0x00000007ff047819 */ /* 0x002fc800000114f9 */
[----:B--2---:R-:W-:-:S05]  /*194a0*/  VIMNMX R5, PT, PT, R4, 0x2, !PT ;  /* 0x0000000204057848 */ /* 0x004fca0007fe0100 */
[----:B------:R-:W-:-:S05]  /*194b0*/  VIADD R5, R5, 0xfffffffe ;  /* 0xfffffffe05057836 */ /* 0x000fca0000000000 */
[----:B------:R1:W-:Y:S01]  /*194c0*/  STL [R1+0x434], R5 ;  /* 0x0004340501007387 */ /* 0x0003e20000100800 */
[----:B------:R-:W-:Y:S02]  /*194d0*/  VIADD R6, R4, 0xfffffffc ;  /* 0xfffffffc04067836 */ /* 0x000fe40000000000 */
[----:B------:R-:W-:-:S07]  /*194e0*/  IMAD.MOV.U32 R4, RZ, RZ, RZ ;  /* 0x000000ffff047224 */ /* 0x000fce00078e00ff */
.L_x_11:
[----:B------:R-:W-:Y:S01]  /*194f0*/  SHF.L.U32 R4, R4, 0x1f, RZ ;  /* 0x0000001f04047819 */ /* 0x000fe200000006ff */
[----:B------:R-:W-:-:S03]  /*19500*/  UIADD3 UR8, UPT, UPT, UR8, 0x1, URZ ;  /* 0x0000000108087890 */ /* 0x000fc6000fffe0ff */
[----:B------:R-:W2:Y:S01]  /*19510*/  SYNCS.PHASECHK.TRANS64.TRYWAIT P1, [UR4], R4 ;  /* 0x00000004ff0075a7 */ /* 0x000ea20008021104 */
[----:B------:R-:W-:-:S04]  /*19520*/  UISETP.GT.AND UP1, UPT, UR8, 0x2, UPT ;  /* 0x000000020800788c */ /* 0x000fc8000bf24270 */
[----:B------:R-:W-:-:S04]  /*19530*/  USEL UR8, UR8, URZ, !UP1 ;  /* 0x000000ff08087287 */ /* 0x000fc8000c800000 */
[----:B------:R-:W-:Y:S01]  /*19540*/  ULEA UR6, UR8, UR9, 0x10 ;  /* 0x0000000908067291 */ /* 0x000fe2000f8e80ff */
[----:B--2---:R-:W-:Y:S11]  /*19550*/  @!P1 BRA `(.L_x_9) ;  /* 0x000000a400509947 */ /* 0x004ff60003800000 */
.L_x_17:
[----:B------:R-:W-:-:S04]  /*19560*/  DEPBAR.LE SB0, 0x4 ;  /* 0x000081000000791a */ /* 0x000fc80000000000 */
[----:B------:R-:W-:Y:S01]  /*19570*/  LEA R249, R2, UR6, 0x9 ;  /* 0x0000000602f97c11 */ /* 0x000fe2000f8e48ff */
[----:B------:R-:W-:Y:S01]  /*19580*/  BAR.SYNC.DEFER_BLOCKING 0x0 ;  /* 0x0000000000007b1d */ /* 0x000fe20000010000 */
[----:B------:R-:W-:Y:S02]  /*19590*/  UIADD3 UR7, UPT, UPT, UR7, 0x1, URZ ;  /* 0x0000000107077890 */ /* 0x000fe4000fffe0ff */
[----:B------:R-:W-:Y:S02]  /*195a0*/  ULEA UR4, UR13, UR9, 0x3 ;  /* 0x000000090d047291 */ /* 0x000fe4000f8e18ff */
[----:B------:R-:W-:Y:S02]  /*195b0*/  UISETP.GT.AND UP1, UPT, UR7, 0x3, UPT ;  /* 0x000000030700788c */ /* 0x000fe4000bf24270 */
[----:B------:R-:W-:Y:S02]  /*195c0*/  UIADD3 UR4, UPT, UPT, UR4, 0x50000, URZ ;  /* 0x0005000004047890 */ /* 0x000fe4000fffe0ff */
[----:B------:R-:W-:Y:S01]  /*195d0*/  USEL UR7, UR7, URZ, !UP1 ;  /* 0x000000ff07077287 */ /* 0x000fe2000c800000 */
[----:B------:R-:W-:Y:S01]  /*195e0*/  UMOV UR6, UR5 ;  /* 0x0000000500067c82 */ /* 0x000fe20008000000 */
[----:B-1----:R-:W-:Y:S04]  /*195f0*/  LDS.128 R4, [R249] ;  /* 0x00000000f9047984 */ /* 0x002fe80000000c00 */
        /* <DEDUP_REMOVED lines=31> */
[----:B-1----:R1:W-:Y:S01]  /*197f0*/  STTM.x128 tmem[UR11+0x40], R4 ;  /* 0x00004004000079ed */ /* 0x0023e200083c000b */
[----:B------:R-:W2:Y:S02]  /*19800*/  FENCE.VIEW.ASYNC.T ;  /* 0x00000000000073c6 */ /* 0x000ea40000000200 */
[----:B--2---:R-:W-:Y:S06]  /*19810*/  BAR.SYNC.DEFER_BLOCKING 0x0 ;  /* 0x0000000000007b1d */ /* 0x004fec0000010000 */
[----:B------:R-:W-:Y:S05]  /*19820*/  @P0 BRA `(.L_x_10) ;  /* 0x0000000400740947 */ /* 0x000fea0003800000 */
[----:B------:R-:W-:Y:S01]  /*19830*/  ULEA UR21, UR7, UR9, 0xf ;  /* 0x0000000907157291 */ /* 0x000fe2000f8e78ff */
[----:B------:R-:W-:Y:S01]  /*19840*/  UMOV UR28, URZ ;  /* 0x000000ff001c7c82 */ /* 0x000fe20008000000 */
[----:B------:R-:W-:Y:S02]  /*19850*/  UIADD3 UR47, UPT, UPT, UR10, 0x48, URZ ;  /* 0x000000480a2f7890 */ /* 0x000fe4000fffe0ff */
[----:B------:R-:W-:Y:S02]  /*19860*/  UIADD3 UR24, UPT, UPT, UR21, 0x30000, URZ ;  /* 0x0003000015187890 */ /* 0x000fe4000fffe0ff */
[----:B------:R-:W-:Y:S02]  /*19870*/  UIADD3 UR73, UPT, UPT, UR10, 0x50, URZ ;  /* 0x000000500a497890 */ /* 0x000fe4000fffe0ff */
[----:B------:R-:W-:Y:S02]  /*19880*/  USHF.R.U32.HI UR24, URZ, 0x4, UR24 ;  /* 0x00000004ff187899 */ /* 0x000fe40008011618 */
[----:B------:R-:W-:-:S02]  /*19890*/  UIADD3 UR5, UPT, UPT, UR10, 0x58, URZ ;  /* 0x000000580a057890 */ /* 0x000fc4000fffe0ff */
[----:B------:R-:W-:Y:S02]  /*198a0*/  USGXT.U32 UR52, UR24, 0xe ;  /* 0x0000000e1834789a */ /* 0x000fe40008000000 */
[----:B------:R-:W-:Y:S02]  /*198b0*/  UIADD3 UR15, UPT, UPT, UR10, 0x60, URZ ;  /* 0x000000600a0f7890 */ /* 0x000fe4000fffe0ff */
[----:B------:R-:W-:Y:S02]  /*198c0*/  UIADD3 UR56, UP1, UPT, UR52, 0x2, URZ ;  /* 0x0000000234387890 */ /* 0x000fe4000ff3e0ff */
[----:B------:R-:W-:Y:S02]  /*198d0*/  UIADD3 UR16, UPT, UPT, UR10, 0x68, URZ ;  /* 0x000000680a107890 */ /* 0x000fe4000fffe0ff */
[----:B------:R-:W-:Y:S02]  /*198e0*/  UIADD3.X UR57, UPT, UPT, UR28, 0x40004040, URZ, UP1, !UPT ;  /* 0x400040401c397890 */ /* 0x000fe40008ffe4ff */
[----:B------:R-:W-:-:S02]  /*198f0*/  UIADD3 UR62, UP3, UPT, UR56, 0x2, URZ ;  /* 0x00000002383e7890 */ /* 0x000fc4000ff7e0ff */
[----:B------:R-:W-:Y:S02]  /*19900*/  UIADD3 UR58, UP4, UPT, UR56, 0x4, URZ ;  /* 0x00000004383a7890 */ /* 0x000fe4000ff9e0ff */
[----:B------:R-:W-:Y:S02]  /*19910*/  UIADD3 UR32, UP5, UPT, UR56, 0x1fe, URZ ;  /* 0x000001fe38207890 */ /* 0x000fe4000ffbe0ff */
[----:B------:R-:W-:Y:S02]  /*19920*/  UIADD3 UR34, UP6, UPT, UR56, 0x200, URZ ;  /* 0x0000020038227890 */ /* 0x000fe4000ffde0ff */
[----:B------:R-:W-:Y:S02]  /*19930*/  UIADD3 UR36, UP1, UPT, UR56, 0x202, URZ ;  /* 0x0000020238247890 */ /* 0x000fe4000ff3e0ff */
[----:B------:R-:W-:Y:S02]  /*19940*/  UIADD3.X UR63, UPT, UPT, UR57, URZ, URZ, UP3, !UPT ;  /* 0x000000ff393f7290 */ /* 0x000fe40009ffe4ff */
[----:B------:R-:W-:-:S02]  /*19950*/  UIADD3 UR38, UP2, UPT, UR56, 0x204, URZ ;  /* 0x0000020438267890 */ /* 0x000fc4000ff5e0ff */
[----:B------:R-:W-:Y:S02]  /*19960*/  UIADD3.X UR59, UPT, UPT, UR57, URZ, URZ, UP4, !UPT ;  /* 0x000000ff393b7290 */ /* 0x000fe4000a7fe4ff */
[----:B------:R-:W-:Y:S02]  /*19970*/  UIADD3 UR40, UP3, UPT, UR56, 0x3fe, URZ ;  /* 0x000003fe38287890 */ /* 0x000fe4000ff7e0ff */
[----:B------:R-:W-:Y:S02]  /*19980*/  UIADD3.X UR33, UPT, UPT, UR57, URZ, URZ, UP5, !UPT ;  /* 0x000000ff39217290 */ /* 0x000fe4000affe4ff */
[----:B------:R-:W-:Y:S02]  /*19990*/  UIADD3 UR42, UP4, UPT, UR56, 0x400, URZ ;  /* 0x00000400382a7890 */ /* 0x000fe4000ff9e0ff */
[----:B------:R-:W-:Y:S02]  /*199a0*/  UIADD3.X UR35, UPT, UPT, UR57, URZ, URZ, UP6, !UPT ;  /* 0x000000ff39237290 */ /* 0x000fe4000b7fe4ff */
[----:B------:R-:W-:-:S02]  /*199b0*/  UIADD3 UR17, UPT, UPT, UR10, 0x70, URZ ;  /* 0x000000700a117890 */ /* 0x000fc4000fffe0ff */
[----:B------:R-:W-:Y:S02]  /*199c0*/  UIADD3 UR44, UP5, UPT, UR56, 0x402, URZ ;  /* 0x00000402382c7890 */ /* 0x000fe4000ffbe0ff */
[----:B------:R-:W-:Y:S01]  /*199d0*/  UIADD3.X UR37, UPT, UPT, UR57, URZ, URZ, UP1, !UPT ;  /* 0x000000ff39257290 */ /* 0x000fe20008ffe4ff */
[----:B------:R-:W-:Y:S01]  /*199e0*/  UMOV UR64, 0x0 ;  /* 0x0000000000407882 */ /* 0x000fe20000000000 */
[----:B------:R-:W-:Y:S01]  /*199f0*/  UMOV UR65, 0x8100910 ;  /* 0x0810091000417882 */ /* 0x000fe20000000000 */
[----:B------:R-:W-:Y:S01]  /*19a00*/  UIADD3 UR18, UPT, UPT, UR10, 0x78, URZ ;  /* 0x000000780a127890 */ /* 0x000fe2000fffe0ff */
[----:B------:R-:W-:Y:S01]  /*19a10*/  UMOV UR53, 0x40004040 ;  /* 0x4000404000357882 */ /* 0x000fe20000000000 */
[----:B------:R-:W-:Y:S01]  /*19a20*/  UIADD3 UR46, UP6, UPT, UR56, 0x404, URZ ;  /* 0x00000404382e7890 */ /* 0x000fe2000ffde0ff */
[----:B------:R2:W-:Y:S01]  /*19a30*/  UTCHMMA tmem[UR12], gdesc[UR52], tmem[UR10], tmem[UR64], idesc[UR65], UPT ;  /* 0x00ff40340c0079ea */ /* 0x0005e2000b80000a */
[----:B------:R-:W-:Y:S01]  /*19a40*/  UIADD3.X UR39, UPT, UPT, UR57, URZ, URZ, UP2, !UPT ;  /* 0x000000ff39277290 */ /* 0x000fe200097fe4ff */
[----:B------:R-:W-:Y:S01]  /*19a50*/  UMOV UR68, 0x0 ;  /* 0x0000000000447882 */ /* 0x000fe20000000000 */
[----:B------:R-:W-:Y:S01]  /*19a60*/  UMOV UR69, 0x8100910 ;  /* 0x0810091000457882 */ /* 0x000fe20000000000 */
[----:B------:R-:W-:-:S02]  /*19a70*/  UIADD3 UR19, UPT, UPT, UR10, 0x80, URZ ;  /* 0x000000800a137890 */ /* 0x000fc4000fffe0ff */
[----:B------:R3:W-:Y:S01]  /*19a80*/  UTCHMMA tmem[UR47], gdesc[UR56], tmem[UR10], tmem[UR68], idesc[UR69], UPT ;  /* 0x00ff44382f0079ea */ /* 0x0007e2000b80000a */
[----:B------:R-:W-:Y:S02]  /*19a90*/  UIADD3 UR48, UP1, UPT, UR56, 0x5fe, URZ ;  /* 0x000005fe38307890 */ /* 0x000fe4000ff3e0ff */
[----:B------:R-:W-:Y:S01]  /*19aa0*/  UIADD3.X UR41, UPT, UPT, UR57, URZ, URZ, UP3, !UPT ;  /* 0x000000ff39297290 */ /* 0x000fe20009ffe4ff */
[----:B------:R-:W-:Y:S01]  /*19ab0*/  UMOV UR60, 0x0 ;  /* 0x00000000003c7882 */ /* 0x000fe20000000000 */
[----:B------:R-:W-:Y:S01]  /*19ac0*/  UMOV UR61, 0x8100910 ;  /* 0x08100910003d7882 */ /* 0x000fe20000000000 */
[----:B------:R-:W-:Y:S02]  /*19ad0*/  UIADD3 UR20, UPT, UPT, UR10, 0x88, URZ ;  /* 0x000000880a147890 */ /* 0x000fe4000fffe0ff */
[----:B------:R4:W-:Y:S01]  /*19ae0*/  UTCHMMA tmem[UR73], gdesc[UR62], tmem[UR10], tmem[UR60], idesc[UR61], UPT ;  /* 0x00ff3c3e490079ea */ /* 0x0009e2000b80000a */
[----:B------:R-:W-:Y:S02]  /*19af0*/  UIADD3 UR50, UP2, UPT, UR56, 0x600, URZ ;  /* 0x0000060038327890 */ /* 0x000fe4000ff5e0ff */
[----:B------:R-:W-:Y:S01]  /*19b00*/  UIADD3.X UR43, UPT, UPT, UR57, URZ, URZ, UP4, !UPT ;  /* 0x000000ff392b7290 */ /* 0x000fe2000a7fe4ff */
[----:B------:R-:W-:Y:S01]  /*19b10*/  UMOV UR54, 0x0 ;  /* 0x0000000000367882 */ /* 0x000fe20000000000 */
[----:B------:R-:W-:Y:S01]  /*19b20*/  UMOV UR55, 0x8100910 ;  /* 0x0810091000377882 */ /* 0x000fe20000000000 */
[----:B------:R-:W-:-:S02]  /*19b30*/  UIADD3 UR21, UPT, UPT, UR10, 0x90, URZ ;  /* 0x000000900a157890 */ /* 0x000fc4000fffe0ff */
[----:B------:R5:W-:Y:S01]  /*19b40*/  UTCHMMA tmem[UR5], gdesc[UR58], tmem[UR10], tmem[UR54], idesc[UR55], UPT ;  /* 0x00ff363a050079ea */ /* 0x000be2000b80000a */
[----:B--2---:R-:W-:Y:S01]  /*19b50*/  UIADD3 UR52, UP3, UPT, UR56, 0x602, URZ ;  /* 0x0000060238347890 */ /* 0x004fe2000ff7e0ff */
[----:B------:R2:W-:Y:S01]  /*19b60*/  UTCHMMA tmem[UR15], gdesc[UR32], tmem[UR10], tmem[UR60], idesc[UR61], UPT ;  /* 0x00ff3c200f0079ea */ /* 0x0005e2000b80000a */
[----:B------:R-:W-:Y:S01]  /*19b70*/  UIADD3.X UR45, UPT, UPT, UR57, URZ, URZ, UP5, !UPT ;  /* 0x000000ff392d7290 */ /* 0x000fe2000affe4ff */
[----:B------:R2:W-:Y:S01]  /*19b80*/  UTCHMMA tmem[UR16], gdesc[UR34], tmem[UR10], tmem[UR68], idesc[UR69], UPT ;  /* 0x00ff4422100079ea */ /* 0x0005e2000b80000a */
[----:B------:R-:W-:Y:S02]  /*19b90*/  UIADD3 UR66, UPT, UPT, UR10, 0x98, URZ ;  /* 0x000000980a427890 */ /* 0x000fe4000fffe0ff */
[----:B------:R2:W-:Y:S01]  /*19ba0*/  UTCHMMA tmem[UR17], gdesc[UR36], tmem[UR10], tmem[UR54], idesc[UR55], UPT ;  /* 0x00ff3624110079ea */ /* 0x0005e2000b80000a */
[----:B------:R-:W-:Y:S02]  /*19bb0*/  UIADD3 UR64, UP4, UPT, UR56, 0x604, URZ ;  /* 0x0000060438407890 */ /* 0x000fe4000ff9e0ff */
[----:B---3--:R-:W-:-:S02]  /*19bc0*/  UIADD3.X UR47, UPT, UPT, UR57, URZ, URZ, UP6, !UPT ;  /* 0x000000ff392f7290 */ /* 0x008fc4000b7fe4ff */
[----:B------:R-:W-:Y:S02]  /*19bd0*/  UIADD3 UR67, UPT, UPT, UR10, 0xa0, URZ ;  /* 0x000000a00a437890 */ /* 0x000fe4000fffe0ff */
[----:B------:R-:W-:Y:S02]  /*19be0*/  UIADD3.X UR49, UPT, UPT, UR57, URZ, URZ, UP1, !UPT ;  /* 0x000000ff39317290 */ /* 0x000fe40008ffe4ff */
[----:B------:R-:W-:Y:S02]  /*19bf0*/  UIADD3 UR70, UPT, UPT, UR10, 0xa8, URZ ;  /* 0x000000a80a467890 */ /* 0x000fe4000fffe0ff */
[----:B------:R-:W-:Y:S02]  /*19c00*/  UIADD3.X UR51, UPT, UPT, UR57, URZ, URZ, UP2, !UPT ;  /* 0x000000ff39337290 */ /* 0x000fe400097fe4ff */
[----:B------:R-:W-:Y:S02]  /*19c10*/  UIADD3 UR71, UPT, UPT, UR10, 0xb0, URZ ;  /* 0x000000b00a477890 */ /* 0x000fe4000fffe0ff */
[----:B------:R-:W-:Y:S01]  /*19c20*/  UIADD3.X UR53, UPT, UPT, UR57, URZ, URZ, UP3, !UPT ;  /* 0x000000ff39357290 */ /* 0x000fe20009ffe4ff */
[----:B----4-:R-:W-:Y:S01]  /*19c30*/  UMOV UR62, 0x0 ;  /* 0x00000000003e7882 */ /* 0x010fe20000000000 */
[----:B------:R-:W-:Y:S01]  /*19c40*/  UMOV UR63, 0x8100910 ;  /* 0x08100910003f7882 */ /* 0x000fe20000000000 */
[----:B------:R-:W-:-:S02]  /*19c50*/  UIADD3 UR72, UPT, UPT, UR10, 0xb8, URZ ;  /* 0x000000b80a487890 */ /* 0x000fc4000fffe0ff */
[----:B------:R2:W-:Y:S01]  /*19c60*/  UTCHMMA tmem[UR18], gdesc[UR38], tmem[UR10], tmem[UR62], idesc[UR63], UPT ;  /* 0x00ff3e26120079ea */ /* 0x0005e2000b80000a */
[----:B------:R-:W-:Y:S01]  /*19c70*/  UIADD3.X UR65, UPT, UPT, UR57, URZ, URZ, UP4, !UPT ;  /* 0x000000ff39417290 */ /* 0x000fe2000a7fe4ff */
[----:B------:R2:W-:Y:S01]  /*19c80*/  UTCHMMA tmem[UR19], gdesc[UR40], tmem[UR10], tmem[UR60], idesc[UR61], UPT ;  /* 0x00ff3c28130079ea */ /* 0x0005e2000b80000a */
        /* <DEDUP_REMOVED lines=13> */
[----:B-----5:R-:W-:Y:S01]  /*19d60*/  UMOV UR5, URZ ;  /* 0x000000ff00057c82 */ /* 0x020fe20008000000 */
[----:B------:R2:W-:Y:S01]  /*19d70*/  UTCHMMA tmem[UR67], gdesc[UR48], tmem[UR10], tmem[UR24], idesc[UR25], UPT ;  /* 0x00ff1830430079ea */ /* 0x0005e2000b80000a */
[----:B------:R-:W-:Y:S01]  /*19d80*/  UMOV UR30, 0x0 ;  /* 0x00000000001e7882 */ /* 0x000fe20000000000 */
[----:B------:R-:W-:Y:S01]  /*19d90*/  UMOV UR31, 0x8100910 ;  /* 0x08100910001f7882 */ /* 0x000fe20000000000 */
[----:B------:R2:W-:Y:S01]  /*19da0*/  UTCHMMA tmem[UR70], gdesc[UR50], tmem[UR10], tmem[UR26], idesc[UR27], UPT ;  /* 0x00ff1a32460079ea */ /* 0x0005e2000b80000a */
[----:B------:R-:W-:Y:S01]  /*19db0*/  UMOV UR56, UR4 ;  /* 0x0000000400387c82 */ /* 0x000fe20008000000 */
[----:B------:R2:W-:Y:S01]  /*19dc0*/  UTCHMMA tmem[UR71], gdesc[UR52], tmem[UR10], tmem[UR28], idesc[UR29], UPT ;  /* 0x00ff1c34470079ea */ /* 0x0005e2000b80000a */
[----:B------:R2:W-:Y:S01]  /*19dd0*/  UTCHMMA tmem[UR72], gdesc[UR64], tmem[UR10], tmem[UR30], idesc[UR31], UPT ;  /* 0x00ff1e40480079ea */ /* 0x0005e2000b80000a */
[----:B------:R2:W-:Y:S01]  /*19de0*/  UTCBAR [UR56], URZ ;  /* 0x000000ff380073e9 */ /* 0x0005e200080000ff */
[----:B------:R-:W-:Y:S01]  /*19df0*/  NOP ;  /* 0x0000000000007918 */ /* 0x000fe20000000000 */
.L_x_10:
[----:B-1----:R-:W1:Y:S01]  /*19e00*/  LDC R6, c[0x0][0x3a0] ;  /* 0x0000e800ff067b82 */ /* 0x002e620000000800 */
[----:B------:R-:W3:Y:S07]  /*19e10*/  LDL.LU R12, [R1] ;  /* 0x00000000010c7983 */ /* 0x000eee0000300800 */
[----:B------:R-:W4:Y:S08]  /*19e20*/  LDC R4, c[0x0][0x3a0] ;  /* 0x0000e800ff047b82 */ /* 0x000f300000000800 */
[----:B------:R-:W-:Y:S01]  /*19e30*/  BAR.SYNC.DEFER_BLOCKING 0x0 ;  /* 0x0000000000007b1d */ /* 0x000fe20000010000 */
[----:B------:R-:W-:-:S05]  /*19e40*/  IADD3 R136, P4, PT, R136, R132, RZ ;  /* 0x0000008488887210 */ /* 0x000fca0007f9e0ff */
[----:B------:R-:W5:Y:S01]  /*19e50*/  LDL.LU R11, [R1+0x4] ;  /* 0x00000400010b7983 */ /* 0x000f620000300800 */
[----:B-1----:R-:W-:-:S03]  /*19e60*/  VIADD R6, R6, 0x7f ;  /* 0x0000007f06067836 */ /* 0x002fc60000000000 */
[----:B--2---:R-:W2:Y:S02]  /*19e70*/  LDL.LU R8, [R1+0x8] ;  /* 0x0000080001087983 */ /* 0x004ea40000300800 */
[----:B------:R-:W-:Y:S01]  /*19e80*/  SHF.R.S32.HI R5, RZ, 0x1f, R6 ;  /* 0x0000001fff057819 */ /* 0x000fe20000011406 */
[----:B----4-:R-:W-:-:S03]  /*19e90*/  VIADD R4, R4, 0xfffffe00 ;  /* 0xfffffe0004047836 */ /* 0x010fc60000000000 */
[----:B------:R-:W-:Y:S01]  /*19ea0*/  LEA.HI R5, R5, R6, RZ, 0x7 ;  /* 0x0000000605057211 */ /* 0x000fe200078f38ff */
[----:B------:R-:W-:Y:S01]  /*19eb0*/  IMAD.X R137, R137, 0x1, R133, P4 ;  /* 0x0000000189897824 */ /* 0x000fe200020e0685 */
[----:B------:R-:W4:Y:S01]  /*19ec0*/  LDL.LU R10, [R1+0xc] ;  /* 0x00000c00010a7983 */ /* 0x000f220000300800 */
[----:B------:R-:W-:Y:S01]  /*19ed0*/  IMAD R4, R250, -0x80, R4 ;  /* 0xffffff80fa047824 */ /* 0x000fe200078e0204 */
[----:B------:R-:W-:Y:S01]  /*19ee0*/  SHF.R.S32.HI R5, RZ, 0x7, R5 ;  /* 0x00000007ff057819 */ /* 0x000fe20000011405 */
[----:B------:R-:W-:Y:S01]  /*19ef0*/  IMAD.MOV.U32 R6, RZ, RZ, R136 ;  /* 0x000000ffff067224 */ /* 0x000fe200078e0088 */
[----:B------:R-:W-:Y:S01]  /*19f00*/  IADD3 R251, P4, PT, R251, R132, RZ ;  /* 0x00000084fbfb7210 */ /* 0x000fe20007f9e0ff */
[----:B------:R-:W-:Y:S01]  /*19f10*/  IMAD.MOV.U32 R7, RZ, RZ, R137 ;  /* 0x000000ffff077224 */ /* 0x000fe200078e0089 */
[----:B------:R-:W-:Y:S01]  /*19f20*/  ISETP.GT.AND P3, PT, R4, RZ, PT ;  /* 0x000000ff0400720c */ /* 0x000fe20003f64270 */
[----:B------:R-:W-:Y:S01]  /*19f30*/  VIADD R5, R5, 0xfffffffc ;  /* 0xfffffffc05057836 */ /* 0x000fe20000000000 */
[----:B------:R-:W2:Y:S04]  /*19f40*/  LDL.LU R9, [R1+0x10] ;  /* 0x0000100001097983 */ /* 0x000ea80000300800 */
[----:B------:R-:W-:Y:S01]  /*19f50*/  ISETP.GE.AND P1, PT, R250, R5, PT ;  /* 0x00000005fa00720c */ /* 0x000fe20003f26270 */
[----:B------:R-:W-:Y:S01]  /*19f60*/  IMAD.X R138, R138, 0x1, R133, P4 ;  /* 0x000000018a8a7824 */ /* 0x000fe200020e0685 */
[----:B------:R-:W-:Y:S01]  /*19f70*/  SEL R5, RZ, 0x4, !P3 ;  /* 0x00000004ff057807 */ /* 0x000fe20005800000 */
[----:B------:R-:W2:Y:S03]  /*19f80*/  LDL.LU R15, [R1+0x14] ;  /* 0x00001400010f7983 */ /* 0x000ea60000300800 */
[----:B------:R-:W-:Y:S01]  /*19f90*/  SEL R5, R5, RZ, !P1 ;  /* 0x000000ff05057207 */ /* 0x000fe20004800000 */
[----:B------:R-:W2:Y:S03]  /*19fa0*/  LDL.LU R14, [R1+0x18] ;  /* 0x00001800010e7983 */ /* 0x000ea60000300800 */
[----:B------:R-:W-:-:S13]  /*19fb0*/  ISETP.NE.U32.AND P3, PT, R5, RZ, PT ;  /* 0x000000ff0500720c */ /* 0x000fda0003f65070 */
[----:B------:R-:W-:Y:S01]  /*19fc0*/  @!PT LDS RZ, [RZ] ;  /* 0x00000000fffff984 */ /* 0x000fe20000000800 */
[----:B------:R-:W-:Y:S01]  /*19fd0*/  @!PT LDS RZ, [RZ] ;  /* 0x00000000fffff984 */ /* 0x000fe20000000800 */
[----:B------:R-:W-:Y:S01]  /*19fe0*/  @!PT LDS RZ, [RZ] ;  /* 0x00000000fffff984 */ /* 0x000fe20000000800 */
[----:B------:R1:W-:Y:S01]  /*19ff0*/  LDGSTS.E [R249], desc[UR22][R6.64], P3 ;  /* 0x0000000006f97fae */ /* 0x0003e200099a1016 */
[----:B------:R-:W-:-:S04]  /*1a000*/  ISETP.GT.AND P3, PT, R4, 0x1, PT ;  /* 0x000000010400780c */ /* 0x000fc80003f64270 */
[----:B------:R-:W-:-:S04]  /*1a010*/  SEL R5, RZ, 0x4, !P3 ;  /* 0x00000004ff057807 */ /* 0x000fc80005800000 */
[----:B------:R-:W-:-:S04]  /*1a020*/  SEL R5, R5, RZ, !P1 ;  /* 0x000000ff05057207 */ /* 0x000fc80004800000 */
[----:B------:R-:W-:Y:S01]  /*1a030*/  ISETP.NE.U32.AND P3, PT, R5, RZ, PT ;  /* 0x000000ff0500720c */ /* 0x000fe20003f65070 */
[----:B-1----:R-:W-:Y:S01]  /*1a040*/  IMAD.MOV.U32 R7, RZ, RZ, R138 ;  /* 0x000000ffff077224 */ /* 0x002fe200078e008a */
[----:B------:R-:W-:-:S11]  /*1a050*/  MOV R6, R251 ;  /* 0x000000fb00067202 */ /* 0x000fd60000000f00 */
[----:B------:R1:W-:Y:S01]  /*1a060*/  LDGSTS.E [R249+0x4], desc[UR22][R6.64], P3 ;  /* 0x0000400006f97fae */ /* 0x0003e200099a1016 */
[----:B------:R-:W-:-:S04]  /*1a070*/  ISETP.GT.AND P3, PT, R4, 0x2, PT ;  /* 0x000000020400780c */ /* 0x000fc80003f64270 */
[----:B------:R-:W-:-:S04]  /*1a080*/  SEL R5, RZ, 0x4, !P3 ;  /* 0x00000004ff057807 */ /* 0x000fc80005800000 */
[----:B------:R-:W-:Y:S02]  /*1a090*/  SEL R5, R5, RZ, !P1 ;  /* 0x000000ff05057207 */ /* 0x000fe40004800000 */
[----:B------:R-:W-:Y:S02]  /*1a0a0*/  IADD3 R139, P4, PT, R139, R132, RZ ;  /* 0x000000848b8b7210 */ /* 0x000fe40007f9e0ff */
[----:B------:R-:W-:-:S03]  /*1a0b0*/  ISETP.NE.U32.AND P3, PT, R5, RZ, PT ;  /* 0x000000ff0500720c */ /* 0x000fc60003f65070 */
[----:B------:R-:W-:Y:S02]  /*1a0c0*/  IMAD.X R140, R140, 0x1, R133, P4 ;  /* 0x000000018c8c7824 */ /* 0x000fe400020e0685 */
[----:B-1----:R-:W-:Y:S02]  /*1a0d0*/  IMAD.MOV.U32 R6, RZ, RZ, R139 ;  /* 0x000000ffff067224 */ /* 0x002fe400078e008b */
[----:B------:R-:W-:-:S06]  /*1a0e0*/  IMAD.MOV.U32 R7, RZ, RZ, R140 ;  /* 0x000000ffff077224 */ /* 0x000fcc00078e008c */
        /* <DEDUP_REMOVED lines=14> */
[----:B------:R-:W-:Y:S02]  /*1a1d0*/  ISETP.NE.U32.AND P3, PT, R5, RZ, PT ;  /* 0x000000ff0500720c */ /* 0x000fe40003f65070 */
[----:B------:R-:W-:Y:S01]  /*1a1e0*/  IADD3.X R144, PT, PT, R144, R133, RZ, P4, !PT ;  /* 0x0000008590907210 */ /* 0x000fe200027fe4ff */
[----:B-1----:R-:W-:-:S04]  /*1a1f0*/  IMAD.MOV.U32 R6, RZ, RZ, R143 ;  /* 0x000000ffff067224 */ /* 0x002fc800078e008f */
        /* <DEDUP_REMOVED lines=12> */
[----:B------:R-:W-:Y:S02]  /*1a2c0*/  SEL R5, RZ, 0x4, !P3 ;  /* 0x00000004ff057807 */ /* 0x000fe40005800000 */
[----:B------:R-:W-:Y:S02]  /*1a2d0*/  IADD3 R147, P4, PT, R147, R132, RZ ;  /* 0x0000008493937210 */ /* 0x000fe40007f9e0ff */
[----:B------:R-:W-:-:S04]  /*1a2e0*/  SEL R5, R5, RZ, !P1 ;  /* 0x000000ff05057207 */ /* 0x000fc80004800000 */
[----:B------:R-:W-:Y:S01]  /*1a2f0*/  ISETP.NE.U32.AND P3, PT, R5, RZ, PT ;  /* 0x000000ff0500720c */ /* 0x000fe20003f65070 */
[----:B------:R-:W-:Y:S02]  /*1a300*/  IMAD.X R148, R148, 0x1, R133, P4 ;  /* 0x0000000194947824 */ /* 0x000fe400020e0685 */
[----:B-1----:R-:W-:-:S03]  /*1a310*/  IMAD.MOV.U32 R6, RZ, RZ, R147 ;  /* 0x000000ffff067224 */ /* 0x002fc600078e0093 */
[----:B------:R-:W-:-:S07]  /*1a320*/  MOV R7, R148 ;  /* 0x0000009400077202 */ /* 0x000fce0000000f00 */
        /* <DEDUP_REMOVED lines=24> */
[----:B------:R-:W-:Y:S01]  /*1a4b0*/  IMAD.X R154, R154, 0x1, R133, P4 ;  /* 0x000000019a9a7824 */ /* 0x000fe200020e0685 */
[----:B-1----:R-:W-:-:S03]  /*1a4c0*/  MOV R6, R153 ;  /* 0x0000009900067202 */ /* 0x002fc60000000f00 */
        /* <DEDUP_REMOVED lines=428> */
[----:B---3--:R-:W-:Y:S02]  /*1bf90*/  IADD3 R12, P4, PT, R12, R132, RZ ;  /* 0x000000840c0c7210 */ /* 0x008fe40007f9e0ff */
[----:B------:R-:W-:-:S03]  /*1bfa0*/  ISETP.NE.U32.AND P3, PT, R5, RZ, PT ;  /* 0x000000ff0500720c */ /* 0x000fc60003f65070 */
[--C-:B------:R-:W-:Y:S01]  /*1bfb0*/  IMAD.X R252, R252, 0x1, R133.reuse, P4 ;  /* 0x00000001fcfc7824 */ /* 0x100fe200020e0685 */
[----:B--2---:R-:W-:Y:S01]  /*1bfc0*/  IADD3 R8, P4, PT, R8, R132, RZ ;  /* 0x0000008408087210 */ /* 0x004fe20007f9e0ff */
[----:B------:R2:W-:Y:S01]  /*1bfd0*/  STL [R1], R12 ;  /* 0x0000000c01007387 */ /* 0x0005e20000100800 */
[----:B-1----:R-:W-:Y:S01]  /*1bfe0*/  MOV R6, R12 ;  /* 0x0000000c00067202 */ /* 0x002fe20000000f00 */
[----:B------:R-:W-:Y:S02]  /*1bff0*/  IMAD.MOV.U32 R7, RZ, RZ, R252 ;  /* 0x000000ffff077224 */ /* 0x000fe400078e00fc */
[----:B------:R-:W3:Y:S01]  /*1c000*/  LDL.LU R13, [R1+0x1c] ;  /* 0x00001c00010d7983 */ /* 0x000ee20000300800 */
[----:B-----5:R-:W-:-:S03]  /*1c010*/  IMAD.X R11, R11, 0x1, R133, P4 ;  /* 0x000000010b0b7824 */ /* 0x020fc600020e0685 */
[----:B------:R1:W-:Y:S01]  /*1c020*/  LDGSTS.E [R249+0xe4], desc[UR22][R6.64], P3 ;  /* 0x000e400006f97fae */ /* 0x0003e200099a1016 */
[----:B------:R-:W-:-:S03]  /*1c030*/  ISETP.GT.AND P3, PT, R4, 0x3a, PT ;  /* 0x0000003a0400780c */ /* 0x000fc60003f64270 */
[----:B--2---:R-:W2:Y:S01]  /*1c040*/  LDL.LU R12, [R1+0x20] ;  /* 0x00002000010c7983 */ /* 0x004ea20000300800 */
[----:B------:R-:W-:-:S03]  /*1c050*/  SEL R5, RZ, 0x4, !P3 ;  /* 0x00000004ff057807 */ /* 0x000fc60005800000 */
[----:B------:R-:W-:Y:S04]  /*1c060*/  STL [R1+0x8], R8 ;  /* 0x0000080801007387 */ /* 0x000fe80000100800 */
[----:B------:R5:W-:Y:S01]  /*1c070*/  STL [R1+0x4], R11 ;  /* 0x0000040b01007387 */ /* 0x000be20000100800 */
[----:B-1----:R-:W-:Y:S02]  /*1c080*/  IMAD.MOV.U32 R7, RZ, RZ, R11 ;  /* 0x000000ffff077224 */ /* 0x002fe400078e000b */
[----:B------:R-:W-:Y:S01]  /*1c090*/  IMAD.MOV.U32 R6, RZ, RZ, R8 ;  /* 0x000000ffff067224 */ /* 0x000fe200078e0008 */
[----:B------:R-:W-:Y:S01]  /*1c0a0*/  SEL R5, R5, RZ, !P1 ;  /* 0x000000ff05057207 */ /* 0x000fe20004800000 */
[----:B-----5:R-:W5:Y:S04]  /*1c0b0*/  LDL.LU R11, [R1+0x24] ;  /* 0x00002400010b7983 */ /* 0x020f680000300800 */
[----:B------:R-:W5:Y:S01]  /*1c0c0*/  LDL.LU R8, [R1+0x28] ;  /* 0x0000280001087983 */ /* 0x000f620000300800 */
[----:B------:R-:W-:-:S02]  /*1c0d0*/  ISETP.NE.U32.AND P3, PT, R5, RZ, PT ;  /* 0x000000ff0500720c */ /* 0x000fc40003f65070 */
[----:B------:R-:W-:-:S05]  /*1c0e0*/  IADD3 R9, P4, PT, R9, R132, RZ ;  /* 0x0000008409097210 */ /* 0x000fca0007f9e0ff */
[----:B----4-:R-:W-:Y:S01]  /*1c0f0*/  IMAD.X R10, R10, 0x1, R133, P4 ;  /* 0x000000010a0a7824 */ /* 0x010fe200020e0685 */
[----:B------:R-:W-:Y:S04]  /*1c100*/  STL [R1+0x10], R9 ;  /* 0x0000100901007387 */ /* 0x000fe80000100800 */
[----:B------:R1:W-:Y:S04]  /*1c110*/  STL [R1+0xc], R10 ;  /* 0x00000c0a01007387 */ /* 0x0003e80000100800 */
[----:B------:R4:W-:Y:S02]  /*1c120*/  LDGSTS.E [R249+0xe8], desc[UR22][R6.64], P3 ;  /* 0x000e800006f97fae */ /* 0x0009e400099a1016 */
[----:B----4-:R-:W-:-:S02]  /*1c130*/  IMAD.MOV.U32 R7, RZ, RZ, R10 ;  /* 0x000000ffff077224 */ /* 0x010fc400078e000a */
[----:B------:R-:W-:Y:S01]  /*1c140*/  IMAD.MOV.U32 R6, RZ, RZ, R9 ;  /* 0x000000ffff067224 */ /* 0x000fe200078e0009 */
[----:B-1----:R-:W4:Y:S04]  /*1c150*/  LDL.LU R10, [R1+0x2c] ;  /* 0x00002c00010a7983 */ /* 0x002f280000300800 */
[----:B------:R-:W4:Y:S01]  /*1c160*/  LDL.LU R9, [R1+0x30] ;  /* 0x0000300001097983 */ /* 0x000f220000300800 */
[----:B------:R-:W-:-:S04]  /*1c170*/  ISETP.GT.AND P3, PT, R4, 0x3b, PT ;  /* 0x0000003b0400780c */ /* 0x000fc80003f64270 */
[----:B------:R-:W-:-:S04]  /*1c180*/  SEL R5, RZ, 0x4, !P3 ;  /* 0x00000004ff057807 */ /* 0x000fc80005800000 */
[----:B------:R-:W-:-:S04]  /*1c190*/  SEL R5, R5, RZ, !P1 ;  /* 0x000000ff05057207 */ /* 0x000fc80004800000 */
[----:B------:R-:W-:-:S13]  /*1c1a0*/  ISETP.NE.U32.AND P3, PT, R5, RZ, PT ;  /* 0x000000ff0500720c */ /* 0x000fda0003f65070 */
[----:B------:R1:W-:Y:S01]  /*1c1b0*/  LDGSTS.E [R249+0xec], desc[UR22][R6.64], P3 ;  /* 0x000ec00006f97fae */ /* 0x0003e200099a1016 */
[----:B------:R-:W-:-:S04]  /*1c1c0*/  ISETP.GT.AND P3, PT, R4, 0x3c, PT ;  /* 0x0000003c0400780c */ /* 0x000fc80003f64270 */
[----:B------:R-:W-:-:S04]  /*1c1d0*/  SEL R5, RZ, 0x4, !P3 ;  /* 0x00000004ff057807 */ /* 0x000fc80005800000 */
[----:B------:R-:W-:Y:S02]  /*1c1e0*/  SEL R5, R5, RZ, !P1 ;  /* 0x000000ff05057207 */ /* 0x000fe40004800000 */
[----:B------:R-:W-:Y:S02]  /*1c1f0*/  IADD3 R14, P4, PT, R14, R132, RZ ;  /* 0x000000840e0e7210 */ /* 0x000fe40007f9e0ff */
[----:B------:R-:W-:Y:S02]  /*1c200*/  ISETP.NE.U32.AND P3, PT, R5, RZ, PT ;  /* 0x000000ff0500720c */ /* 0x000fe40003f65070 */
[----:B------:R-:W-:Y:S01]  /*1c210*/  IADD3.X R15, PT, PT, R15, R133, RZ, P4, !PT ;  /* 0x000000850f0f7210 */ /* 0x000fe200027fe4ff */
[----:B------:R-:W-:Y:S01]  /*1c220*/  STL [R1+0x18], R14 ;  /* 0x0000180e01007387 */ /* 0x000fe20000100800 */
[----:B-1----:R-:W-:-:S03]  /*1c230*/  IMAD.MOV.U32 R6, RZ, RZ, R14 ;  /* 0x000000ffff067224 */ /* 0x002fc600078e000e */
[----:B------:R-:W-:Y:S01]  /*1c240*/  IMAD.MOV.U32 R7, RZ, RZ, R15 ;  /* 0x000000ffff077224 */ /* 0x000fe200078e000f */
[----:B------:R1:W-:Y:S05]  /*1c250*/  STL [R1+0x14], R15 ;  /* 0x0000140f01007387 */ /* 0x0003ea0000100800 */
[----:B------:R2:W-:Y:S01]  /*1c260*/  LDGSTS.E [R249+0xf0], desc[UR22][R6.64], P3 ;  /* 0x000f000006f97fae */ /* 0x0005e200099a1016 */
[----:B------:R-:W-:-:S03]  /*1c270*/  ISETP.GT.AND P3, PT, R4, 0x3d, PT ;  /* 0x0000003d0400780c */ /* 0x000fc60003f64270 */
[----:B-1----:R-:W4:Y:S04]  /*1c280*/  LDL.LU R15, [R1+0x34] ;  /* 0x00003400010f7983 */ /* 0x002f280000300800 */
[----:B------:R-:W4:Y:S01]  /*1c290*/  LDL.LU R14, [R1+0x38] ;  /* 0x00003800010e7983 */ /* 0x000f220000300800 */
[----:B------:R-:W-:-:S04]  /*1c2a0*/  SEL R5, RZ, 0x4, !P3 ;  /* 0x00000004ff057807 */ /* 0x000fc80005800000 */
[----:B------:R-:W-:-:S04]  /*1c2b0*/  SEL R5, R5, RZ, !P1 ;  /* 0x000000ff05057207 */ /* 0x000fc80004800000 */
[----:B------:R-:W-:Y:S02]  /*1c2c0*/  ISETP.NE.U32.AND P3, PT, R5, RZ, PT ;  /* 0x000000ff0500720c */ /* 0x000fe40003f65070 */
[----:B--2---:R-:W-:-:S05]  /*1c2d0*/  IADD3 R12, P4, PT, R12, R132, RZ ;  /* 0x000000840c0c7210 */ /* 0x004fca0007f9e0ff */
[----:B---3--:R-:W-:Y:S01]  /*1c2e0*/  IMAD.X R13, R13, 0x1, R133, P4 ;  /* 0x000000010d0d7824 */ /* 0x008fe200020e0685 */
[----:B------:R-:W-:Y:S01]  /*1c2f0*/  STL [R1+0x20], R12 ;  /* 0x0000200c01007387 */ /* 0x000fe20000100800 */
[----:B------:R-:W-:Y:S02]  /*1c300*/  IMAD.MOV.U32 R6, RZ, RZ, R12 ;  /* 0x000000ffff067224 */ /* 0x000fe400078e000c */
[----:B------:R-:W-:Y:S01]  /*1c310*/  IMAD.MOV.U32 R7, RZ, RZ, R13 ;  /* 0x000000ffff077224 */ /* 0x000fe200078e000d */
[----:B------:R1:W-:Y:S04]  /*1c320*/  STL [R1+0x1c], R13 ;  /* 0x00001c0d01007387 */ /* 0x0003e80000100800 */
[----:B------:R2:W-:Y:S01]  /*1c330*/  LDGSTS.E [R249+0xf4], desc[UR22][R6.64], P3 ;  /* 0x000f400006f97fae */ /* 0x0005e200099a1016 */
[----:B-----5:R-:W-:-:S03]  /*1c340*/  IADD3 R8, P4, PT, R8, R132, RZ ;  /* 0x0000008408087210 */ /* 0x020fc60007f9e0ff */
[----:B-1----:R-:W3:Y:S01]  /*1c350*/  LDL.LU R13, [R1+0x3c] ;  /* 0x00003c00010d7983 */ /* 0x002ee20000300800 */
[----:B------:R-:W-:-:S03]  /*1c360*/  ISETP.GT.AND P3, PT, R4, 0x3e, PT ;  /* 0x0000003e0400780c */ /* 0x000fc60003f64270 */
[----:B------:R-:W5:Y:S01]  /*1c370*/  LDL.LU R12, [R1+0x40] ;  /* 0x00004000010c7983 */ /* 0x000f620000300800 */
[----:B------:R-:W-:-:S03]  /*1c380*/  IMAD.X R11, R11, 0x1, R133, P4 ;  /* 0x000000010b0b7824 */ /* 0x000fc600020e0685 */
[----:B------:R-:W-:Y:S01]  /*1c390*/  STL [R1+0x28], R8 ;  /* 0x0000280801007387 */ /* 0x000fe20000100800 */
[----:B--2---:R-:W-:Y:S01]  /*1c3a0*/  IMAD.MOV.U32 R6, RZ, RZ, R8 ;  /* 0x000000ffff067224 */ /* 0x004fe200078e0008 */
[----:B------:R-:W-:Y:S02]  /*1c3b0*/  MOV R7, R11 ;  /* 0x0000000b00077202 */ /* 0x000fe40000000f00 */
[----:B------:R1:W-:Y:S01]  /*1c3c0*/  STL [R1+0x24], R11 ;  /* 0x0000240b01007387 */ /* 0x0003e20000100800 */
[----:B------:R-:W-:-:S04]  /*1c3d0*/  SEL R5, RZ, 0x4, !P3 ;  /* 0x00000004ff057807 */ /* 0x000fc80005800000 */
[----:B------:R-:W-:Y:S01]  /*1c3e0*/  SEL R5, R5, RZ, !P1 ;  /* 0x000000ff05057207 */ /* 0x000fe20004800000 */
[----:B-1----:R-:W2:Y:S04]  /*1c3f0*/  LDL.LU R11, [R1+0x44] ;  /* 0x00004400010b7983 */ /* 0x002ea80000300800 */
[----:B------:R-:W2:Y:S01]  /*1c400*/  LDL.LU R8, [R1+0x48] ;  /* 0x0000480001087983 */ /* 0x000ea20000300800 */
[----:B------:R-:W-:Y:S02]  /*1c410*/  ISETP.NE.U32.AND P3, PT, R5, RZ, PT ;  /* 0x000000ff0500720c */ /* 0x000fe40003f65070 */
[----:B----4-:R-:W-:-:S05]  /*1c420*/  IADD3 R9, P4, PT, R9, R132, RZ ;  /* 0x0000008409097210 */ /* 0x010fca0007f9e0ff */
[----:B------:R-:W-:-:S06]  /*1c430*/  IMAD.X R10, R10, 0x1, R133, P4 ;  /* 0x000000010a0a7824 */ /* 0x000fcc00020e0685 */
[----:B------:R1:W-:Y:S04]  /*1c440*/  LDGSTS.E [R249+0xf8], desc[UR22][R6.64], P3 ;  /* 0x000f800006f97fae */ /* 0x0003e800099a1016 */
[----:B------:R-:W-:Y:S04]  /*1c450*/  STL [R1+0x30], R9 ;  /* 0x0000300901007387 */ /* 0x000fe80000100800 */
[----:B------:R4:W-:Y:S01]  /*1c460*/  STL [R1+0x2c], R10 ;  /* 0x00002c0a01007387 */ /* 0x0009e20000100800 */
[----:B-1----:R-:W-:Y:S02]  /*1c470*/  IMAD.MOV.U32 R7, RZ, RZ, R10 ;  /* 0x000000ffff077224 */ /* 0x002fe400078e000a */
[----:B------:R-:W-:Y:S01]  /*1c480*/  IMAD.MOV.U32 R6, RZ, RZ, R9 ;  /* 0x000000ffff067224 */ /* 0x000fe200078e0009 */
[----:B----4-:R-:W4:Y:S04]  /*1c490*/  LDL.LU R10, [R1+0x4c] ;  /* 0x00004c00010a7983 */ /* 0x010f280000300800 */
        /* <DEDUP_REMOVED lines=10> */
[----:B------:R-:W-:-:S03]  /*1c540*/  ISETP.NE.U32.AND P3, PT, R5, RZ, PT ;  /* 0x000000ff0500720c */ /* 0x000fc60003f65070 */
[----:B------:R-:W-:Y:S01]  /*1c550*/  IMAD.X R15, R15, 0x1, R133, P4 ;  /* 0x000000010f0f7824 */ /* 0x000fe200020e0685 */
[----:B------:R-:W-:Y:S01]  /*1c560*/  STL [R1+0x38], R14 ;  /* 0x0000380e01007387 */ /* 0x000fe20000100800 */
[----:B-1----:R-:W-:Y:S02]  /*1c570*/  IMAD.MOV.U32 R6, RZ, RZ, R14 ;  /* 0x000000ffff067224 */ /* 0x002fe400078e000e */
        /* <DEDUP_REMOVED lines=9> */
[----:B-----5:R-:W-:-:S05]  /*1c610*/  IADD3 R12, P4, PT, R12, R132, RZ ;  /* 0x000000840c0c7210 */ /* 0x020fca0007f9e0ff */
[----:B---3--:R-:W-:Y:S01]  /*1c620*/  IMAD.X R13, R13, 0x1, R133, P4 ;  /* 0x000000010d0d7824 */ /* 0x008fe200020e0685 */
[----:B------:R-:W-:Y:S01]  /*1c630*/  STL [R1+0x40], R12 ;  /* 0x0000400c01007387 */ /* 0x000fe20000100800 */
[----:B------:R-:W-:Y:S02]  /*1c640*/  MOV R6, R12 ;  /* 0x0000000c00067202 */ /* 0x000fe40000000f00 */
[----:B------:R-:W-:Y:S01]  /*1c650*/  IMAD.MOV.U32 R7, RZ, RZ, R13 ;  /* 0x000000ffff077224 */ /* 0x000fe200078e000d */
[----:B------:R1:W-:Y:S04]  /*1c660*/  STL [R1+0x3c], R13 ;  /* 0x00003c0d01007387 */ /* 0x0003e80000100800 */
[----:B------:R3:W-:Y:S01]  /*1c670*/  LDGSTS.E [R249+0x104], desc[UR22][R6.64], P3 ;  /* 0x0010400006f97fae */ /* 0x0007e200099a1016 */
[----:B--2---:R-:W-:-:S03]  /*1c680*/  IADD3 R8, P4, PT, R8, R132, RZ ;  /* 0x0000008408087210 */ /* 0x004fc60007f9e0ff */
[----:B-1----:R-:W2:Y:S01]  /*1c690*/  LDL.LU R13, [R1+0x5c] ;  /* 0x00005c00010d7983 */ /* 0x002ea20000300800 */
[----:B------:R-:W-:-:S03]  /*1c6a0*/  ISETP.GT.AND P3, PT, R4, 0x42, PT ;  /* 0x000000420400780c */ /* 0x000fc60003f64270 */
[----:B------:R-:W5:Y:S01]  /*1c6b0*/  LDL.LU R12, [R1+0x60] ;  /* 0x00006000010c7983 */ /* 0x000f620000300800 */
[----:B------:R-:W-:-:S03]  /*1c6c0*/  IMAD.X R11, R11, 0x1, R133, P4 ;  /* 0x000000010b0b7824 */ /* 0x000fc600020e0685 */
[----:B------:R-:W-:Y:S01]  /*1c6d0*/  STL [R1+0x48], R8 ;  /* 0x0000480801007387 */ /* 0x000fe20000100800 */
[----:B---3--:R-:W-:Y:S01]  /*1c6e0*/  IMAD.MOV.U32 R7, RZ, RZ, R11 ;  /* 0x000000ffff077224 */ /* 0x008fe200078e000b */
[----:B------:R-:W-:Y:S01]  /*1c6f0*/  SEL R5, RZ, 0x4, !P3 ;  /* 0x00000004ff057807 */ /* 0x000fe20005800000 */
[----:B------:R-:W-:Y:S01]  /*1c700*/  IMAD.MOV.U32 R6, RZ, RZ, R8 ;  /* 0x000000ffff067224 */ /* 0x000fe200078e0008 */
[----:B------:R1:W-:Y:S02]  /*1c710*/  STL [R1+0x44], R11 ;  /* 0x0000440b01007387 */ /* 0x0003e40000100800 */
[----:B------:R-:W-:Y:S02]  /*1c720*/  SEL R5, R5, RZ, !P1 ;  /* 0x000000ff05057207 */ /* 0x000fe40004800000 */
[----:B-1----:R-:W3:Y:S04]  /*1c730*/  LDL.LU R11, [R1+0x64] ;  /* 0x00006400010b7983 */ /* 0x002ee80000300800 */
[----:B------:R-:W3:Y:S01]  /*1c740*/  LDL.LU R8, [R1+0x68] ;  /* 0x0000680001087983 */ /* 0x000ee20000300800 */
[----:B------:R-:W-:-:S02]  /*1c750*/  ISETP.NE.U32.AND P3, PT, R5, RZ, PT ;  /* 0x000000ff0500720c */ /* 0x000fc40003f65070 */
[----:B----4-:R-:W-:-:S11]  /*1c760*/  IADD3 R9, P4, PT, R9, R132, RZ ;  /* 0x0000008409097210 */ /* 0x010fd60007f9e0ff */
[----:B------:R1:W-:Y:S01]  /*1c770*/  LDGSTS.E [R249+0x108], desc[UR22][R6.64], P3 ;  /* 0x0010800006f97fae */ /* 0x0003e200099a1016 */
[----:B------:R-:W-:-:S03]  /*1c780*/  IMAD.X R10, R10, 0x1, R133, P4 ;  /* 0x000000010a0a7824 */ /* 0x000fc600020e0685 */
        /* <DEDUP_REMOVED lines=29> */
[----:B--2---:R-:W-:Y:S01]  /*1c960*/  IMAD.X R13, R13, 0x1, R133, P4 ;  /* 0x000000010d0d7824 */ /* 0x004fe200020e0685 */
[----:B------:R-:W-:Y:S01]  /*1c970*/  STL [R1+0x60], R12 ;  /* 0x0000600c01007387 */ /* 0x000fe20000100800 */
[----:B------:R-:W-:Y:S02]  /*1c980*/  IMAD.MOV.U32 R6, RZ, RZ, R12 ;  /* 0x000000ffff067224 */ /* 0x000fe400078e000c */
[----:B------:R-:W-:Y:S01]  /*1c990*/  IMAD.MOV.U32 R7, RZ, RZ, R13 ;  /* 0x000000ffff077224 */ /* 0x000fe200078e000d */
[----:B------:R1:W-:Y:S04]  /*1c9a0*/  STL [R1+0x5c], R13 ;  /* 0x00005c0d01007387 */ /* 0x0003e80000100800 */
[----:B------:R2:W-:Y:S01]  /*1c9b0*/  LDGSTS.E [R249+0x114], desc[UR22][R6.64], P3 ;  /* 0x0011400006f97fae */ /* 0x0005e200099a1016 */
[----:B---3--:R-:W-:-:S03]  /*1c9c0*/  IADD3 R8, P4, PT, R8, R132, RZ ;  /* 0x0000008408087210 */ /* 0x008fc60007f9e0ff */
        /* <DEDUP_REMOVED lines=662> */
[----:B------:R-:W-:Y:S01]  /*1f330*/  SEL R5, R5, RZ, !P1 ;  /* 0x000000ff05057207 */ /* 0x000fe20004800000 */
[----:B------:R-:W-:Y:S03]  /*1f340*/  STL [R1+0x1f8], R14 ;  /* 0x0001f80e01007387 */ /* 0x000fe60000100800 */
[----:B------:R-:W-:Y:S01]  /*1f350*/  ISETP.NE.U32.AND P3, PT, R5, RZ, PT ;  /* 0x000000ff0500720c */ /* 0x000fe20003f65070 */
[----:B------:R1:W-:Y:S04]  /*1f360*/  STL [R1+0x1f4], R15 ;  /* 0x0001f40f01007387 */ /* 0x0003e80000100800 */
[----:B-1----:R-:W4:Y:S04]  /*1f370*/  LDL.LU R15, [R1+0x214] ;  /* 0x00021400010f7983 */ /* 0x002f280000300800 */
[----:B------:R-:W4:Y:S01]  /*1f380*/  LDL.LU R14, [R1+0x218] ;  /* 0x00021800010e7983 */ /* 0x000f220000300800 */
[----:B-----5:R-:W-:-:S05]  /*1f390*/  IADD3 R12, P4, PT, R12, R132, RZ ;  /* 0x000000840c0c7210 */ /* 0x020fca0007f9e0ff */
[----:B---3--:R-:W-:Y:S01]  /*1f3a0*/  IMAD.X R13, R13, 0x1, R133, P4 ;  /* 0x000000010d0d7824 */ /* 0x008fe200020e0685 */
[----:B------:R-:W-:Y:S01]  /*1f3b0*/  MOV R6, R12 ;  /* 0x0000000c00067202 */ /* 0x000fe20000000f00 */
[----:B------:R-:W-:Y:S02]  /*1f3c0*/  STL [R1+0x200], R12 ;  /* 0x0002000c01007387 */ /* 0x000fe40000100800 */
[----:B------:R-:W-:Y:S02]  /*1f3d0*/  IMAD.MOV.U32 R7, RZ, RZ, R13 ;  /* 0x000000ffff077224 */ /* 0x000fe400078e000d */
[----:B------:R1:W-:Y:S04]  /*1f3e0*/  STL [R1+0x1fc], R13 ;  /* 0x0001fc0d01007387 */ /* 0x0003e80000100800 */
[----:B------:R3:W-:Y:S01]  /*1f3f0*/  LDGSTS.E [R249+0x1e4], desc[UR22][R6.64], P3 ;  /* 0x001e400006f97fae */ /* 0x0007e200099a1016 */
[----:B--2---:R-:W-:-:S03]  /*1f400*/  IADD3 R8, P4, PT, R8, R132, RZ ;  /* 0x0000008408087210 */ /* 0x004fc60007f9e0ff */
[----:B-1----:R-:W2:Y:S01]  /*1f410*/  LDL.LU R13, [R1+0x21c] ;  /* 0x00021c00010d7983 */ /* 0x002ea20000300800 */
[----:B------:R-:W-:Y:S01]  /*1f420*/  ISETP.GT.AND P3, PT, R4, 0x7a, PT ;  /* 0x0000007a0400780c */ /* 0x000fe20003f64270 */
[----:B------:R-:W-:Y:S02]  /*1f430*/  IMAD.X R11, R11, 0x1, R133, P4 ;  /* 0x000000010b0b7824 */ /* 0x000fe400020e0685 */
[----:B------:R-:W5:Y:S01]  /*1f440*/  LDL.LU R12, [R1+0x220] ;  /* 0x00022000010c7983 */ /* 0x000f620000300800 */
[----:B---3--:R-:W-:Y:S02]  /*1f450*/  IMAD.MOV.U32 R6, RZ, RZ, R8 ;  /* 0x000000ffff067224 */ /* 0x008fe400078e0008 */
[----:B------:R-:W-:Y:S01]  /*1f460*/  IMAD.MOV.U32 R7, RZ, RZ, R11 ;  /* 0x000000ffff077224 */ /* 0x000fe200078e000b */
[----:B------:R-:W-:Y:S01]  /*1f470*/  STL [R1+0x208], R8 ;  /* 0x0002080801007387 */ /* 0x000fe20000100800 */
[----:B------:R-:W-:-:S03]  /*1f480*/  SEL R5, RZ, 0x4, !P3 ;  /* 0x00000004ff057807 */ /* 0x000fc60005800000 */
[----:B------:R1:W-:Y:S01]  /*1f490*/  STL [R1+0x204], R11 ;  /* 0x0002040b01007387 */ /* 0x0003e20000100800 */
[----:B------:R-:W-:-:S03]  /*1f4a0*/  SEL R5, R5, RZ, !P1 ;  /* 0x000000ff05057207 */ /* 0x000fc60004800000 */
[----:B-1----:R-:W3:Y:S04]  /*1f4b0*/  LDL.LU R11, [R1+0x224] ;  /* 0x00022400010b7983 */ /* 0x002ee80000300800 */
[----:B------:R-:W3:Y:S01]  /*1f4c0*/  LDL.LU R8, [R1+0x228] ;  /* 0x0002280001087983 */ /* 0x000ee20000300800 */
        /* <DEDUP_REMOVED lines=17> */
[----:B------:R-:W-:-:S04]  /*1f5e0*/  SEL R5, R5, RZ, !P1 ;  /* 0x000000ff05057207 */ /* 0x000fc80004800000 */
[----:B------:R-:W-:Y:S02]  /*1f5f0*/  ISETP.NE.U32.AND P3, PT, R5, RZ, PT ;  /* 0x000000ff0500720c */ /* 0x000fe40003f65070 */
[----:B------:R-:W-:-:S04]  /*1f600*/  IADD3 R14, P4, PT, R14, R132, RZ ;  /* 0x000000840e0e7210 */ /* 0x000fc80007f9e0ff */
[----:B------:R-:W-:Y:S01]  /*1f610*/  IADD3.X R15, PT, PT, R15, R133, RZ, P4, !PT ;  /* 0x000000850f0f7210 */ /* 0x000fe200027fe4ff */
[----:B-1----:R-:W-:-:S04]  /*1f620*/  IMAD.MOV.U32 R6, RZ, RZ, R14 ;  /* 0x000000ffff067224 */ /* 0x002fc800078e000e */
[----:B------:R-:W-:Y:S01]  /*1f630*/  IMAD.MOV.U32 R7, RZ, RZ, R15 ;  /* 0x000000ffff077224 */ /* 0x000fe200078e000f */
[----:B------:R-:W-:Y:S04]  /*1f640*/  STL [R1+0x218], R14 ;  /* 0x0002180e01007387 */ /* 0x000fe80000100800 */
[----:B------:R1:W-:Y:S01]  /*1f650*/  LDGSTS.E [R249+0x1f0], desc[UR22][R6.64], P3 ;  /* 0x001f000006f97fae */ /* 0x0003e200099a1016 */
[----:B------:R-:W-:-:S03]  /*1f660*/  ISETP.GT.AND P3, PT, R4, 0x7d, PT ;  /* 0x0000007d0400780c */ /* 0x000fc60003f64270 */
[----:B------:R-:W-:Y:S01]  /*1f670*/  STL [R1+0x214], R15 ;  /* 0x0002140f01007387 */ /* 0x000fe20000100800 */
[----:B------:R-:W-:-:S04]  /*1f680*/  SEL R5, RZ, 0x4, !P3 ;  /* 0x00000004ff057807 */ /* 0x000fc80005800000 */
[----:B------:R-:W-:-:S04]  /*1f690*/  SEL R5, R5, RZ, !P1 ;  /* 0x000000ff05057207 */ /* 0x000fc80004800000 */
[----:B------:R-:W-:Y:S02]  /*1f6a0*/  ISETP.NE.U32.AND P3, PT, R5, RZ, PT ;  /* 0x000000ff0500720c */ /* 0x000fe40003f65070 */
[----:B-----5:R-:W-:-:S05]  /*1f6b0*/  IADD3 R12, P4, PT, R12, R132, RZ ;  /* 0x000000840c0c7210 */ /* 0x020fca0007f9e0ff */
[----:B--2---:R-:W-:Y:S01]  /*1f6c0*/  IMAD.X R13, R13, 0x1, R133, P4 ;  /* 0x000000010d0d7824 */ /* 0x004fe200020e0685 */
[----:B------:R-:W-:Y:S03]  /*1f6d0*/  STL [R1+0x220], R12 ;  /* 0x0002200c01007387 */ /* 0x000fe60000100800 */
[----:B-1----:R-:W-:Y:S01]  /*1f6e0*/  IMAD.MOV.U32 R7, RZ, RZ, R13 ;  /* 0x000000ffff077224 */ /* 0x002fe200078e000d */
[----:B------:R1:W-:Y:S04]  /*1f6f0*/  STL [R1+0x21c], R13 ;  /* 0x00021c0d01007387 */ /* 0x0003e80000100800 */
[----:B-1----:R-:W2:Y:S01]  /*1f700*/  LDL.LU R13, [R1+0x238] ;  /* 0x00023800010d7983 */ /* 0x002ea20000300800 */
[----:B---3--:R-:W-:-:S03]  /*1f710*/  IADD3 R8, P4, PT, R8, R132, RZ ;  /* 0x0000008408087210 */ /* 0x008fc60007f9e0ff */
[----:B------:R-:W3:Y:S02]  /*1f720*/  LDL.LU R19, [R1+0x278] ;  /* 0x0002780001137983 */ /* 0x000ee40000300800 */
[----:B------:R-:W-:Y:S02]  /*1f730*/  IMAD.X R11, R11, 0x1, R133, P4 ;  /* 0x000000010b0b7824 */ /* 0x000fe400020e0685 */
[----:B------:R1:W-:Y:S04]  /*1f740*/  STL [R1+0x228], R8 ;  /* 0x0002280801007387 */ /* 0x0003e80000100800 */
[----:B------:R-:W-:Y:S04]  /*1f750*/  STL [R1+0x224], R11 ;  /* 0x0002240b01007387 */ /* 0x000fe80000100800 */
[----:B------:R-:W5:Y:S04]  /*1f760*/  LDL.LU R21, [R1+0x234] ;  /* 0x0002340001157983 */ /* 0x000f680000300800 */
[----:B------:R-:W5:Y:S01]  /*1f770*/  LDL.LU R20, [R1+0x274] ;  /* 0x0002740001147983 */ /* 0x000f620000300800 */
[----:B------:R-:W-:-:S05]  /*1f780*/  IMAD.MOV.U32 R6, RZ, RZ, R12 ;  /* 0x000000ffff067224 */ /* 0x000fca00078e000c */
[----:B------:R1:W-:Y:S01]  /*1f790*/  LDGSTS.E [R249+0x1f4], desc[UR22][R6.64], P3 ;  /* 0x001f400006f97fae */ /* 0x0003e200099a1016 */
[----:B----4-:R-:W-:Y:S01]  /*1f7a0*/  IADD3 R9, P4, PT, R9, R132, RZ ;  /* 0x0000008409097210 */ /* 0x010fe20007f9e0ff */
[----:B-1----:R-:W-:Y:S02]  /*1f7b0*/  IMAD.MOV.U32 R6, RZ, RZ, R8 ;  /* 0x000000ffff067224 */ /* 0x002fe400078e0008 */
[----:B------:R-:W4:Y:S02]  /*1f7c0*/  LDL.LU R8, [R1+0x2b8] ;  /* 0x0002b80001087983 */ /* 0x000f240000300800 */
[----:B------:R-:W-:Y:S02]  /*1f7d0*/  IMAD.X R10, R10, 0x1, R133, P4 ;  /* 0x000000010a0a7824 */ /* 0x000fe400020e0685 */
[----:B------:R-:W4:Y:S04]  /*1f7e0*/  LDL.LU R14, [R1+0x2f8] ;  /* 0x0002f800010e7983 */ /* 0x000f280000300800 */
[----:B------:R-:W-:Y:S04]  /*1f7f0*/  STL [R1+0x230], R9 ;  /* 0x0002300901007387 */ /* 0x000fe80000100800 */
[----:B------:R1:W-:Y:S04]  /*1f800*/  STL [R1+0x22c], R10 ;  /* 0x00022c0a01007387 */ /* 0x0003e80000100800 */
[----:B------:R-:W4:Y:S04]  /*1f810*/  LDL.LU R18, [R1+0x2b4] ;  /* 0x0002b40001127983 */ /* 0x000f280000300800 */
[----:B------:R-:W4:Y:S01]  /*1f820*/  LDL.LU R17, [R1+0x2f4] ;  /* 0x0002f40001117983 */ /* 0x000f220000300800 */
[----:B------:R-:W-:-:S04]  /*1f830*/  ISETP.GT.AND P3, PT, R4, 0x7e, PT ;  /* 0x0000007e0400780c */ /* 0x000fc80003f64270 */
[----:B------:R-:W-:-:S04]  /*1f840*/  SEL R5, RZ, 0x4, !P3 ;  /* 0x00000004ff057807 */ /* 0x000fc80005800000 */
[----:B------:R-:W-:-:S04]  /*1f850*/  SEL R5, R5, RZ, !P1 ;  /* 0x000000ff05057207 */ /* 0x000fc80004800000 */
[----:B------:R-:W-:Y:S02]  /*1f860*/  ISETP.NE.U32.AND P3, PT, R5, RZ, PT ;  /* 0x000000ff0500720c */ /* 0x000fe40003f65070 */
[----:B------:R-:W-:-:S11]  /*1f870*/  MOV R7, R11 ;  /* 0x0000000b00077202 */ /* 0x000fd60000000f00 */
[----:B------:R1:W-:Y:S01]  /*1f880*/  LDGSTS.E [R249+0x1f8], desc[UR22][R6.64], P3 ;  /* 0x001f800006f97fae */ /* 0x0003e200099a1016 */
[----:B------:R-:W-:-:S04]  /*1f890*/  ISETP.GT.AND P3, PT, R4, 0x7f, PT ;  /* 0x0000007f0400780c */ /* 0x000fc80003f64270 */
[----:B------:R-:W-:-:S04]  /*1f8a0*/  SEL R5, RZ, 0x4, !P3 ;  /* 0x00000004ff057807 */ /* 0x000fc80005800000 */
[----:B------:R-:W-:-:S04]  /*1f8b0*/  SEL R5, R5, RZ, !P1 ;  /* 0x000000ff05057207 */ /* 0x000fc80004800000 */
[----:B------:R-:W-:Y:S01]  /*1f8c0*/  ISETP.NE.U32.AND P3, PT, R5, RZ, PT ;  /* 0x000000ff0500720c */ /* 0x000fe20003f65070 */
[----:B-1----:R-:W-:Y:S02]  /*1f8d0*/  IMAD.MOV.U32 R6, RZ, RZ, R9 ;  /* 0x000000ffff067224 */ /* 0x002fe400078e0009 */
[----:B------:R-:W-:Y:S02]  /*1f8e0*/  IMAD.MOV.U32 R7, RZ, RZ, R10 ;  /* 0x000000ffff077224 */ /* 0x000fe400078e000a */
[----:B------:R-:W4:Y:S04]  /*1f8f0*/  LDL.LU R10, [R1+0x334] ;  /* 0x00033400010a7983 */ /* 0x000f280000300800 */
[----:B------:R-:W4:Y:S04]  /*1f900*/  LDL.LU R9, [R1+0x338] ;  /* 0x0003380001097983 */ /* 0x000f280000300800 */
[----:B------:R1:W-:Y:S01]  /*1f910*/  LDGSTS.E [R249+0x1fc], desc[UR22][R6.64], P3 ;  /* 0x001fc00006f97fae */ /* 0x0003e200099a1016 */
[----:B------:R-:W-:-:S03]  /*1f920*/  ISETP.GE.AND P3, PT, R2, R4, PT ;  /* 0x000000040200720c */ /* 0x000fc60003f66270 */
[----:B------:R-:W4:Y:S01]  /*1f930*/  LDL.LU R16, [R1+0x374] ;  /* 0x0003740001107983 */ /* 0x000f220000300800 */
[----:B------:R-:W-:-:S03]  /*1f940*/  SEL R4, RZ, 0x4, P3 ;  /* 0x00000004ff047807 */ /* 0x000fc60001800000 */
[----:B------:R-:W4:Y:S01]  /*1f950*/  LDL.LU R15, [R1+0x378] ;  /* 0x00037800010f7983 */ /* 0x000f220000300800 */
[----:B------:R-:W-:Y:S01]  /*1f960*/  UIADD3 UR14, UPT, UPT, UR14, 0x1, URZ ;  /* 0x000000010e0e7890 */ /* 0x000fe2000fffe0ff */
[----:B------:R-:W-:Y:S02]  /*1f970*/  SEL R4, R4, RZ, !P1 ;  /* 0x000000ff04047207 */ /* 0x000fe40004800000 */
[----:B------:R-:W4:Y:S01]  /*1f980*/  LDL.LU R11, [R1+0x3b8] ;  /* 0x0003b800010b7983 */ /* 0x000f220000300800 */
[----:B------:R-:W-:-:S03]  /*1f990*/  UISETP.GT.AND UP1, UPT, UR14, 0x3, UPT ;  /* 0x000000030e00788c */ /* 0x000fc6000bf24270 */
[----:B------:R-:W4:Y:S01]  /*1f9a0*/  LDL.LU R12, [R1+0x3f8] ;  /* 0x0003f800010c7983 */ /* 0x000f220000300800 */
[----:B------:R-:W-:Y:S01]  /*1f9b0*/  ISETP.NE.U32.AND P1, PT, R4, RZ, PT ;  /* 0x000000ff0400720c */ /* 0x000fe20003f25070 */
[----:B------:R-:W-:Y:S02]  /*1f9c0*/  USEL UR14, UR14, URZ, !UP1 ;  /* 0x000000ff0e0e7287 */ /* 0x000fe4000c800000 */
[----:B------:R-:W0:Y:S02]  /*1f9d0*/  LDGDEPBAR ;  /* 0x00000000000079af */ /* 0x000e240000000000 */
[----:B------:R-:W-:-:S06]  /*1f9e0*/  ULEA UR5, UR14, UR9, 0xf ;  /* 0x000000090e057291 */ /* 0x000fcc000f8e78ff */
[----:B-1----:R-:W-:Y:S01]  /*1f9f0*/  VIADD R6, R0, UR5 ;  /* 0x0000000500067c36 */ /* 0x002fe20008000000 */
[-C--:B--2---:R-:W-:Y:S02]  /*1fa00*/  IADD3 R13, P3, PT, R13, R135.reuse, RZ ;  /* 0x000000870d0d7210 */ /* 0x084fe40007f7e0ff */
[----:B---3--:R-:W-:-:S03]  /*1fa10*/  IADD3 R19, P4, PT, R19, R135, RZ ;  /* 0x0000008713137210 */ /* 0x008fc60007f9e0ff */
[----:B------:R1:W-:Y:S01]  /*1fa20*/  STL [R1+0x238], R13 ;  /* 0x0002380d01007387 */ /* 0x0003e20000100800 */
[----:B------:R-:W-:Y:S02]  /*1fa30*/  IMAD.MOV.U32 R4, RZ, RZ, R13 ;  /* 0x000000ffff047224 */ /* 0x000fe400078e000d */
[--C-:B-----5:R-:W-:Y:S02]  /*1fa40*/  IMAD.X R21, R21, 0x1, R134.reuse, P3 ;  /* 0x0000000115157824 */ /* 0x120fe400018e0686 */
[----:B------:R-:W-:-:S03]  /*1fa50*/  IMAD.X R20, R20, 0x1, R134, P4 ;  /* 0x0000000114147824 */ /* 0x000fc600020e0686 */
[----:B------:R-:W-:Y:S04]  /*1fa60*/  STL [R1+0x234], R21 ;  /* 0x0002341501007387 */ /* 0x000fe80000100800 */
[----:B------:R-:W-:Y:S04]  /*1fa70*/  STL [R1+0x278], R19 ;  /* 0x0002781301007387 */ /* 0x000fe80000100800 */
[----:B------:R-:W-:Y:S04]  /*1fa80*/  STL [R1+0x274], R20 ;  /* 0x0002741401007387 */ /* 0x000fe80000100800 */
[----:B-1----:R-:W2:Y:S04]  /*1fa90*/  LDL.LU R13, [R1+0x3b4] ;  /* 0x0003b400010d7983 */ /* 0x002ea80000300800 */
[----:B------:R-:W3:Y:S01]  /*1faa0*/  LDL.LU R7, [R1+0x3f4] ;  /* 0x0003f40001077983 */ /* 0x000ee20000300800 */
[----:B------:R-:W-:-:S02]  /*1fab0*/  MOV R5, R21 ;  /* 0x0000001500057202 */ /* 0x000fc40000000f00 */
[----:B----4-:R-:W-:-:S03]  /*1fac0*/  IADD3 R8, P3, PT, R8, R135, RZ ;  /* 0x0000008708087210 */ /* 0x010fc60007f7e0ff */
[----:B------:R1:W-:Y:S01]  /*1fad0*/  LDGSTS.E [R6+0x30000], desc[UR22][R4.64], P1 ;  /* 0x3000000004067fae */ /* 0x0003e200089a1016 */
[----:B------:R-:W-:-:S03]  /*1fae0*/  IADD3 R14, P4, PT, R14, R135, RZ ;  /* 0x000000870e0e7210 */ /* 0x000fc60007f9e0ff */
[----:B------:R4:W-:Y:S01]  /*1faf0*/  STL [R1+0x2b8], R8 ;  /* 0x0002b80801007387 */ /* 0x0009e20000100800 */
[----:B-1----:R-:W-:Y:S02]  /*1fb00*/  IMAD.MOV.U32 R4, RZ, RZ, R19 ;  /* 0x000000ffff047224 */ /* 0x002fe400078e0013 */
[----:B------:R-:W-:Y:S02]  /*1fb10*/  IMAD.MOV.U32 R5, RZ, RZ, R20 ;  /* 0x000000ffff057224 */ /* 0x000fe400078e0014 */
[----:B------:R-:W-:-:S03]  /*1fb20*/  IMAD.X R18, R18, 0x1, R134, P3 ;  /* 0x0000000112127824 */ /* 0x000fc600018e0686 */
[----:B------:R1:W-:Y:S01]  /*1fb30*/  LDGSTS.E [R6+0x30400], desc[UR22][R4.64], P1 ;  /* 0x3040000004067fae */ /* 0x0003e200089a1016 */
[----:B------:R-:W-:-:S03]  /*1fb40*/  IMAD.X R17, R17, 0x1, R134, P4 ;  /* 0x0000000111117824 */ /* 0x000fc600020e0686 */
[----:B------:R-:W-:Y:S04]  /*1fb50*/  STL [R1+0x2b4], R18 ;  /* 0x0002b41201007387 */ /* 0x000fe80000100800 */
[----:B------:R5:W-:Y:S01]  /*1fb60*/  STL [R1+0x2f8], R14 ;  /* 0x0002f80e01007387 */ /* 0x000be20000100800 */
[----:B-1----:R-:W-:Y:S02]  /*1fb70*/  IMAD.MOV.U32 R4, RZ, RZ, R8 ;  /* 0x000000ffff047224 */ /* 0x002fe400078e0008 */
[----:B------:R-:W-:Y:S01]  /*1fb80*/  IMAD.MOV.U32 R5, RZ, RZ, R18 ;  /* 0x000000ffff057224 */ /* 0x000fe200078e0012 */
[----:B----4-:R-:W4:Y:S04]  /*1fb90*/  LDL.LU R8, [R1+0x240] ;  /* 0x0002400001087983 */ /* 0x010f280000300800 */
[----:B------:R-:W-:Y:S04]  /*1fba0*/  STL [R1+0x2f4], R17 ;  /* 0x0002f41101007387 */ /* 0x000fe80000100800 */
[----:B------:R1:W-:Y:S04]  /*1fbb0*/  LDGSTS.E [R6+0x30800], desc[UR22][R4.64], P1 ;  /* 0x3080000004067fae */ /* 0x0003e800089a1016 */
[----:B------:R-:W4:Y:S01]  /*1fbc0*/  LDL.LU R19, [R1+0x280] ;  /* 0x0002800001137983 */ /* 0x000f220000300800 */
[----:B-1----:R-:W-:-:S03]  /*1fbd0*/  IMAD.MOV.U32 R4, RZ, RZ, R14 ;  /* 0x000000ffff047224 */ /* 0x002fc600078e000e */
[----:B-----5:R-:W5:Y:S01]  /*1fbe0*/  LDL.LU R14, [R1+0x23c] ;  /* 0x00023c00010e7983 */ /* 0x020f620000300800 */
[----:B------:R-:W-:-:S03]  /*1fbf0*/  MOV R5, R17 ;  /* 0x0000001100057202 */ /* 0x000fc60000000f00 */
[----:B------:R-:W5:Y:S04]  /*1fc00*/  LDL.LU R20, [R1+0x27c] ;  /* 0x00027c0001147983 */ /* 0x000f680000300800 */
[----:B------:R1:W-:Y:S01]  /*1fc10*/  LDGSTS.E [R6+0x30c00], desc[UR22][R4.64], P1 ;  /* 0x30c0000004067fae */ /* 0x0003e200089a1016 */
[----:B------:R-:W-:-:S05]  /*1fc20*/  IADD3 R9, P3, PT, R9, R135, RZ ;  /* 0x0000008709097210 */ /* 0x000fca0007f7e0ff */
[----:B------:R-:W-:Y:S01]  /*1fc30*/  IMAD.X R10, R10, 0x1, R134, P3 ;  /* 0x000000010a0a7824 */ /* 0x000fe200018e0686 */
[----:B------:R1:W-:Y:S01]  /*1fc40*/  STL [R1+0x338], R9 ;  /* 0x0003380901007387 */ /* 0x0003e20000100800 */
[----:B------:R-:W-:-:S03]  /*1fc50*/  IADD3 R15, P4, PT, R15, R135, RZ ;  /* 0x000000870f0f7210 */ /* 0x000fc60007f9e0ff */
[----:B------:R1:W-:Y:S02]  /*1fc60*/  STL [R1+0x334], R10 ;  /* 0x0003340a01007387 */ /* 0x0003e40000100800 */
[----:B-1----:R-:W-:Y:S02]  /*1fc70*/  IMAD.MOV.U32 R4, RZ, RZ, R9 ;  /* 0x000000ffff047224 */ /* 0x002fe400078e0009 */
[----:B------:R-:W-:Y:S01]  /*1fc80*/  IMAD.MOV.U32 R5, RZ, RZ, R10 ;  /* 0x000000ffff057224 */ /* 0x000fe200078e000a */
[----:B------:R-:W-:Y:S01]  /*1fc90*/  STL [R1+0x378], R15 ;  /* 0x0003780f01007387 */ /* 0x000fe20000100800 */
[----:B------:R-:W-:Y:S01]  /*1fca0*/  IMAD.X R16, R16, 0x1, R134, P4 ;  /* 0x0000000110107824 */ /* 0x000fe200020e0686 */
[-C--:B------:R-:W-:Y:S02]  /*1fcb0*/  IADD3 R11, P3, PT, R11, R135.reuse, RZ ;  /* 0x000000870b0b7210 */ /* 0x080fe40007f7e0ff */
[----:B------:R-:W5:Y:S04]  /*1fcc0*/  LDL.LU R9, [R1+0x2c0] ;  /* 0x0002c00001097983 */ /* 0x000f680000300800 */
[----:B------:R-:W-:Y:S01]  /*1fcd0*/  STL [R1+0x374], R16 ;  /* 0x0003741001007387 */ /* 0x000fe20000100800 */
[----:B------:R-:W-:-:S03]  /*1fce0*/  IADD3 R12, P4, PT, R12, R135, RZ ;  /* 0x000000870c0c7210 */ /* 0x000fc60007f9e0ff */
[----:B------:R-:W5:Y:S04]  /*1fcf0*/  LDL.LU R10, [R1+0x300] ;  /* 0x00030000010a7983 */ /* 0x000f680000300800 */
[----:B------:R1:W-:Y:S04]  /*1fd00*/  LDGSTS.E [R6+0x31000], desc[UR22][R4.64], P1 ;  /* 0x3100000004067fae */ /* 0x0003e800089a1016 */
[----:B------:R-:W5:Y:S04]  /*1fd10*/  LDL.LU R18, [R1+0x2bc] ;  /* 0x0002bc0001127983 */ /* 0x000f680000300800 */
[----:B------:R-:W5:Y:S01]  /*1fd20*/  LDL.LU R17, [R1+0x2fc] ;  /* 0x0002fc0001117983 */ /* 0x000f620000300800 */
[----:B-1----:R-:W-:-:S02]  /*1fd30*/  IMAD.MOV.U32 R4, RZ, RZ, R15 ;  /* 0x000000ffff047224 */ /* 0x002fc400078e000f */
[----:B------:R-:W-:Y:S01]  /*1fd40*/  IMAD.MOV.U32 R5, RZ, RZ, R16 ;  /* 0x000000ffff057224 */ /* 0x000fe200078e0010 */
[----:B------:R1:W-:Y:S04]  /*1fd50*/  STL [R1+0x3b8], R11 ;  /* 0x0003b80b01007387 */ /* 0x0003e80000100800 */
[----:B------:R1:W-:Y:S02]  /*1fd60*/  LDGSTS.E [R6+0x31400], desc[UR22][R4.64], P1 ;  /* 0x3140000004067fae */ /* 0x0003e400089a1016 */
[----:B-1----:R-:W-:Y:S02]  /*1fd70*/  IMAD.MOV.U32 R4, RZ, RZ, R11 ;  /* 0x000000ffff047224 */ /* 0x002fe400078e000b */
[----:B--2---:R-:W-:Y:S01]  /*1fd80*/  IMAD.X R13, R13, 0x1, R134, P3 ;  /* 0x000000010d0d7824 */ /* 0x004fe200018e0686 */
[----:B---3--:R-:W-:-:S04]  /*1fd90*/  IADD3.X R7, PT, PT, R7, R134, RZ, P4, !PT ;  /* 0x0000008607077210 */ /* 0x008fc800027fe4ff */
[----:B------:R-:W-:Y:S01]  /*1fda0*/  STL [R1+0x3b4], R13 ;  /* 0x0003b40d01007387 */ /* 0x000fe20000100800 */
[----:B------:R-:W-:-:S03]  /*1fdb0*/  IMAD.MOV.U32 R5, RZ, RZ, R13 ;  /* 0x000000ffff057224 */ /* 0x000fc600078e000d */
[----:B------:R1:W-:Y:S04]  /*1fdc0*/  STL [R1+0x3f8], R12 ;  /* 0x0003f80c01007387 */ /* 0x0003e80000100800 */
[----:B------:R-:W2:Y:S04]  /*1fdd0*/  LDL.LU R11, [R1+0x340] ;  /* 0x00034000010b7983 */ /* 0x000ea80000300800 */
[----:B------:R3:W-:Y:S04]  /*1fde0*/  STL [R1+0x3f4], R7 ;  /* 0x0003f40701007387 */ /* 0x0007e80000100800 */
[----:B------:R1:W-:Y:S04]  /*1fdf0*/  LDGSTS.E [R6+0x31800], desc[UR22][R4.64], P1 ;  /* 0x3180000004067fae */ /* 0x0003e800089a1016 */
[----:B------:R-:W2:Y:S01]  /*1fe00*/  LDL.LU R15, [R1+0x380] ;  /* 0x00038000010f7983 */ /* 0x000ea20000300800 */
[----:B-1----:R-:W-:-:S03]  /*1fe10*/  IMAD.MOV.U32 R4, RZ, RZ, R12 ;  /* 0x000000ffff047224 */ /* 0x002fc600078e000c */
[----:B------:R-:W2:Y:S04]  /*1fe20*/  LDL.LU R12, [R1+0x33c] ;  /* 0x00033c00010c7983 */ /* 0x000ea80000300800 */
[----:B------:R-:W2:Y:S01]  /*1fe30*/  LDL.LU R16, [R1+0x37c] ;  /* 0x00037c0001107983 */ /* 0x000ea20000300800 */
[----:B------:R-:W-:-:S03]  /*1fe40*/  IMAD.MOV.U32 R5, RZ, RZ, R7 ;  /* 0x000000ffff057224 */ /* 0x000fc600078e0007 */
[----:B------:R-:W2:Y:S01]  /*1fe50*/  LDL.LU R13, [R1+0x3c0] ;  /* 0x0003c000010d7983 */ /* 0x000ea20000300800 */
[----:B----4-:R-:W-:-:S03]  /*1fe60*/  IADD3 R8, P3, PT, R8, R135, RZ ;  /* 0x0000008708087210 */ /* 0x010fc60007f7e0ff */
[----:B---3--:R-:W3:Y:S04]  /*1fe70*/  LDL.LU R7, [R1+0x400] ;  /* 0x0004000001077983 */ /* 0x008ee80000300800 */
[----:B------:R-:W-:Y:S04]  /*1fe80*/  STL [R1+0x240], R8 ;  /* 0x0002400801007387 */ /* 0x000fe80000100800 */
[----:B------:R1:W-:Y:S01]  /*1fe90*/  LDGSTS.E [R6+0x31c00], desc[UR22][R4.64], P1 ;  /* 0x31c0000004067fae */ /* 0x0003e200089a1016 */
[----:B------:R-:W-:-:S05]  /*1fea0*/  IADD3 R19, P4, PT, R19, R135, RZ ;  /* 0x0000008713137210 */ /* 0x000fca0007f9e0ff */
[----:B------:R-:W-:Y:S01]  /*1feb0*/  STL [R1+0x280], R19 ;  /* 0x0002801301007387 */ /* 0x000fe20000100800 */
[----:B-----5:R-:W-:-:S04]  /*1fec0*/  IMAD.X R14, R14, 0x1, R134, P3 ;  /* 0x000000010e0e7824 */ /* 0x020fc800018e0686 */
[----:B-1----:R-:W-:Y:S01]  /*1fed0*/  IMAD.MOV.U32 R5, RZ, RZ, R14 ;  /* 0x000000ffff057224 */ /* 0x002fe200078e000e */
[----:B------:R1:W-:Y:S01]  /*1fee0*/  STL [R1+0x23c], R14 ;  /* 0x00023c0e01007387 */ /* 0x0003e20000100800 */
[----:B------:R-:W-:-:S03]  /*1fef0*/  MOV R4, R8 ;  /* 0x0000000800047202 */ /* 0x000fc60000000f00 */
[----:B-1----:R-:W4:Y:S04]  /*1ff00*/  LDL.LU R14, [R1+0x3bc] ;  /* 0x0003bc00010e7983 */ /* 0x002f280000300800 */
[----:B------:R-:W5:Y:S01]  /*1ff10*/  LDL.LU R8, [R1+0x3fc] ;  /* 0x0003fc0001087983 */ /* 0x000f620000300800 */
[----:B------:R-:W-:Y:S01]  /*1ff20*/  LOP3.LUT R6, R0, 0x10, RZ, 0x3c, !PT ;  /* 0x0000001000067812 */ /* 0x000fe200078e3cff */
[----:B------:R-:W-:-:S04]  /*1ff30*/  IMAD.X R20, R20, 0x1, R134, P4 ;  /* 0x0000000114147824 */ /* 0x000fc800020e0686 */
[----:B------:R-:W-:-:S05]  /*1ff40*/  VIADD R6, R6, UR5 ;  /* 0x0000000506067c36 */ /* 0x000fca0008000000 */
[----:B------:R1:W-:Y:S01]  /*1ff50*/  LDGSTS.E [R6+0x30080], desc[UR22][R4.64], P1 ;  /* 0x3008000004067fae */ /* 0x0003e200089a1016 */
[----:B------:R-:W-:-:S03]  /*1ff60*/  IADD3 R9, P3, PT, R9, R135, RZ ;  /* 0x0000008709097210 */ /* 0x000fc60007f7e0ff */
[----:B------:R-:W-:Y:S01]  /*1ff70*/  STL [R1+0x27c], R20 ;  /* 0x00027c1401007387 */ /* 0x000fe20000100800 */
[----:B------:R-:W-:Y:S01]  /*1ff80*/  IADD3 R10, P4, PT, R10, R135, RZ ;  /* 0x000000870a0a7210 */ /* 0x000fe20007f9e0ff */
[----:B-1----:R-:W-:Y:S02]  /*1ff90*/  IMAD.MOV.U32 R4, RZ, RZ, R19 ;  /* 0x000000ffff047224 */ /* 0x002fe400078e0013 */
[----:B------:R-:W-:Y:S02]  /*1ffa0*/  IMAD.MOV.U32 R5, RZ, RZ, R20 ;  /* 0x000000ffff057224 */ /* 0x000fe400078e0014 */
[----:B------:R-:W-:-:S03]  /*1ffb0*/  IMAD.X R18, R18, 0x1, R134, P3 ;  /* 0x0000000112127824 */ /* 0x000fc600018e0686 */
[----:B------:R1:W-:Y:S01]  /*1ffc0*/  LDGSTS.E [R6+0x30480], desc[UR22][R4.64], P1 ;  /* 0x3048000004067fae */ /* 0x0003e200089a1016 */
[----:B------:R-:W-:-:S03]  /*1ffd0*/  IMAD.X R17, R17, 0x1, R134, P4 ;  /* 0x0000000111117824 */ /* 0x000fc600020e0686 */
[----:B------:R1:W-:Y:S04]  /*1ffe0*/  STL [R1+0x2c0], R9 ;  /* 0x0002c00901007387 */ /* 0x0003e80000100800 */
[----:B------:R-:W-:Y:S01]  /*1fff0*/  STL [R1+0x2bc], R18 ;  /* 0x0002bc1201007387 */ /* 0x000fe20000100800 */
[----:B-1----:R-:W-:-:S03]  /*20000*/  IMAD.MOV.U32 R4, RZ, RZ, R9 ;  /* 0x000000ffff047224 */ /* 0x002fc600078e0009 */
[----:B------:R1:W-:Y:S01]  /*20010*/  STL [R1+0x300], R10 ;  /* 0x0003000a01007387 */ /* 0x0003e20000100800 */
[----:B------:R-:W-:-:S03]  /*20020*/  IMAD.MOV.U32 R5, RZ, RZ, R18 ;  /* 0x000000ffff057224 */ /* 0x000fc600078e0012 */
[----:B------:R-:W5:Y:S04]  /*20030*/  LDL.LU R9, [R1+0x248] ;  /* 0x0002480001097983 */ /* 0x000f680000300800 */
[----:B------:R-:W-:Y:S04]  /*20040*/  STL [R1+0x2fc], R17 ;  /* 0x0002fc1101007387 */ /* 0x000fe80000100800 */
[----:B------:R1:W-:Y:S04]  /*20050*/  LDGSTS.E [R6+0x30880], desc[UR22][R4.64], P1 ;  /* 0x3088000004067fae */ /* 0x0003e800089a1016 */
[----:B------:R-:W5:Y:S01]  /*20060*/  LDL.LU R19, [R1+0x288] ;  /* 0x0002880001137983 */ /* 0x000f620000300800 */
[----:B-1----:R-:W-:Y:S01]  /*20070*/  MOV R4, R10 ;  /* 0x0000000a00047202 */ /* 0x002fe20000000f00 */
[----:B------:R-:W-:-:S02]  /*20080*/  IMAD.MOV.U32 R5, RZ, RZ, R17 ;  /* 0x000000ffff057224 */ /* 0x000fc400078e0011 */
[----:B------:R-:W5:Y:S04]  /*20090*/  LDL.LU R10, [R1+0x244] ;  /* 0x00024400010a7983 */ /* 0x000f680000300800 */
[----:B------:R-:W5:Y:S04]  /*200a0*/  LDL.LU R20, [R1+0x284] ;  /* 0x0002840001147983 */ /* 0x000f680000300800 */
[----:B------:R1:W-:Y:S01]  /*200b0*/  LDGSTS.E [R6+0x30c80], desc[UR22][R4.64], P1 ;  /* 0x30c8000004067fae */ /* 0x0003e200089a1016 */
[----:B--2---:R-:W-:-:S05]  /*200c0*/  IADD3 R11, P3, PT, R11, R135, RZ ;  /* 0x000000870b0b7210 */ /* 0x004fca0007f7e0ff */
[----:B------:R2:W-:Y:S01]  /*200d0*/  STL [R1+0x340], R11 ;  /* 0x0003400b01007387 */ /* 0x0005e20000100800 */
[----:B-1----:R-:W-:Y:S01]  /*200e0*/  IMAD.MOV.U32 R4, RZ, RZ, R11 ;  /* 0x000000ffff047224 */ /* 0x002fe200078e000b */
[----:B------:R-:W-:Y:S01]  /*200f0*/  IADD3 R15, P4, PT, R15, R135, RZ ;  /* 0x000000870f0f7210 */ /* 0x000fe20007f9e0ff */
[----:B------:R-:W-:-:S04]  /*20100*/  IMAD.X R12, R12, 0x1, R134, P3 ;  /* 0x000000010c0c7824 */ /* 0x000fc800018e0686 */
[----:B------:R-:W-:Y:S01]  /*20110*/  IMAD.X R16, R16, 0x1, R134, P4 ;  /* 0x0000000110107824 */ /* 0x000fe200020e0686 */
[----:B------:R1:W-:Y:S04]  /*20120*/  STL [R1+0x33c], R12 ;  /* 0x00033c0c01007387 */ /* 0x0003e80000100800 */
[----:B------:R-:W-:Y:S01]  /*20130*/  STL [R1+0x380], R15 ;  /* 0x0003800f01007387 */ /* 0x000fe20000100800 */
[----:B------:R-:W-:-:S03]  /*20140*/  IMAD.MOV.U32 R5, RZ, RZ, R12 ;  /* 0x000000ffff057224 */ /* 0x000fc600078e000c */
[----:B--2---:R-:W2:Y:S04]  /*20150*/  LDL.LU R11, [R1+0x2c8] ;  /* 0x0002c800010b7983 */ /* 0x004ea80000300800 */
[----:B------:R-:W-:Y:S04]  /*20160*/  STL [R1+0x37c], R16 ;  /* 0x00037c1001007387 */ /* 0x000fe80000100800 */
[----:B-1----:R-:W2:Y:S04]  /*20170*/  LDL.LU R12, [R1+0x308] ;  /* 0x00030800010c7983 */ /* 0x002ea80000300800 */
[----:B------:R-:W2:Y:S01]  /*20180*/  LDL.LU R18, [R1+0x2c4] ;  /* 0x0002c40001127983 */ /* 0x000ea20000300800 */
[----:B------:R-:W-:-:S03]  /*20190*/  IADD3 R13, P3, PT, R13, R135, RZ ;  /* 0x000000870d0d7210 */ /* 0x000fc60007f7e0ff */
[----:B------:R-:W2:Y:S01]  /*201a0*/  LDL.LU R17, [R1+0x304] ;  /* 0x0003040001117983 */ /* 0x000ea20000300800 */
[----:B---3--:R-:W-:-:S03]  /*201b0*/  IADD3 R7, P4, PT, R7, R135, RZ ;  /* 0x0000008707077210 */ /* 0x008fc60007f9e0ff */
[----:B------:R1:W-:Y:S04]  /*201c0*/  LDGSTS.E [R6+0x31080], desc[UR22][R4.64], P1 ;  /* 0x3108000004067fae */ /* 0x0003e800089a1016 */
[----:B------:R3:W-:Y:S01]  /*201d0*/  STL [R1+0x3c0], R13 ;  /* 0x0003c00d01007387 */ /* 0x0007e20000100800 */
[----:B-1----:R-:W-:Y:S01]  /*201e0*/  IMAD.MOV.U32 R4, RZ, RZ, R15 ;  /* 0x000000ffff047224 */ /* 0x002fe200078e000f */
[----:B----4-:R-:W-:Y:S01]  /*201f0*/  IADD3.X R14, PT, PT, R14, R134, RZ, P3, !PT ;  /* 0x000000860e0e7210 */ /* 0x010fe20001ffe4ff */
[----:B------:R-:W-:Y:S02]  /*20200*/  IMAD.MOV.U32 R5, RZ, RZ, R16 ;  /* 0x000000ffff057224 */ /* 0x000fe400078e0010 */
[----:B-----5:R-:W-:Y:S02]  /*20210*/  IMAD.X R8, R8, 0x1, R134, P4 ;  /* 0x0000000108087824 */ /* 0x020fe400020e0686 */
[----:B------:R1:W-:Y:S04]  /*20220*/  STL [R1+0x3bc], R14 ;  /* 0x0003bc0e01007387 */ /* 0x0003e80000100800 */
[----:B------:R4:W-:Y:S04]  /*20230*/  LDGSTS.E [R6+0x31480], desc[UR22][R4.64], P1 ;  /* 0x3148000004067fae */ /* 0x0009e800089a1016 */
[----:B------:R-:W-:Y:S01]  /*20240*/  STL [R1+0x400], R7 ;  /* 0x0004000701007387 */ /* 0x000fe20000100800 */
[----:B----4-:R-:W-:-:S03]  /*20250*/  IMAD.MOV.U32 R4, RZ, RZ, R13 ;  /* 0x000000ffff047224 */ /* 0x010fc600078e000d */
[----:B---3--:R-:W3:Y:S01]  /*20260*/  LDL.LU R13, [R1+0x348] ;  /* 0x00034800010d7983 */ /* 0x008ee20000300800 */
[----:B------:R-:W-:-:S03]  /*20270*/  IMAD.MOV.U32 R5, RZ, RZ, R14 ;  /* 0x000000ffff057224 */ /* 0x000fc600078e000e */
[----:B------:R4:W-:Y:S04]  /*20280*/  STL [R1+0x3fc], R8 ;  /* 0x0003fc0801007387 */ /* 0x0009e80000100800 */
[----:B-1----:R-:W5:Y:S04]  /*20290*/  LDL.LU R14, [R1+0x388] ;  /* 0x00038800010e7983 */ /* 0x002f680000300800 */
[----:B------:R-:W5:Y:S04]  /*202a0*/  LDL.LU R16, [R1+0x344] ;  /* 0x0003440001107983 */ /* 0x000f680000300800 */
[----:B------:R-:W5:Y:S04]  /*202b0*/  LDL.LU R15, [R1+0x384] ;  /* 0x00038400010f7983 */ /* 0x000f680000300800 */
[----:B------:R1:W-:Y:S01]  /*202c0*/  LDGSTS.E [R6+0x31880], desc[UR22][R4.64], P1 ;  /* 0x3188000004067fae */ /* 0x0003e200089a1016 */
[----:B------:R-:W-:Y:S01]  /*202d0*/  IADD3 R9, P3, PT, R9, R135, RZ ;  /* 0x0000008709097210 */ /* 0x000fe20007f7e0ff */
[----:B-1----:R-:W-:-:S02]  /*202e0*/  IMAD.MOV.U32 R4, RZ, RZ, R7 ;  /* 0x000000ffff047224 */ /* 0x002fc400078e0007 */
[----:B------:R-:W-:Y:S02]  /*202f0*/  IMAD.MOV.U32 R5, RZ, RZ, R8 ;  /* 0x000000ffff057224 */ /* 0x000fe400078e0008 */
[----:B----4-:R-:W4:Y:S01]  /*20300*/  LDL.LU R8, [R1+0x3c8] ;  /* 0x0003c80001087983 */ /* 0x010f220000300800 */
[----:B------:R-:W-:-:S03]  /*20310*/  IADD3 R19, P4, PT, R19, R135, RZ ;  /* 0x0000008713137210 */ /* 0x000fc60007f9e0ff */
[----:B------:R1:W-:Y:S04]  /*20320*/  LDGSTS.E [R6+0x31c80], desc[UR22][R4.64], P1 ;  /* 0x31c8000004067fae */ /* 0x0003e800089a1016 */
[----:B------:R-:W4:Y:S01]  /*20330*/  LDL.LU R7, [R1+0x408] ;  /* 0x0004080001077983 */ /* 0x000f220000300800 */
[----:B------:R-:W-:-:S03]  /*20340*/  IMAD.X R10, R10, 0x1, R134, P3 ;  /* 0x000000010a0a7824 */ /* 0x000fc600018e0686 */
[----:B------:R-:W-:Y:S01]  /*20350*/  STL [R1+0x248], R9 ;  /* 0x0002480901007387 */ /* 0x000fe20000100800 */
[----:B-1----:R-:W-:Y:S01]  /*20360*/  LOP3.LUT R6, R0, 0x20, RZ, 0x3c, !PT ;  /* 0x0000002000067812 */ /* 0x002fe200078e3cff */
[----:B------:R-:W-:Y:S02]  /*20370*/  IMAD.MOV.U32 R5, RZ, RZ, R10 ;  /* 0x000000ffff057224 */ /* 0x000fe400078e000a */
[----:B------:R-:W-:Y:S01]  /*20380*/  STL [R1+0x288], R19 ;  /* 0x0002881301007387 */ /* 0x000fe20000100800 */
[----:B------:R-:W-:Y:S01]  /*20390*/  IMAD.MOV.U32 R4, RZ, RZ, R9 ;  /* 0x000000ffff047224 */ /* 0x000fe200078e0009 */
[----:B------:R-:W-:Y:S01]  /*203a0*/  IADD3.X R20, PT, PT, R20, R134, RZ, P4, !PT ;  /* 0x0000008614147210 */ /* 0x000fe200027fe4ff */
[----:B------:R-:W-:Y:S01]  /*203b0*/  VIADD R6, R6, UR5 ;  /* 0x0000000506067c36 */ /* 0x000fe20008000000 */
[----:B------:R1:W-:Y:S04]  /*203c0*/  STL [R1+0x244], R10 ;  /* 0x0002440a01007387 */ /* 0x0003e80000100800 */
[----:B------:R1:W-:Y:S04]  /*203d0*/  LDGSTS.E [R6+0x30100], desc[UR22][R4.64], P1 ;  /* 0x3010000004067fae */ /* 0x0003e800089a1016 */
[----:B-1----:R-:W4:Y:S04]  /*203e0*/  LDL.LU R10, [R1+0x3c4] ;  /* 0x0003c400010a7983 */ /* 0x002f280000300800 */
[----:B------:R-:W4:Y:S01]  /*203f0*/  LDL.LU R9, [R1+0x404] ;  /* 0x0004040001097983 */ /* 0x000f220000300800 */
[----:B------:R-:W-:-:S02]  /*20400*/  IMAD.MOV.U32 R4, RZ, RZ, R19 ;  /* 0x000000ffff047224 */ /* 0x000fc400078e0013 */
[----:B------:R-:W-:Y:S01]  /*20410*/  IMAD.MOV.U32 R5, RZ, RZ, R20 ;  /* 0x000000ffff057224 */ /* 0x000fe200078e0014 */
[----:B------:R-:W-:Y:S04]  /*20420*/  STL [R1+0x284], R20 ;  /* 0x0002841401007387 */ /* 0x000fe80000100800 */
[----:B------:R1:W-:Y:S01]  /*20430*/  LDGSTS.E [R6+0x30500], desc[UR22][R4.64], P1 ;  /* 0x3050000004067fae */ /* 0x0003e200089a1016 */
[-C--:B--2---:R-:W-:Y:S02]  /*20440*/  IADD3 R11, P3, PT, R11, R135.reuse, RZ ;  /* 0x000000870b0b7210 */ /* 0x084fe40007f7e0ff */
[----:B------:R-:W-:-:S03]  /*20450*/  IADD3 R12, P4, PT, R12, R135, RZ ;  /* 0x000000870c0c7210 */ /* 0x000fc60007f9e0ff */
[--C-:B------:R-:W-:Y:S01]  /*20460*/  IMAD.X R18, R18, 0x1, R134.reuse, P3 ;  /* 0x0000000112127824 */ /* 0x100fe200018e0686 */
[----:B------:R2:W-:Y:S01]  /*20470*/  STL [R1+0x2c8], R11 ;  /* 0x0002c80b01007387 */ /* 0x0005e20000100800 */
[----:B-1----:R-:W-:Y:S02]  /*20480*/  IMAD.MOV.U32 R4, RZ, RZ, R11 ;  /* 0x000000ffff047224 */ /* 0x002fe400078e000b */
[----:B------:R-:W-:Y:S01]  /*20490*/  IMAD.X R17, R17, 0x1, R134, P4 ;  /* 0x0000000111117824 */ /* 0x000fe200020e0686 */
[----:B------:R-:W-:Y:S01]  /*204a0*/  STL [R1+0x2c4], R18 ;  /* 0x0002c41201007387 */ /* 0x000fe20000100800 */
[----:B------:R-:W-:-:S03]  /*204b0*/  MOV R5, R18 ;  /* 0x0000001200057202 */ /* 0x000fc60000000f00 */
[----:B------:R1:W-:Y:S04]  /*204c0*/  STL [R1+0x308], R12 ;  /* 0x0003080c01007387 */ /* 0x0003e80000100800 */
[----:B--2---:R-:W2:Y:S04]  /*204d0*/  LDL.LU R11, [R1+0x250] ;  /* 0x00025000010b7983 */ /* 0x004ea80000300800 */
[----:B------:R-:W-:Y:S04]  /*204e0*/  STL [R1+0x304], R17 ;  /* 0x0003041101007387 */ /* 0x000fe80000100800 */
[----:B------:R1:W-:Y:S04]  /*204f0*/  LDGSTS.E [R6+0x30900], desc[UR22][R4.64], P1 ;  /* 0x3090000004067fae */ /* 0x0003e800089a1016 */
[----:B------:R-:W2:Y:S01]  /*20500*/  LDL.LU R19, [R1+0x290] ;  /* 0x0002900001137983 */ /* 0x000ea20000300800 */
[----:B-1----:R-:W-:-:S03]  /*20510*/  IMAD.MOV.U32 R4, RZ, RZ, R12 ;  /* 0x000000ffff047224 */ /* 0x002fc600078e000c */
[----:B------:R-:W2:Y:S01]  /*20520*/  LDL.LU R12, [R1+0x24c] ;  /* 0x00024c00010c7983 */ /* 0x000ea20000300800 */
[----:B------:R-:W-:-:S03]  /*20530*/  IMAD.MOV.U32 R5, RZ, RZ, R17 ;  /* 0x000000ffff057224 */ /* 0x000fc600078e0011 */
[----:B------:R-:W2:Y:S04]  /*20540*/  LDL.LU R20, [R1+0x28c] ;  /* 0x00028c0001147983 */ /* 0x000ea80000300800 */
[----:B------:R1:W-:Y:S01]  /*20550*/  LDGSTS.E [R6+0x30d00], desc[UR22][R4.64], P1 ;  /* 0x30d0000004067fae */ /* 0x0003e200089a1016 */
[-C--:B---3--:R-:W-:Y:S02]  /*20560*/  IADD3 R13, P3, PT, R13, R135.reuse, RZ ;  /* 0x000000870d0d7210 */ /* 0x088fe40007f7e0ff */
[----:B-----5:R-:W-:-:S03]  /*20570*/  IADD3 R14, P4, PT, R14, R135, RZ ;  /* 0x000000870e0e7210 */ /* 0x020fc60007f9e0ff */
[--C-:B------:R-:W-:Y:S01]  /*20580*/  IMAD.X R16, R16, 0x1, R134.reuse, P3 ;  /* 0x0000000110107824 */ /* 0x100fe200018e0686 */
[----:B------:R3:W-:Y:S01]  /*20590*/  STL [R1+0x348], R13 ;  /* 0x0003480d01007387 */ /* 0x0007e20000100800 */
[----:B-1----:R-:W-:Y:S02]  /*205a0*/  IMAD.MOV.U32 R4, RZ, RZ, R13 ;  /* 0x000000ffff047224 */ /* 0x002fe400078e000d */
[----:B------:R-:W-:Y:S01]  /*205b0*/  IMAD.X R15, R15, 0x1, R134, P4 ;  /* 0x000000010f0f7824 */ /* 0x000fe200020e0686 */
[----:B------:R1:W-:Y:S04]  /*205c0*/  STL [R1+0x344], R16 ;  /* 0x0003441001007387 */ /* 0x0003e80000100800 */
[----:B------:R-:W-:Y:S01]  /*205d0*/  STL [R1+0x388], R14 ;  /* 0x0003880e01007387 */ /* 0x000fe20000100800 */
[----:B------:R-:W-:-:S03]  /*205e0*/  IMAD.MOV.U32 R5, RZ, RZ, R16 ;  /* 0x000000ffff057224 */ /* 0x000fc600078e0010 */
[----:B---3--:R-:W3:Y:S04]  /*205f0*/  LDL.LU R13, [R1+0x2d0] ;  /* 0x0002d000010d7983 */ /* 0x008ee80000300800 */
[----:B------:R-:W-:Y:S04]  /*20600*/  STL [R1+0x384], R15 ;  /* 0x0003840f01007387 */ /* 0x000fe80000100800 */
[----:B-1----:R-:W5:Y:S04]  /*20610*/  LDL.LU R16, [R1+0x310] ;  /* 0x0003100001107983 */ /* 0x002f680000300800 */
[----:B------:R-:W5:Y:S04]  /*20620*/  LDL.LU R18, [R1+0x2cc] ;  /* 0x0002cc0001127983 */ /* 0x000f680000300800 */
[----:B------:R-:W5:Y:S01]  /*20630*/  LDL.LU R17, [R1+0x30c] ;  /* 0x00030c0001117983 */ /* 0x000f620000300800 */
[----:B----4-:R-:W-:-:S03]  /*20640*/  IADD3 R8, P3, PT, R8, R135, RZ ;  /* 0x0000008708087210 */ /* 0x010fc60007f7e0ff */
[----:B------:R1:W-:Y:S01]  /*20650*/  LDGSTS.E [R6+0x31100], desc[UR22][R4.64], P1 ;  /* 0x3110000004067fae */ /* 0x0003e200089a1016 */
[----:B------:R-:W-:-:S03]  /*20660*/  IADD3 R7, P4, PT, R7, R135, RZ ;  /* 0x0000008707077210 */ /* 0x000fc60007f9e0ff */
[----:B------:R4:W-:Y:S01]  /*20670*/  STL [R1+0x3c8], R8 ;  /* 0x0003c80801007387 */ /* 0x0009e20000100800 */
[----:B-1----:R-:W-:Y:S01]  /*20680*/  IMAD.MOV.U32 R4, RZ, RZ, R14 ;  /* 0x000000ffff047224 */ /* 0x002fe200078e000e */
[----:B------:R-:W-:-:S05]  /*20690*/  MOV R5, R15 ;  /* 0x0000000f00057202 */ /* 0x000fca0000000f00 */
[----:B------:R1:W-:Y:S01]  /*206a0*/  LDGSTS.E [R6+0x31500], desc[UR22][R4.64], P1 ;  /* 0x3150000004067fae */ /* 0x0003e200089a1016 */
[--C-:B------:R-:W-:Y:S02]  /*206b0*/  IMAD.X R10, R10, 0x1, R134.reuse, P3 ;  /* 0x000000010a0a7824 */ /* 0x100fe400018e0686 */
[----:B------:R-:W-:-:S03]  /*206c0*/  IMAD.X R9, R9, 0x1, R134, P4 ;  /* 0x0000000109097824 */ /* 0x000fc600020e0686 */
[----:B------:R4:W-:Y:S01]  /*206d0*/  STL [R1+0x3c4], R10 ;  /* 0x0003c40a01007387 */ /* 0x0009e20000100800 */
[----:B-1----:R-:W-:-:S03]  /*206e0*/  IMAD.MOV.U32 R4, RZ, RZ, R8 ;  /* 0x000000ffff047224 */ /* 0x002fc600078e0008 */
[----:B------:R-:W-:Y:S04]  /*206f0*/  STL [R1+0x408], R7 ;  /* 0x0004080701007387 */ /* 0x000fe80000100800 */
[----:B----4-:R-:W4:Y:S01]  /*20700*/  LDL.LU R8, [R1+0x350] ;  /* 0x0003500001087983 */ /* 0x010f220000300800 */
[----:B------:R-:W-:-:S03]  /*20710*/  IMAD.MOV.U32 R5, RZ, RZ, R10 ;  /* 0x000000ffff057224 */ /* 0x000fc600078e000a */
[----:B------:R1:W-:Y:S04]  /*20720*/  STL [R1+0x404], R9 ;  /* 0x0004040901007387 */ /* 0x0003e80000100800 */
[----:B------:R-:W4:Y:S04]  /*20730*/  LDL.LU R14, [R1+0x390] ;  /* 0x00039000010e7983 */ /* 0x000f280000300800 */
[----:B------:R-:W4:Y:S04]  /*20740*/  LDL.LU R10, [R1+0x34c] ;  /* 0x00034c00010a7983 */ /* 0x000f280000300800 */
[----:B------:R1:W-:Y:S04]  /*20750*/  LDGSTS.E [R6+0x31900], desc[UR22][R4.64], P1 ;  /* 0x3190000004067fae */ /* 0x0003e800089a1016 */
[----:B------:R-:W4:Y:S01]  /*20760*/  LDL.LU R15, [R1+0x38c] ;  /* 0x00038c00010f7983 */ /* 0x000f220000300800 */
[----:B-1----:R-:W-:-:S02]  /*20770*/  IMAD.MOV.U32 R4, RZ, RZ, R7 ;  /* 0x000000ffff047224 */ /* 0x002fc400078e0007 */
[----:B------:R-:W-:Y:S02]  /*20780*/  IMAD.MOV.U32 R5, RZ, RZ, R9 ;  /* 0x000000ffff057224 */ /* 0x000fe400078e0009 */
[----:B------:R-:W4:Y:S04]  /*20790*/  LDL.LU R9, [R1+0x3d0] ;  /* 0x0003d00001097983 */ /* 0x000f280000300800 */
[----:B------:R-:W4:Y:S04]  /*207a0*/  LDL.LU R7, [R1+0x410] ;  /* 0x0004100001077983 */ /* 0x000f280000300800 */
[----:B------:R1:W-:Y:S02]  /*207b0*/  LDGSTS.E [R6+0x31d00], desc[UR22][R4.64], P1 ;  /* 0x31d0000004067fae */ /* 0x0003e400089a1016 */
[----:B-1----:R-:W-:-:S04]  /*207c0*/  LOP3.LUT R6, R0, 0x30, RZ, 0x3c, !PT ;  /* 0x0000003000067812 */ /* 0x002fc800078e3cff */
[----:B------:R-:W-:Y:S02]  /*207d0*/  IADD3 R6, PT, PT, R6, UR5, RZ ;  /* 0x0000000506067c10 */ /* 0x000fe4000fffe0ff */
[----:B--2---:R-:W-:-:S05]  /*207e0*/  IADD3 R11, P3, PT, R11, R135, RZ ;  /* 0x000000870b0b7210 */ /* 0x004fca0007f7e0ff */
[----:B------:R-:W-:Y:S01]  /*207f0*/  STL [R1+0x250], R11 ;  /* 0x0002500b01007387 */ /* 0x000fe20000100800 */
[----:B------:R-:W-:Y:S01]  /*20800*/  IADD3 R19, P4, PT, R19, R135, RZ ;  /* 0x0000008713137210 */ /* 0x000fe20007f9e0ff */
[----:B------:R-:W-:-:S04]  /*20810*/  IMAD.MOV.U32 R4, RZ, RZ, R11 ;  /* 0x000000ffff047224 */ /* 0x000fc800078e000b */
[----:B------:R-:W-:Y:S01]  /*20820*/  STL [R1+0x290], R19 ;  /* 0x0002901301007387 */ /* 0x000fe20000100800 */
[----:B------:R-:W-:-:S04]  /*20830*/  IMAD.X R12, R12, 0x1, R134, P3 ;  /* 0x000000010c0c7824 */ /* 0x000fc800018e0686 */
[----:B------:R-:W-:Y:S01]  /*20840*/  IMAD.MOV.U32 R5, RZ, RZ, R12 ;  /* 0x000000ffff057224 */ /* 0x000fe200078e000c */
[----:B------:R1:W-:Y:S01]  /*20850*/  STL [R1+0x24c], R12 ;  /* 0x00024c0c01007387 */ /* 0x0003e20000100800 */
[----:B------:R-:W-:-:S03]  /*20860*/  IMAD.X R20, R20, 0x1, R134, P4 ;  /* 0x0000000114147824 */ /* 0x000fc600020e0686 */
[----:B------:R2:W-:Y:S04]  /*20870*/  LDGSTS.E [R6+0x30180], desc[UR22][R4.64], P1 ;  /* 0x3018000004067fae */ /* 0x0005e800089a1016 */
[----:B-1----:R-:W4:Y:S04]  /*20880*/  LDL.LU R12, [R1+0x3cc] ;  /* 0x0003cc00010c7983 */ /* 0x002f280000300800 */
[----:B------:R-:W4:Y:S01]  /*20890*/  LDL.LU R11, [R1+0x40c] ;  /* 0x00040c00010b7983 */ /* 0x000f220000300800 */
[----:B--2---:R-:W-:Y:S02]  /*208a0*/  IMAD.MOV.U32 R4, RZ, RZ, R19 ;  /* 0x000000ffff047224 */ /* 0x004fe400078e0013 */
[----:B------:R-:W-:Y:S01]  /*208b0*/  IMAD.MOV.U32 R5, RZ, RZ, R20 ;  /* 0x000000ffff057224 */ /* 0x000fe200078e0014 */
[----:B------:R-:W-:Y:S04]  /*208c0*/  STL [R1+0x28c], R20 ;  /* 0x00028c1401007387 */ /* 0x000fe80000100800 */
[----:B------:R1:W-:Y:S01]  /*208d0*/  LDGSTS.E [R6+0x30580], desc[UR22][R4.64], P1 ;  /* 0x3058000004067fae */ /* 0x0003e200089a1016 */
[----:B---3--:R-:W-:-:S02]  /*208e0*/  IADD3 R13, P3, PT, R13, R135, RZ ;  /* 0x000000870d0d7210 */ /* 0x008fc40007f7e0ff */
[----:B-----5:R-:W-:-:S03]  /*208f0*/  IADD3 R16, P4, PT, R16, R135, RZ ;  /* 0x0000008710107210 */ /* 0x020fc60007f9e0ff */
[--C-:B------:R-:W-:Y:S01]  /*20900*/  IMAD.X R18, R18, 0x1, R134.reuse, P3 ;  /* 0x0000000112127824 */ /* 0x100fe200018e0686 */
[----:B------:R2:W-:Y:S01]  /*20910*/  STL [R1+0x2d0], R13 ;  /* 0x0002d00d01007387 */ /* 0x0005e20000100800 */
[----:B-1----:R-:W-:Y:S01]  /*20920*/  MOV R4, R13 ;  /* 0x0000000d00047202 */ /* 0x002fe20000000f00 */
[----:B------:R-:W-:Y:S02]  /*20930*/  IMAD.X R17, R17, 0x1, R134, P4 ;  /* 0x0000000111117824 */ /* 0x000fe400020e0686 */
[----:B------:R-:W-:Y:S01]  /*20940*/  STL [R1+0x2cc], R18 ;  /* 0x0002cc1201007387 */ /* 0x000fe20000100800 */
[----:B------:R-:W-:-:S03]  /*20950*/  IMAD.MOV.U32 R5, RZ, RZ, R18 ;  /* 0x000000ffff057224 */ /* 0x000fc600078e0012 */
[----:B------:R1:W-:Y:S04]  /*20960*/  STL [R1+0x310], R16 ;  /* 0x0003101001007387 */ /* 0x0003e80000100800 */
[----:B--2---:R-:W2:Y:S04]  /*20970*/  LDL.LU R13, [R1+0x258] ;  /* 0x00025800010d7983 */ /* 0x004ea80000300800 */
[----:B------:R-:W-:Y:S04]  /*20980*/  STL [R1+0x30c], R17 ;  /* 0x00030c1101007387 */ /* 0x000fe80000100800 */
[----:B------:R3:W-:Y:S04]  /*20990*/  LDGSTS.E [R6+0x30980], desc[UR22][R4.64], P1 ;  /* 0x3098000004067fae */ /* 0x0007e800089a1016 */
[----:B------:R-:W5:Y:S01]  /*209a0*/  LDL.LU R19, [R1+0x298] ;  /* 0x0002980001137983 */ /* 0x000f620000300800 */
[----:B---3--:R-:W-:-:S03]  /*209b0*/  IMAD.MOV.U32 R4, RZ, RZ, R16 ;  /* 0x000000ffff047224 */ /* 0x008fc600078e0010 */
[----:B-1----:R-:W3:Y:S01]  /*209c0*/  LDL.LU R16, [R1+0x254] ;  /* 0x0002540001107983 */ /* 0x002ee20000300800 */
[----:B------:R-:W-:-:S03]  /*209d0*/  IMAD.MOV.U32 R5, RZ, RZ, R17 ;  /* 0x000000ffff057224 */ /* 0x000fc600078e0011 */
[----:B------:R-:W3:Y:S04]  /*209e0*/  LDL.LU R20, [R1+0x294] ;  /* 0x0002940001147983 */ /* 0x000ee80000300800 */
[----:B------:R1:W-:Y:S01]  /*209f0*/  LDGSTS.E [R6+0x30d80], desc[UR22][R4.64], P1 ;  /* 0x30d8000004067fae */ /* 0x0003e200089a1016 */
[-C--:B----4-:R-:W-:Y:S02]  /*20a00*/  IADD3 R8, P3, PT, R8, R135.reuse, RZ ;  /* 0x0000008708087210 */ /* 0x090fe40007f7e0ff */
[----:B------:R-:W-:-:S03]  /*20a10*/  IADD3 R14, P4, PT, R14, R135, RZ ;  /* 0x000000870e0e7210 */ /* 0x000fc60007f9e0ff */
[----:B------:R-:W-:Y:S01]  /*20a20*/  IMAD.X R10, R10, 0x1, R134, P3 ;  /* 0x000000010a0a7824 */ /* 0x000fe200018e0686 */
[----:B------:R4:W-:Y:S01]  /*20a30*/  STL [R1+0x350], R8 ;  /* 0x0003500801007387 */ /* 0x0009e20000100800 */
[----:B-1----:R-:W-:Y:S02]  /*20a40*/  IMAD.MOV.U32 R4, RZ, RZ, R8 ;  /* 0x000000ffff047224 */ /* 0x002fe400078e0008 */
[----:B------:R-:W-:Y:S01]  /*20a50*/  IMAD.MOV.U32 R5, RZ, RZ, R10 ;  /* 0x000000ffff057224 */ /* 0x000fe200078e000a */
[----:B------:R1:W-:Y:S01]  /*20a60*/  STL [R1+0x34c], R10 ;  /* 0x00034c0a01007387 */ /* 0x0003e20000100800 */
[----:B------:R-:W-:-:S03]  /*20a70*/  IMAD.X R15, R15, 0x1, R134, P4 ;  /* 0x000000010f0f7824 */ /* 0x000fc600020e0686 */
[----:B------:R1:W-:Y:S04]  /*20a80*/  STL [R1+0x390], R14 ;  /* 0x0003900e01007387 */ /* 0x0003e80000100800 */
[----:B----4-:R-:W4:Y:S04]  /*20a90*/  LDL.LU R8, [R1+0x2d8] ;  /* 0x0002d80001087983 */ /* 0x010f280000300800 */
[----:B------:R1:W-:Y:S01]  /*20aa0*/  STL [R1+0x38c], R15 ;  /* 0x00038c0f01007387 */ /* 0x0003e20000100800 */
[----:B------:R-:W-:-:S03]  /*20ab0*/  IADD3 R9, P3, PT, R9, R135, RZ ;  /* 0x0000008709097210 */ /* 0x000fc60007f7e0ff */
[----:B------:R1:W-:Y:S01]  /*20ac0*/  LDGSTS.E [R6+0x31180], desc[UR22][R4.64], P1 ;  /* 0x3118000004067fae */ /* 0x0003e200089a1016 */
[----:B------:R-:W-:-:S03]  /*20ad0*/  IADD3 R7, P4, PT, R7, R135, RZ ;  /* 0x0000008707077210 */ /* 0x000fc60007f9e0ff */
[----:B-1----:R-:W4:Y:S01]  /*20ae0*/  LDL.LU R10, [R1+0x318] ;  /* 0x00031800010a7983 */ /* 0x002f220000300800 */
[----:B------:R-:W-:-:S03]  /*20af0*/  MOV R4, R14 ;  /* 0x0000000e00047202 */ /* 0x000fc60000000f00 */
[----:B------:R-:W4:Y:S01]  /*20b00*/  LDL.LU R14, [R1+0x2d4] ;  /* 0x0002d400010e7983 */ /* 0x000f220000300800 */
[----:B------:R-:W-:-:S03]  /*20b10*/  IMAD.MOV.U32 R5, RZ, RZ, R15 ;  /* 0x000000ffff057224 */ /* 0x000fc600078e000f */
[----:B------:R-:W4:Y:S04]  /*20b20*/  LDL.LU R15, [R1+0x314] ;  /* 0x00031400010f7983 */ /* 0x000f280000300800 */
[----:B------:R1:W-:Y:S04]  /*20b30*/  STL [R1+0x3d0], R9 ;  /* 0x0003d00901007387 */ /* 0x0003e80000100800 */
[----:B------:R1:W-:Y:S02]  /*20b40*/  LDGSTS.E [R6+0x31580], desc[UR22][R4.64], P1 ;  /* 0x3158000004067fae */ /* 0x0003e400089a1016 */
[----:B-1----:R-:W-:-:S02]  /*20b50*/  IMAD.MOV.U32 R4, RZ, RZ, R9 ;  /* 0x000000ffff047224 */ /* 0x002fc400078e0009 */
[--C-:B------:R-:W-:Y:S02]  /*20b60*/  IMAD.X R12, R12, 0x1, R134.reuse, P3 ;  /* 0x000000010c0c7824 */ /* 0x100fe400018e0686 */
[----:B------:R-:W-:-:S03]  /*20b70*/  IMAD.X R11, R11, 0x1, R134, P4 ;  /* 0x000000010b0b7824 */ /* 0x000fc600020e0686 */
[----:B------:R-:W-:Y:S01]  /*20b80*/  STL [R1+0x3cc], R12 ;  /* 0x0003cc0c01007387 */ /* 0x000fe20000100800 */
[----:B------:R-:W-:-:S03]  /*20b90*/  IMAD.MOV.U32 R5, RZ, RZ, R12 ;  /* 0x000000ffff057224 */ /* 0x000fc600078e000c */
[----:B------:R-:W-:Y:S04]  /*20ba0*/  STL [R1+0x410], R7 ;  /* 0x0004100701007387 */ /* 0x000fe80000100800 */
[----:B------:R-:W4:Y:S04]  /*20bb0*/  LDL.LU R17, [R1+0x358] ;  /* 0x0003580001117983 */ /* 0x000f280000300800 */
[----:B------:R1:W-:Y:S04]  /*20bc0*/  STL [R1+0x40c], R11 ;  /* 0x00040c0b01007387 */ /* 0x0003e80000100800 */
[----:B------:R-:W4:Y:S04]  /*20bd0*/  LDL.LU R9, [R1+0x398] ;  /* 0x0003980001097983 */ /* 0x000f280000300800 */
[----:B------:R1:W-:Y:S04]  /*20be0*/  LDGSTS.E [R6+0x31980], desc[UR22][R4.64], P1 ;  /* 0x3198000004067fae */ /* 0x0003e800089a1016 */
[----:B------:R-:W4:Y:S01]  /*20bf0*/  LDL.LU R18, [R1+0x354] ;  /* 0x0003540001127983 */ /* 0x000f220000300800 */
[----:B-1----:R-:W-:-:S03]  /*20c00*/  IMAD.MOV.U32 R5, RZ, RZ, R11 ;  /* 0x000000ffff057224 */ /* 0x002fc600078e000b */
[----:B------:R-:W4:Y:S01]  /*20c10*/  LDL.LU R11, [R1+0x394] ;  /* 0x00039400010b7983 */ /* 0x000f220000300800 */
[----:B------:R-:W-:-:S03]  /*20c20*/  IMAD.MOV.U32 R4, RZ, RZ, R7 ;  /* 0x000000ffff047224 */ /* 0x000fc600078e0007 */
[----:B------:R-:W4:Y:S01]  /*20c30*/  LDL.LU R7, [R1+0x3d8] ;  /* 0x0003d80001077983 */ /* 0x000f220000300800 */
[----:B--2---:R-:W-:-:S03]  /*20c40*/  IADD3 R13, P3, PT, R13, R135, RZ ;  /* 0x000000870d0d7210 */ /* 0x004fc60007f7e0ff */
[----:B------:R-:W2:Y:S04]  /*20c50*/  LDL.LU R12, [R1+0x418] ;  /* 0x00041800010c7983 */ /* 0x000ea80000300800 */
[----:B------:R-:W-:Y:S04]  /*20c60*/  STL [R1+0x258], R13 ;  /* 0x0002580d01007387 */ /* 0x000fe80000100800 */
[----:B------:R1:W-:Y:S01]  /*20c70*/  LDGSTS.E [R6+0x31d80], desc[UR22][R4.64], P1 ;  /* 0x31d8000004067fae */ /* 0x0003e200089a1016 */
[----:B-----5:R-:W-:-:S05]  /*20c80*/  IADD3 R19, P4, PT, R19, R135, RZ ;  /* 0x0000008713137210 */ /* 0x020fca0007f9e0ff */
[----:B------:R-:W-:Y:S01]  /*20c90*/  STL [R1+0x298], R19 ;  /* 0x0002981301007387 */ /* 0x000fe20000100800 */
[----:B---3--:R-:W-:-:S05]  /*20ca0*/  IADD3.X R16, PT, PT, R16, R134, RZ, P3, !PT ;  /* 0x0000008610107210 */ /* 0x008fca0001ffe4ff */
[----:B------:R3:W-:Y:S01]  /*20cb0*/  STL [R1+0x254], R16 ;  /* 0x0002541001007387 */ /* 0x0007e20000100800 */
[----:B-1----:R-:W-:Y:S02]  /*20cc0*/  IMAD.MOV.U32 R5, RZ, RZ, R16 ;  /* 0x000000ffff057224 */ /* 0x002fe400078e0010 */
[----:B------:R-:W-:Y:S01]  /*20cd0*/  IMAD.MOV.U32 R4, RZ, RZ, R13 ;  /* 0x000000ffff047224 */ /* 0x000fe200078e000d */
[----:B---3--:R-:W3:Y:S04]  /*20ce0*/  LDL.LU R16, [R1+0x3d4] ;  /* 0x0003d40001107983 */ /* 0x008ee80000300800 */
[----:B------:R-:W5:Y:S01]  /*20cf0*/  LDL.LU R13, [R1+0x414] ;  /* 0x00041400010d7983 */ /* 0x000f620000300800 */
[----:B------:R-:W-:Y:S01]  /*20d00*/  LOP3.LUT R6, R0, 0x40, RZ, 0x3c, !PT ;  /* 0x0000004000067812 */ /* 0x000fe200078e3cff */
[----:B------:R-:W-:-:S04]  /*20d10*/  IMAD.X R20, R20, 0x1, R134, P4 ;  /* 0x0000000114147824 */ /* 0x000fc800020e0686 */
[----:B------:R-:W-:-:S05]  /*20d20*/  VIADD R6, R6, UR5 ;  /* 0x0000000506067c36 */ /* 0x000fca0008000000 */
[----:B------:R1:W-:Y:S01]  /*20d30*/  LDGSTS.E [R6+0x30200], desc[UR22][R4.64], P1 ;  /* 0x3020000004067fae */ /* 0x0003e200089a1016 */
[----:B----4-:R-:W-:-:S03]  /*20d40*/  IADD3 R8, P3, PT, R8, R135, RZ ;  /* 0x0000008708087210 */ /* 0x010fc60007f7e0ff */
[----:B------:R-:W-:Y:S01]  /*20d50*/  STL [R1+0x294], R20 ;  /* 0x0002941401007387 */ /* 0x000fe20000100800 */
[----:B-1----:R-:W-:Y:S02]  /*20d60*/  IMAD.MOV.U32 R4, RZ, RZ, R19 ;  /* 0x000000ffff047224 */ /* 0x002fe400078e0013 */
[----:B------:R-:W-:Y:S01]  /*20d70*/  IMAD.MOV.U32 R5, RZ, RZ, R20 ;  /* 0x000000ffff057224 */ /* 0x000fe200078e0014 */
[----:B------:R-:W-:Y:S01]  /*20d80*/  IADD3 R10, P4, PT, R10, R135, RZ ;  /* 0x000000870a0a7210 */ /* 0x000fe20007f9e0ff */
[----:B------:R-:W-:Y:S04]  /*20d90*/  STL [R1+0x2d8], R8 ;  /* 0x0002d80801007387 */ /* 0x000fe80000100800 */
[----:B------:R1:W-:Y:S01]  /*20da0*/  LDGSTS.E [R6+0x30600], desc[UR22][R4.64], P1 ;  /* 0x3060000004067fae */ /* 0x0003e200089a1016 */
[----:B------:R-:W-:Y:S01]  /*20db0*/  IMAD.X R14, R14, 0x1, R134, P3 ;  /* 0x000000010e0e7824 */ /* 0x000fe200018e0686 */
[----:B------:R-:W-:-:S04]  /*20dc0*/  IADD3.X R15, PT, PT, R15, R134, RZ, P4, !PT ;  /* 0x000000860f0f7210 */ /* 0x000fc800027fe4ff */
[----:B------:R4:W-:Y:S01]  /*20dd0*/  STL [R1+0x2d4], R14 ;  /* 0x0002d40e01007387 */ /* 0x0009e20000100800 */
[----:B-1----:R-:W-:Y:S02]  /*20de0*/  IMAD.MOV.U32 R4, RZ, RZ, R8 ;  /* 0x000000ffff047224 */ /* 0x002fe400078e0008 */
[----:B------:R-:W-:Y:S01]  /*20df0*/  IMAD.MOV.U32 R5, RZ, RZ, R14 ;  /* 0x000000ffff057224 */ /* 0x000fe200078e000e */
[----:B------:R-:W-:Y:S04]  /*20e00*/  STL [R1+0x318], R10 ;  /* 0x0003180a01007387 */ /* 0x000fe80000100800 */
[----:B------:R1:W-:Y:S04]  /*20e10*/  LDGSTS.E [R6+0x30a00], desc[UR22][R4.64], P1 ;  /* 0x30a0000004067fae */ /* 0x0003e800089a1016 */
[----:B----4-:R-:W4:Y:S04]  /*20e20*/  LDL.LU R14, [R1+0x260] ;  /* 0x00026000010e7983 */ /* 0x010f280000300800 */
[----:B------:R1:W-:Y:S04]  /*20e30*/  STL [R1+0x314], R15 ;  /* 0x0003140f01007387 */ /* 0x0003e80000100800 */
[----:B------:R-:W4:Y:S01]  /*20e40*/  LDL.LU R8, [R1+0x2a0] ;  /* 0x0002a00001087983 */ /* 0x000f220000300800 */
[----:B-1----:R-:W-:-:S02]  /*20e50*/  IMAD.MOV.U32 R5, RZ, RZ, R15 ;  /* 0x000000ffff057224 */ /* 0x002fc400078e000f */
[----:B------:R-:W-:Y:S01]  /*20e60*/  IMAD.MOV.U32 R4, RZ, RZ, R10 ;  /* 0x000000ffff047224 */ /* 0x000fe200078e000a */
[----:B------:R-:W4:Y:S04]  /*20e70*/  LDL.LU R15, [R1+0x25c] ;  /* 0x00025c00010f7983 */ /* 0x000f280000300800 */
[----:B------:R-:W4:Y:S04]  /*20e80*/  LDL.LU R10, [R1+0x29c] ;  /* 0x00029c00010a7983 */ /* 0x000f280000300800 */
[----:B------:R1:W-:Y:S01]  /*20e90*/  LDGSTS.E [R6+0x30e00], desc[UR22][R4.64], P1 ;  /* 0x30e0000004067fae */ /* 0x0003e200089a1016 */
[----:B------:R-:W-:-:S02]  /*20ea0*/  IADD3 R17, P3, PT, R17, R135, RZ ;  /* 0x0000008711117210 */ /* 0x000fc40007f7e0ff */
[----:B------:R-:W-:-:S03]  /*20eb0*/  IADD3 R9, P4, PT, R9, R135, RZ ;  /* 0x0000008709097210 */ /* 0x000fc60007f9e0ff */
[----:B------:R-:W-:Y:S01]  /*20ec0*/  STL [R1+0x358], R17 ;  /* 0x0003581101007387 */ /* 0x000fe20000100800 */
[----:B-1----:R-:W-:Y:S02]  /*20ed0*/  IMAD.MOV.U32 R4, RZ, RZ, R17 ;  /* 0x000000ffff047224 */ /* 0x002fe400078e0011 */
[----:B------:R-:W-:-:S05]  /*20ee0*/  IMAD.X R18, R18, 0x1, R134, P3 ;  /* 0x0000000112127824 */ /* 0x000fca00018e0686 */
[----:B------:R-:W-:Y:S01]  /*20ef0*/  STL [R1+0x354], R18 ;  /* 0x0003541201007387 */ /* 0x000fe20000100800 */
[----:B------:R-:W-:Y:S01]  /*20f00*/  MOV R5, R18 ;  /* 0x0000001200057202 */ /* 0x000fe20000000f00 */
[----:B------:R-:W-:Y:S02]  /*20f10*/  IMAD.X R11, R11, 0x1, R134, P4 ;  /* 0x000000010b0b7824 */ /* 0x000fe400020e0686 */
[----:B------:R-:W-:Y:S04]  /*20f20*/  STL [R1+0x398], R9 ;  /* 0x0003980901007387 */ /* 0x000fe80000100800 */
[----:B------:R1:W-:Y:S04]  /*20f30*/  STL [R1+0x394], R11 ;  /* 0x0003940b01007387 */ /* 0x0003e80000100800 */
[----:B------:R-:W4:Y:S04]  /*20f40*/  LDL.LU R20, [R1+0x2dc] ;  /* 0x0002dc0001147983 */ /* 0x000f280000300800 */
[----:B------:R-:W4:Y:S04]  /*20f50*/  LDL.LU R19, [R1+0x2e0] ;  /* 0x0002e00001137983 */ /* 0x000f280000300800 */
[----:B------:R1:W-:Y:S01]  /*20f60*/  LDGSTS.E [R6+0x31200], desc[UR22][R4.64], P1 ;  /* 0x3120000004067fae */ /* 0x0003e200089a1016 */
[----:B------:R-:W-:-:S02]  /*20f70*/  IADD3 R7, P3, PT, R7, R135, RZ ;  /* 0x0000008707077210 */ /* 0x000fc40007f7e0ff */
[----:B--2---:R-:W-:Y:S01]  /*20f80*/  IADD3 R12, P4, PT, R12, R135, RZ ;  /* 0x000000870c0c7210 */ /* 0x004fe20007f9e0ff */
[----:B-1----:R-:W-:Y:S02]  /*20f90*/  IMAD.MOV.U32 R5, RZ, RZ, R11 ;  /* 0x000000ffff057224 */ /* 0x002fe400078e000b */
[----:B------:R-:W-:Y:S01]  /*20fa0*/  IMAD.MOV.U32 R4, RZ, RZ, R9 ;  /* 0x000000ffff047224 */ /* 0x000fe200078e0009 */
[----:B------:R-:W2:Y:S04]  /*20fb0*/  LDL.LU R11, [R1+0x31c] ;  /* 0x00031c00010b7983 */ /* 0x000ea80000300800 */
[----:B------:R-:W2:Y:S01]  /*20fc0*/  LDL.LU R9, [R1+0x320] ;  /* 0x0003200001097983 */ /* 0x000ea20000300800 */
[----:B---3--:R-:W-:-:S03]  /*20fd0*/  IMAD.X R16, R16, 0x1, R134, P3 ;  /* 0x0000000110107824 */ /* 0x008fc600018e0686 */
[----:B------:R1:W-:Y:S01]  /*20fe0*/  STL [R1+0x3d8], R7 ;  /* 0x0003d80701007387 */ /* 0x0003e20000100800 */
[----:B-----5:R-:W-:-:S03]  /*20ff0*/  IMAD.X R13, R13, 0x1, R134, P4 ;  /* 0x000000010d0d7824 */ /* 0x020fc600020e0686 */
[----:B------:R3:W-:Y:S04]  /*21000*/  LDGSTS.E [R6+0x31600], desc[UR22][R4.64], P1 ;  /* 0x3160000004067fae */ /* 0x0007e800089a1016 */
[----:B------:R5:W-:Y:S04]  /*21010*/  STL [R1+0x3d4], R16 ;  /* 0x0003d41001007387 */ /* 0x000be80000100800 */
[----:B------:R5:W-:Y:S01]  /*21020*/  STL [R1+0x418], R12 ;  /* 0x0004180c01007387 */ /* 0x000be20000100800 */
[----:B---3--:R-:W-:-:S03]  /*21030*/  IMAD.MOV.U32 R4, RZ, RZ, R7 ;  /* 0x000000ffff047224 */ /* 0x008fc600078e0007 */
[----:B-1----:R-:W3:Y:S01]  /*21040*/  LDL.LU R7, [R1+0x360] ;  /* 0x0003600001077983 */ /* 0x002ee20000300800 */
[----:B------:R-:W-:-:S03]  /*21050*/  IMAD.MOV.U32 R5, RZ, RZ, R16 ;  /* 0x000000ffff057224 */ /* 0x000fc600078e0010 */
[----:B------:R1:W-:Y:S04]  /*21060*/  STL [R1+0x414], R13 ;  /* 0x0004140d01007387 */ /* 0x0003e80000100800 */
[----:B-----5:R-:W5:Y:S04]  /*21070*/  LDL.LU R16, [R1+0x3a0] ;  /* 0x0003a00001107983 */ /* 0x020f680000300800 */
[----:B------:R-:W5:Y:S04]  /*21080*/  LDL.LU R17, [R1+0x35c] ;  /* 0x00035c0001117983 */ /* 0x000f680000300800 */
[----:B------:R-:W5:Y:S04]  /*21090*/  LDL.LU R18, [R1+0x39c] ;  /* 0x00039c0001127983 */ /* 0x000f680000300800 */
[----:B------:R1:W-:Y:S02]  /*210a0*/  LDGSTS.E [R6+0x31a00], desc[UR22][R4.64], P1 ;  /* 0x31a0000004067fae */ /* 0x0003e400089a1016 */
[----:B-1----:R-:W-:Y:S01]  /*210b0*/  IMAD.MOV.U32 R4, RZ, RZ, R12 ;  /* 0x000000ffff047224 */ /* 0x002fe200078e000c */
[----:B------:R-:W-:Y:S01]  /*210c0*/  MOV R5, R13 ;  /* 0x0000000d00057202 */ /* 0x000fe20000000f00 */
[----:B------:R-:W5:Y:S04]  /*210d0*/  LDL.LU R12, [R1+0x3e0] ;  /* 0x0003e000010c7983 */ /* 0x000f680000300800 */
[----:B------:R1:W-:Y:S01]  /*210e0*/  LDGSTS.E [R6+0x31e00], desc[UR22][R4.64], P1 ;  /* 0x31e0000004067fae */ /* 0x0003e200089a1016 */
[----:B----4-:R-:W-:-:S03]  /*210f0*/  IADD3 R14, P3, PT, R14, R135, RZ ;  /* 0x000000870e0e7210 */ /* 0x010fc60007f7e0ff */
[----:B------:R-:W4:Y:S01]  /*21100*/  LDL.LU R13, [R1+0x420] ;  /* 0x00042000010d7983 */ /* 0x000f220000300800 */
[----:B------:R-:W-:-:S03]  /*21110*/  IADD3 R8, P4, PT, R8, R135, RZ ;  /* 0x0000008708087210 */ /* 0x000fc60007f9e0ff */
[----:B------:R1:W-:Y:S02]  /*21120*/  STL [R1+0x260], R14 ;  /* 0x0002600e01007387 */ /* 0x0003e40000100800 */
[----:B-1----:R-:W-:Y:S01]  /*21130*/  LOP3.LUT R6, R0, 0x50, RZ, 0x3c, !PT ;  /* 0x0000005000067812 */ /* 0x002fe200078e3cff */
[----:B------:R-:W-:Y:S01]  /*21140*/  IMAD.X R15, R15, 0x1, R134, P3 ;  /* 0x000000010f0f7824 */ /* 0x000fe200018e0686 */
[----:B------:R-:W-:Y:S01]  /*21150*/  STL [R1+0x2a0], R8 ;  /* 0x0002a00801007387 */ /* 0x000fe20000100800 */
[----:B------:R-:W-:-:S03]  /*21160*/  IMAD.MOV.U32 R4, RZ, RZ, R14 ;  /* 0x000000ffff047224 */ /* 0x000fc600078e000e */
[----:B------:R1:W-:Y:S01]  /*21170*/  STL [R1+0x25c], R15 ;  /* 0x00025c0f01007387 */ /* 0x0003e20000100800 */
[----:B------:R-:W-:Y:S02]  /*21180*/  VIADD R6, R6, UR5 ;  /* 0x0000000506067c36 */ /* 0x000fe40008000000 */
[----:B------:R-:W-:Y:S01]  /*21190*/  IMAD.MOV.U32 R5, RZ, RZ, R15 ;  /* 0x000000ffff057224 */ /* 0x000fe200078e000f */
[----:B------:R-:W4:Y:S01]  /*211a0*/  LDL.LU R14, [R1+0x3dc] ;  /* 0x0003dc00010e7983 */ /* 0x000f220000300800 */
[----:B------:R-:W-:-:S03]  /*211b0*/  IMAD.X R10, R10, 0x1, R134, P4 ;  /* 0x000000010a0a7824 */ /* 0x000fc600020e0686 */
[----:B------:R1:W-:Y:S04]  /*211c0*/  LDGSTS.E [R6+0x30280], desc[UR22][R4.64], P1 ;  /* 0x3028000004067fae */ /* 0x0003e800089a1016 */
[----:B-1----:R-:W4:Y:S01]  /*211d0*/  LDL.LU R15, [R1+0x41c] ;  /* 0x00041c00010f7983 */ /* 0x002f220000300800 */
[----:B------:R-:W-:Y:S02]  /*211e0*/  IMAD.MOV.U32 R4, RZ, RZ, R8 ;  /* 0x000000ffff047224 */ /* 0x000fe400078e0008 */
[----:B------:R-:W-:Y:S01]  /*211f0*/  IMAD.MOV.U32 R5, RZ, RZ, R10 ;  /* 0x000000ffff057224 */ /* 0x000fe200078e000a */
[----:B------:R1:W-:Y:S04]  /*21200*/  STL [R1+0x29c], R10 ;  /* 0x00029c0a01007387 */ /* 0x0003e80000100800 */
[----:B------:R1:W-:Y:S04]  /*21210*/  LDGSTS.E [R6+0x30680], desc[UR22][R4.64], P1 ;  /* 0x3068000004067fae */ /* 0x0003e800089a1016 */
[----:B-1----:R-:W4:Y:S04]  /*21220*/  LDL.LU R10, [R1+0x268] ;  /* 0x00026800010a7983 */ /* 0x002f280000300800 */
[----:B------:R-:W4:Y:S01]  /*21230*/  LDL.LU R8, [R1+0x2a8] ;  /* 0x0002a80001087983 */ /* 0x000f220000300800 */
[----:B------:R-:W-:-:S04]  /*21240*/  IADD3 R19, P3, PT, R19, R135, RZ ;  /* 0x0000008713137210 */ /* 0x000fc80007f7e0ff */
[----:B------:R-:W-:Y:S01]  /*21250*/  IADD3.X R20, PT, PT, R20, R134, RZ, P3, !PT ;  /* 0x0000008614147210 */ /* 0x000fe20001ffe4ff */
[----:B------:R-:W-:Y:S01]  /*21260*/  IMAD.MOV.U32 R4, RZ, RZ, R19 ;  /* 0x000000ffff047224 */ /* 0x000fe200078e0013 */
[----:B------:R-:W-:Y:S03]  /*21270*/  STL [R1+0x2e0], R19 ;  /* 0x0002e01301007387 */ /* 0x000fe60000100800 */
[----:B------:R-:W-:Y:S01]  /*21280*/  IMAD.MOV.U32 R5, RZ, RZ, R20 ;  /* 0x000000ffff057224 */ /* 0x000fe200078e0014 */
[----:B------:R-:W-:Y:S04]  /*21290*/  STL [R1+0x2dc], R20 ;  /* 0x0002dc1401007387 */ /* 0x000fe80000100800 */
[----:B------:R1:W-:Y:S01]  /*212a0*/  LDGSTS.E [R6+0x30a80], desc[UR22][R4.64], P1 ;  /* 0x30a8000004067fae */ /* 0x0003e200089a1016 */
[----:B--2---:R-:W-:-:S05]  /*212b0*/  IADD3 R9, P4, PT, R9, R135, RZ ;  /* 0x0000008709097210 */ /* 0x004fca0007f9e0ff */
[----:B------:R-:W-:Y:S01]  /*212c0*/  IMAD.X R11, R11, 0x1, R134, P4 ;  /* 0x000000010b0b7824 */ /* 0x000fe200020e0686 */
[----:B------:R-:W-:Y:S03]  /*212d0*/  STL [R1+0x320], R9 ;  /* 0x0003200901007387 */ /* 0x000fe60000100800 */
[----:B-1----:R-:W-:Y:S01]  /*212e0*/  IMAD.MOV.U32 R5, RZ, RZ, R11 ;  /* 0x000000ffff057224 */ /* 0x002fe200078e000b */
[----:B------:R1:W-:Y:S01]  /*212f0*/  STL [R1+0x31c], R11 ;  /* 0x00031c0b01007387 */ /* 0x0003e20000100800 */
[----:B------:R-:W-:-:S05]  /*21300*/  IMAD.MOV.U32 R4, RZ, RZ, R9 ;  /* 0x000000ffff047224 */ /* 0x000fca00078e0009 */
[----:B------:R2:W-:Y:S04]  /*21310*/  LDGSTS.E [R6+0x30e80], desc[UR22][R4.64], P1 ;  /* 0x30e8000004067fae */ /* 0x0005e800089a1016 */
[----:B-1----:R-:W4:Y:S04]  /*21320*/  LDL.LU R11, [R1+0x264] ;  /* 0x00026400010b7983 */ /* 0x002f280000300800 */
[----:B------:R-:W4:Y:S01]  /*21330*/  LDL.LU R9, [R1+0x2a4] ;  /* 0x0002a40001097983 */ /* 0x000f220000300800 */
[-C--:B---3--:R-:W-:Y:S02]  /*21340*/  IADD3 R7, P3, PT, R7, R135.reuse, RZ ;  /* 0x0000008707077210 */ /* 0x088fe40007f7e0ff */
[----:B-----5:R-:W-:-:S03]  /*21350*/  IADD3 R16, P4, PT, R16, R135, RZ ;  /* 0x0000008710107210 */ /* 0x020fc60007f9e0ff */
[--C-:B------:R-:W-:Y:S01]  /*21360*/  IMAD.X R17, R17, 0x1, R134.reuse, P3 ;  /* 0x0000000111117824 */ /* 0x100fe200018e0686 */
[----:B------:R-:W-:Y:S01]  /*21370*/  STL [R1+0x360], R7 ;  /* 0x0003600701007387 */ /* 0x000fe20000100800 */
[----:B--2---:R-:W-:Y:S01]  /*21380*/  MOV R4, R7 ;  /* 0x0000000700047202 */ /* 0x004fe20000000f00 */
[----:B------:R-:W-:Y:S02]  /*21390*/  IMAD.X R18, R18, 0x1, R134, P4 ;  /* 0x0000000112127824 */ /* 0x000fe400020e0686 */
[----:B------:R1:W-:Y:S01]  /*213a0*/  STL [R1+0x35c], R17 ;  /* 0x00035c1101007387 */ /* 0x0003e20000100800 */
[----:B------:R-:W-:-:S03]  /*213b0*/  IMAD.MOV.U32 R5, RZ, RZ, R17 ;  /* 0x000000ffff057224 */ /* 0x000fc600078e0011 */
[----:B------:R-:W-:Y:S04]  /*213c0*/  STL [R1+0x3a0], R16 ;  /* 0x0003a01001007387 */ /* 0x000fe80000100800 */
[----:B------:R2:W-:Y:S04]  /*213d0*/  LDGSTS.E [R6+0x31280], desc[UR22][R4.64], P1 ;  /* 0x3128000004067fae */ /* 0x0005e800089a1016 */
[----:B-1----:R-:W3:Y:S04]  /*213e0*/  LDL.LU R17, [R1+0x2e8] ;  /* 0x0002e80001117983 */ /* 0x002ee80000300800 */
[----:B------:R1:W-:Y:S04]  /*213f0*/  STL [R1+0x39c], R18 ;  /* 0x00039c1201007387 */ /* 0x0003e80000100800 */
[----:B------:R-:W5:Y:S01]  /*21400*/  LDL.LU R7, [R1+0x328] ;  /* 0x0003280001077983 */ /* 0x000f620000300800 */
[----:B--2---:R-:W-:-:S02]  /*21410*/  IMAD.MOV.U32 R5, RZ, RZ, R18 ;  /* 0x000000ffff057224 */ /* 0x004fc400078e0012 */
[----:B------:R-:W-:Y:S01]  /*21420*/  IMAD.MOV.U32 R4, RZ, RZ, R16 ;  /* 0x000000ffff047224 */ /* 0x000fe200078e0010 */
[----:B-1----:R-:W2:Y:S04]  /*21430*/  LDL.LU R18, [R1+0x2e4] ;  /* 0x0002e40001127983 */ /* 0x002ea80000300800 */
[----:B------:R-:W2:Y:S01]  /*21440*/  LDL.LU R16, [R1+0x324] ;  /* 0x0003240001107983 */ /* 0x000ea20000300800 */
[-C--:B------:R-:W-:Y:S02]  /*21450*/  IADD3 R12, P3, PT, R12, R135.reuse, RZ ;  /* 0x000000870c0c7210 */ /* 0x080fe40007f7e0ff */
[----:B----4-:R-:W-:Y:S01]  /*21460*/  IADD3 R13, P4, PT, R13, R135, RZ ;  /* 0x000000870d0d7210 */ /* 0x010fe20007f9e0ff */
[----:B------:R1:W-:Y:S04]  /*21470*/  LDGSTS.E [R6+0x31680], desc[UR22][R4.64], P1 ;  /* 0x3168000004067fae */ /* 0x0003e800089a1016 */
[----:B------:R-:W-:Y:S01]  /*21480*/  STL [R1+0x3e0], R12 ;  /* 0x0003e00c01007387 */ /* 0x000fe20000100800 */
[----:B------:R-:W-:-:S02]  /*21490*/  IMAD.X R14, R14, 0x1, R134, P3 ;  /* 0x000000010e0e7824 */ /* 0x000fc400018e0686 */
[----:B-1----:R-:W-:Y:S02]  /*214a0*/  IMAD.MOV.U32 R4, RZ, RZ, R12 ;  /* 0x000000ffff047224 */ /* 0x002fe400078e000c */
[----:B------:R-:W-:Y:S01]  /*214b0*/  IMAD.MOV.U32 R5, RZ, RZ, R14 ;  /* 0x000000ffff057224 */ /* 0x000fe200078e000e */
[----:B------:R1:W-:Y:S01]  /*214c0*/  STL [R1+0x3dc], R14 ;  /* 0x0003dc0e01007387 */ /* 0x0003e20000100800 */
[----:B------:R-:W-:-:S03]  /*214d0*/  IMAD.X R15, R15, 0x1, R134, P4 ;  /* 0x000000010f0f7824 */ /* 0x000fc600020e0686 */
[----:B------:R-:W-:Y:S04]  /*214e0*/  STL [R1+0x420], R13 ;  /* 0x0004200d01007387 */ /* 0x000fe80000100800 */
[----:B------:R4:W-:Y:S04]  /*214f0*/  LDGSTS.E [R6+0x31a80], desc[UR22][R4.64], P1 ;  /* 0x31a8000004067fae */ /* 0x0009e800089a1016 */
[----:B-1----:R-:W2:Y:S04]  /*21500*/  LDL.LU R14, [R1+0x368] ;  /* 0x00036800010e7983 */ /* 0x002ea80000300800 */
[----:B------:R1:W-:Y:S04]  /*21510*/  STL [R1+0x41c], R15 ;  /* 0x00041c0f01007387 */ /* 0x0003e80000100800 */
[----:B------:R-:W2:Y:S01]  /*21520*/  LDL.LU R12, [R1+0x3a8] ;  /* 0x0003a800010c7983 */ /* 0x000ea20000300800 */
[----:B----4-:R-:W-:Y:S01]  /*21530*/  IMAD.MOV.U32 R5, RZ, RZ, R15 ;  /* 0x000000ffff057224 */ /* 0x010fe200078e000f */
[----:B------:R-:W-:-:S02]  /*21540*/  MOV R4, R13 ;  /* 0x0000000d00047202 */ /* 0x000fc40000000f00 */
[----:B-1----:R-:W4:Y:S01]  /*21550*/  LDL.LU R15, [R1+0x364] ;  /* 0x00036400010f7983 */ /* 0x002f220000300800 */
[----:B------:R-:W-:-:S03]  /*21560*/  IADD3 R10, P3, PT, R10, R135, RZ ;  /* 0x000000870a0a7210 */ /* 0x000fc60007f7e0ff */
[----:B------:R-:W4:Y:S01]  /*21570*/  LDL.LU R13, [R1+0x3a4] ;  /* 0x0003a400010d7983 */ /* 0x000f220000300800 */
[----:B------:R-:W-:-:S03]  /*21580*/  IADD3 R8, P4, PT, R8, R135, RZ ;  /* 0x0000008708087210 */ /* 0x000fc60007f9e0ff */
[----:B------:R1:W-:Y:S04]  /*21590*/  LDGSTS.E [R6+0x31e80], desc[UR22][R4.64], P1 ;  /* 0x31e8000004067fae */ /* 0x0003e800089a1016 */
[----:B------:R1:W-:Y:S02]  /*215a0*/  STL [R1+0x268], R10 ;  /* 0x0002680a01007387 */ /* 0x0003e40000100800 */
[----:B-1----:R-:W-:Y:S01]  /*215b0*/  LOP3.LUT R6, R0, 0x60, RZ, 0x3c, !PT ;  /* 0x0000006000067812 */ /* 0x002fe200078e3cff */
[----:B------:R-:W-:Y:S01]  /*215c0*/  IMAD.MOV.U32 R4, RZ, RZ, R10 ;  /* 0x000000ffff047224 */ /* 0x000fe200078e000a */
[----:B------:R1:W-:Y:S03]  /*215d0*/  STL [R1+0x2a8], R8 ;  /* 0x0002a80801007387 */ /* 0x0003e60000100800 */
[----:B------:R-:W-:-:S02]  /*215e0*/  VIADD R6, R6, UR5 ;  /* 0x0000000506067c36 */ /* 0x000fc40008000000 */
[--C-:B------:R-:W-:Y:S02]  /*215f0*/  IMAD.X R11, R11, 0x1, R134.reuse, P3 ;  /* 0x000000010b0b7824 */ /* 0x100fe400018e0686 */
[----:B------:R-:W-:Y:S02]  /*21600*/  IMAD.X R9, R9, 0x1, R134, P4 ;  /* 0x0000000109097824 */ /* 0x000fe400020e0686 */
[----:B------:R-:W-:Y:S01]  /*21610*/  IMAD.MOV.U32 R5, RZ, RZ, R11 ;  /* 0x000000ffff057224 */ /* 0x000fe200078e000b */
[----:B------:R1:W-:Y:S04]  /*21620*/  STL [R1+0x264], R11 ;  /* 0x0002640b01007387 */ /* 0x0003e80000100800 */
[----:B------:R1:W-:Y:S04]  /*21630*/  LDGSTS.E [R6+0x30300], desc[UR22][R4.64], P1 ;  /* 0x3030000004067fae */ /* 0x0003e800089a1016 */
[----:B------:R3:W-:Y:S04]  /*21640*/  STL [R1+0x2a4], R9 ;  /* 0x0002a40901007387 */ /* 0x0007e80000100800 */
[----:B------:R-:W4:Y:S01]  /*21650*/  LDL.LU R10, [R1+0x3e4] ;  /* 0x0003e400010a7983 */ /* 0x000f220000300800 */
[----:B-1----:R-:W-:-:S03]  /*21660*/  IMAD.MOV.U32 R4, RZ, RZ, R8 ;  /* 0x000000ffff047224 */ /* 0x002fc600078e0008 */
[----:B------:R-:W4:Y:S01]  /*21670*/  LDL.LU R8, [R1+0x3e8] ;  /* 0x0003e80001087983 */ /* 0x000f220000300800 */
[----:B------:R-:W-:-:S03]  /*21680*/  MOV R5, R9 ;  /* 0x0000000900057202 */ /* 0x000fc60000000f00 */
[----:B------:R-:W4:Y:S04]  /*21690*/  LDL.LU R11, [R1+0x424] ;  /* 0x00042400010b7983 */ /* 0x000f280000300800 */
[----:B---3--:R-:W3:Y:S01]  /*216a0*/  LDL.LU R9, [R1+0x428] ;  /* 0x0004280001097983 */ /* 0x008ee20000300800 */
[----:B------:R-:W-:-:S03]  /*216b0*/  IADD3 R17, P3, PT, R17, R135, RZ ;  /* 0x0000008711117210 */ /* 0x000fc60007f7e0ff */
[----:B------:R1:W-:Y:S01]  /*216c0*/  LDGSTS.E [R6+0x30700], desc[UR22][R4.64], P1 ;  /* 0x3070000004067fae */ /* 0x0003e200089a1016 */
[----:B-----5:R-:W-:Y:S01]  /*216d0*/  IADD3 R7, P4, PT, R7, R135, RZ ;  /* 0x0000008707077210 */ /* 0x020fe20007f9e0ff */
[--C-:B--2---:R-:W-:Y:S02]  /*216e0*/  IMAD.X R18, R18, 0x1, R134.reuse, P3 ;  /* 0x0000000112127824 */ /* 0x104fe400018e0686 */
[----:B-1----:R-:W-:Y:S02]  /*216f0*/  IMAD.MOV.U32 R4, RZ, RZ, R17 ;  /* 0x000000ffff047224 */ /* 0x002fe400078e0011 */
[----:B------:R-:W-:Y:S02]  /*21700*/  IMAD.X R16, R16, 0x1, R134, P4 ;  /* 0x0000000110107824 */ /* 0x000fe400020e0686 */
[----:B------:R-:W-:Y:S01]  /*21710*/  IMAD.MOV.U32 R5, RZ, RZ, R18 ;  /* 0x000000ffff057224 */ /* 0x000fe200078e0012 */
[----:B------:R-:W-:Y:S04]  /*21720*/  STL [R1+0x2e8], R17 ;  /* 0x0002e81101007387 */ /* 0x000fe80000100800 */
[----:B------:R-:W-:Y:S04]  /*21730*/  STL [R1+0x2e4], R18 ;  /* 0x0002e41201007387 */ /* 0x000fe80000100800 */
[----:B------:R1:W-:Y:S04]  /*21740*/  STL [R1+0x328], R7 ;  /* 0x0003280701007387 */ /* 0x0003e80000100800 */
[----:B------:R2:W-:Y:S04]  /*21750*/  LDGSTS.E [R6+0x30b00], desc[UR22][R4.64], P1 ;  /* 0x30b0000004067fae */ /* 0x0005e800089a1016 */
[----:B------:R5:W-:Y:S04]  /*21760*/  STL [R1+0x324], R16 ;  /* 0x0003241001007387 */ /* 0x000be80000100800 */
[----:B------:R-:W3:Y:S01]  /*21770*/  LDL.LU R22, [R1+0x26c] ;  /* 0x00026c0001167983 */ /* 0x000ee20000300800 */
[----:B--2---:R-:W-:-:S03]  /*21780*/  IMAD.MOV.U32 R4, RZ, RZ, R7 ;  /* 0x000000ffff047224 */ /* 0x004fc600078e0007 */
[----:B-1----:R-:W2:Y:S04]  /*21790*/  LDL.LU R7, [R1+0x270] ;  /* 0x0002700001077983 */ /* 0x002ea80000300800 */
[----:B------:R-:W2:Y:S04]  /*217a0*/  LDL.LU R21, [R1+0x2ac] ;  /* 0x0002ac0001157983 */ /* 0x000ea80000300800 */
[----:B------:R-:W2:Y:S01]  /*217b0*/  LDL.LU R20, [R1+0x2b0] ;  /* 0x0002b00001147983 */ /* 0x000ea20000300800 */
[-C--:B------:R-:W-:Y:S02]  /*217c0*/  IADD3 R14, P3, PT, R14, R135.reuse, RZ ;  /* 0x000000870e0e7210 */ /* 0x080fe40007f7e0ff */
[----:B------:R-:W-:-:S03]  /*217d0*/  IADD3 R12, P4, PT, R12, R135, RZ ;  /* 0x000000870c0c7210 */ /* 0x000fc60007f9e0ff */
[----:B------:R-:W-:Y:S01]  /*217e0*/  STL [R1+0x368], R14 ;  /* 0x0003680e01007387 */ /* 0x000fe20000100800 */
[----:B----4-:R-:W-:Y:S01]  /*217f0*/  IMAD.X R15, R15, 0x1, R134, P3 ;  /* 0x000000010f0f7824 */ /* 0x010fe200018e0686 */
[----:B------:R-:W-:-:S04]  /*21800*/  IADD3.X R13, PT, PT, R13, R134, RZ, P4, !PT ;  /* 0x000000860d0d7210 */ /* 0x000fc800027fe4ff */
[----:B------:R1:W-:Y:S04]  /*21810*/  STL [R1+0x364], R15 ;  /* 0x0003640f01007387 */ /* 0x0003e80000100800 */
[----:B------:R-:W-:Y:S01]  /*21820*/  STL [R1+0x3a8], R12 ;  /* 0x0003a80c01007387 */ /* 0x000fe20000100800 */
[----:B------:R-:W-:-:S03]  /*21830*/  IMAD.MOV.U32 R5, RZ, RZ, R16 ;  /* 0x000000ffff057224 */ /* 0x000fc600078e0010 */
[----:B------:R-:W4:Y:S04]  /*21840*/  LDL.LU R18, [R1+0x2f0] ;  /* 0x0002f00001127983 */ /* 0x000f280000300800 */
[----:B------:R1:W-:Y:S04]  /*21850*/  STL [R1+0x3a4], R13 ;  /* 0x0003a40d01007387 */ /* 0x0003e80000100800 */
[----:B-----5:R-:W5:Y:S04]  /*21860*/  LDL.LU R16, [R1+0x330] ;  /* 0x0003300001107983 */ /* 0x020f680000300800 */
[----:B------:R-:W5:Y:S04]  /*21870*/  LDL.LU R19, [R1+0x2ec] ;  /* 0x0002ec0001137983 */ /* 0x000f680000300800 */
[----:B------:R1:W-:Y:S04]  /*21880*/  LDGSTS.E [R6+0x30f00], desc[UR22][R4.64], P1 ;  /* 0x30f0000004067fae */ /* 0x0003e800089a1016 */
[----:B------:R-:W5:Y:S01]  /*21890*/  LDL.LU R17, [R1+0x32c] ;  /* 0x00032c0001117983 */ /* 0x000f620000300800 */
[----:B-1----:R-:W-:-:S02]  /*218a0*/  IMAD.MOV.U32 R4, RZ, RZ, R14 ;  /* 0x000000ffff047224 */ /* 0x002fc400078e000e */
[----:B------:R-:W-:Y:S02]  /*218b0*/  IMAD.MOV.U32 R5, RZ, RZ, R15 ;  /* 0x000000ffff057224 */ /* 0x000fe400078e000f */
[----:B------:R-:W5:Y:S04]  /*218c0*/  LDL.LU R15, [R1+0x36c] ;  /* 0x00036c00010f7983 */ /* 0x000f680000300800 */
[----:B------:R-:W5:Y:S04]  /*218d0*/  LDL.LU R14, [R1+0x370] ;  /* 0x00037000010e7983 */ /* 0x000f680000300800 */
[----:B------:R1:W-:Y:S02]  /*218e0*/  LDGSTS.E [R6+0x31300], desc[UR22][R4.64], P1 ;  /* 0x3130000004067fae */ /* 0x0003e400089a1016 */
[----:B-1----:R-:W-:-:S02]  /*218f0*/  IMAD.MOV.U32 R4, RZ, RZ, R12 ;  /* 0x000000ffff047224 */ /* 0x002fc400078e000c */
[----:B------:R-:W-:Y:S02]  /*21900*/  IMAD.MOV.U32 R5, RZ, RZ, R13 ;  /* 0x000000ffff057224 */ /* 0x000fe400078e000d */
[----:B------:R-:W5:Y:S04]  /*21910*/  LDL.LU R13, [R1+0x3ac] ;  /* 0x0003ac00010d7983 */ /* 0x000f680000300800 */
[----:B------:R-:W5:Y:S04]  /*21920*/  LDL.LU R12, [R1+0x3b0] ;  /* 0x0003b000010c7983 */ /* 0x000f680000300800 */
[----:B------:R1:W-:Y:S01]  /*21930*/  LDGSTS.E [R6+0x31700], desc[UR22][R4.64], P1 ;  /* 0x3170000004067fae */ /* 0x0003e200089a1016 */
[----:B------:R-:W-:-:S05]  /*21940*/  IADD3 R8, P3, PT, R8, R135, RZ ;  /* 0x0000008708087210 */ /* 0x000fca0007f7e0ff */
[----:B------:R-:W-:Y:S01]  /*21950*/  IMAD.X R10, R10, 0x1, R134, P3 ;  /* 0x000000010a0a7824 */ /* 0x000fe200018e0686 */
[----:B---3--:R-:W-:Y:S01]  /*21960*/  IADD3 R9, P4, PT, R9, R135, RZ ;  /* 0x0000008709097210 */ /* 0x008fe20007f9e0ff */
[----:B------:R-:W-:Y:S01]  /*21970*/  STL [R1+0x3e8], R8 ;  /* 0x0003e80801007387 */ /* 0x000fe20000100800 */
[----:B-1----:R-:W-:Y:S02]  /*21980*/  IMAD.MOV.U32 R4, RZ, RZ, R8 ;  /* 0x000000ffff047224 */ /* 0x002fe400078e0008 */
[----:B------:R-:W-:Y:S01]  /*21990*/  MOV R5, R10 ;  /* 0x0000000a00057202 */ /* 0x000fe20000000f00 */
[----:B------:R-:W-:Y:S01]  /*219a0*/  IMAD.X R11, R11, 0x1, R134, P4 ;  /* 0x000000010b0b7824 */ /* 0x000fe200020e0686 */
[----:B------:R1:W-:Y:S04]  /*219b0*/  STL [R1+0x3e4], R10 ;  /* 0x0003e40a01007387 */ /* 0x0003e80000100800 */
[----:B------:R-:W-:Y:S04]  /*219c0*/  STL [R1+0x428], R9 ;  /* 0x0004280901007387 */ /* 0x000fe80000100800 */
[----:B------:R3:W-:Y:S04]  /*219d0*/  LDGSTS.E [R6+0x31b00], desc[UR22][R4.64], P1 ;  /* 0x31b0000004067fae */ /* 0x0007e800089a1016 */
[----:B-1----:R-:W5:Y:S04]  /*219e0*/  LDL.LU R10, [R1+0x3f0] ;  /* 0x0003f000010a7983 */ /* 0x002f680000300800 */
[----:B------:R1:W-:Y:S04]  /*219f0*/  STL [R1+0x424], R11 ;  /* 0x0004240b01007387 */ /* 0x0003e80000100800 */
[----:B------:R-:W5:Y:S01]  /*21a00*/  LDL.LU R8, [R1+0x430] ;  /* 0x0004300001087983 */ /* 0x000f620000300800 */
[----:B---3--:R-:W-:-:S03]  /*21a10*/  IMAD.MOV.U32 R5, RZ, RZ, R11 ;  /* 0x000000ffff057224 */ /* 0x008fc600078e000b */
[----:B-1----:R-:W3:Y:S01]  /*21a20*/  LDL.LU R11, [R1+0x3ec] ;  /* 0x0003ec00010b7983 */ /* 0x002ee20000300800 */
[----:B------:R-:W-:-:S03]  /*21a30*/  IMAD.MOV.U32 R4, RZ, RZ, R9 ;  /* 0x000000ffff047224 */ /* 0x000fc600078e0009 */
[----:B------:R-:W3:Y:S04]  /*21a40*/  LDL.LU R9, [R1+0x42c] ;  /* 0x00042c0001097983 */ /* 0x000ee80000300800 */
[----:B------:R1:W-:Y:S01]  /*21a50*/  LDGSTS.E [R6+0x31f00], desc[UR22][R4.64], P1 ;  /* 0x31f0000004067fae */ /* 0x0003e200089a1016 */
[----:B--2---:R-:W-:-:S05]  /*21a60*/  IADD3 R7, P3, PT, R7, R135, RZ ;  /* 0x0000008707077210 */ /* 0x004fca0007f7e0ff */
[--C-:B------:R-:W-:Y:S01]  /*21a70*/  IMAD.X R22, R22, 0x1, R134.reuse, P3 ;  /* 0x0000000116167824 */ /* 0x100fe200018e0686 */
[----:B------:R-:W-:Y:S01]  /*21a80*/  IADD3 R20, P4, PT, R20, R135, RZ ;  /* 0x0000008714147210 */ /* 0x000fe20007f9e0ff */
[----:B------:R2:W-:Y:S04]  /*21a90*/  STL [R1+0x270], R7 ;  /* 0x0002700701007387 */ /* 0x0005e80000100800 */
[----:B------:R-:W-:Y:S01]  /*21aa0*/  IMAD.X R21, R21, 0x1, R134, P4 ;  /* 0x0000000115157824 */ /* 0x000fe200020e0686 */
[----:B------:R2:W-:Y:S01]  /*21ab0*/  STL [R1+0x26c], R22 ;  /* 0x00026c1601007387 */ /* 0x0005e20000100800 */
[----:B-1----:R-:W-:-:S03]  /*21ac0*/  IMAD.MOV.U32 R4, RZ, RZ, R7 ;  /* 0x000000ffff047224 */ /* 0x002fc600078e0007 */
[----:B------:R1:W-:Y:S04]  /*21ad0*/  STL [R1+0x2b0], R20 ;  /* 0x0002b01401007387 */ /* 0x0003e80000100800 */
[----:B------:R1:W-:Y:S04]  /*21ae0*/  STL [R1+0x2ac], R21 ;  /* 0x0002ac1501007387 */ /* 0x0003e80000100800 */
[----:B--2---:R-:W2:Y:S01]  /*21af0*/  LDL R7, [R1+0x434] ;  /* 0x0004340001077983 */ /* 0x004ea20000100800 */
[----:B------:R-:W-:Y:S01]  /*21b00*/  LOP3.LUT R23, R0, 0x70, RZ, 0x3c, !PT ;  /* 0x0000007000177812 */ /* 0x000fe200078e3cff */
[----:B------:R-:W-:-:S04]  /*21b10*/  IMAD.MOV.U32 R5, RZ, RZ, R22 ;  /* 0x000000ffff057224 */ /* 0x000fc800078e0016 */
[----:B------:R-:W-:Y:S01]  /*21b20*/  VIADD R6, R23, UR5 ;  /* 0x0000000517067c36 */ /* 0x000fe20008000000 */
[----:B----4-:R-:W-:-:S04]  /*21b30*/  IADD3 R18, P3, PT, R18, R135, RZ ;  /* 0x0000008712127210 */ /* 0x010fc80007f7e0ff */
[----:B------:R4:W-:Y:S01]  /*21b40*/  LDGSTS.E [R6+0x30380], desc[UR22][R4.64], P1 ;  /* 0x3038000004067fae */ /* 0x0009e200089a1016 */
[----:B-----5:R-:W-:Y:S01]  /*21b50*/  IADD3 R16, P4, PT, R16, R135, RZ ;  /* 0x0000008710107210 */ /* 0x020fe20007f9e0ff */
[--C-:B------:R-:W-:Y:S01]  /*21b60*/  IMAD.X R19, R19, 0x1, R134.reuse, P3 ;  /* 0x0000000113137824 */ /* 0x100fe200018e0686 */
[----:B----4-:R-:W-:Y:S01]  /*21b70*/  MOV R4, R20 ;  /* 0x0000001400047202 */ /* 0x010fe20000000f00 */
[----:B------:R-:W-:Y:S02]  /*21b80*/  IMAD.MOV.U32 R5, RZ, RZ, R21 ;  /* 0x000000ffff057224 */ /* 0x000fe400078e0015 */
[----:B------:R-:W-:-:S03]  /*21b90*/  IMAD.X R17, R17, 0x1, R134, P4 ;  /* 0x0000000111117824 */ /* 0x000fc600020e0686 */
[----:B------:R4:W-:Y:S02]  /*21ba0*/  LDGSTS.E [R6+0x30780], desc[UR22][R4.64], P1 ;  /* 0x3078000004067fae */ /* 0x0009e400089a1016 */
[----:B----4-:R-:W-:Y:S02]  /*21bb0*/  IMAD.MOV.U32 R4, RZ, RZ, R18 ;  /* 0x000000ffff047224 */ /* 0x010fe400078e0012 */
[----:B------:R-:W-:Y:S01]  /*21bc0*/  IMAD.MOV.U32 R5, RZ, RZ, R19 ;  /* 0x000000ffff057224 */ /* 0x000fe200078e0013 */
[----:B------:R-:W-:-:S04]  /*21bd0*/  IADD3 R14, P3, PT, R14, R135, RZ ;  /* 0x000000870e0e7210 */ /* 0x000fc80007f7e0ff */
[----:B------:R4:W-:Y:S01]  /*21be0*/  LDGSTS.E [R6+0x30b80], desc[UR22][R4.64], P1 ;  /* 0x30b8000004067fae */ /* 0x0009e200089a1016 */
[----:B------:R-:W-:Y:S01]  /*21bf0*/  IADD3.X R15, PT, PT, R15, R134, RZ, P3, !PT ;  /* 0x000000860f0f7210 */ /* 0x000fe20001ffe4ff */
[----:B----4-:R-:W-:Y:S02]  /*21c00*/  IMAD.MOV.U32 R4, RZ, RZ, R16 ;  /* 0x000000ffff047224 */ /* 0x010fe400078e0010 */
[----:B------:R-:W-:Y:S01]  /*21c10*/  IMAD.MOV.U32 R5, RZ, RZ, R17 ;  /* 0x000000ffff057224 */ /* 0x000fe200078e0011 */
[----:B------:R-:W-:-:S04]  /*21c20*/  IADD3 R12, P4, PT, R12, R135, RZ ;  /* 0x000000870c0c7210 */ /* 0x000fc80007f9e0ff */
[----:B------:R4:W-:Y:S01]  /*21c30*/  LDGSTS.E [R6+0x30f80], desc[UR22][R4.64], P1 ;  /* 0x30f8000004067fae */ /* 0x0009e200089a1016 */
[----:B------:R-:W-:Y:S02]  /*21c40*/  IMAD.X R13, R13, 0x1, R134, P4 ;  /* 0x000000010d0d7824 */ /* 0x000fe400020e0686 */
[----:B----4-:R-:W-:Y:S02]  /*21c50*/  IMAD.MOV.U32 R4, RZ, RZ, R14 ;  /* 0x000000ffff047224 */ /* 0x010fe400078e000e */
[----:B------:R-:W-:Y:S01]  /*21c60*/  IMAD.MOV.U32 R5, RZ, RZ, R15 ;  /* 0x000000ffff057224 */ /* 0x000fe200078e000f */
[----:B------:R1:W-:Y:S04]  /*21c70*/  STL [R1+0x2f0], R18 ;  /* 0x0002f01201007387 */ /* 0x0003e80000100800 */
[----:B------:R4:W-:Y:S04]  /*21c80*/  LDGSTS.E [R6+0x31380], desc[UR22][R4.64], P1 ;  /* 0x3138000004067fae */ /* 0x0009e800089a1016 */
[----:B------:R1:W-:Y:S04]  /*21c90*/  STL [R1+0x2ec], R19 ;  /* 0x0002ec1301007387 */ /* 0x0003e80000100800 */
[----:B------:R1:W-:Y:S01]  /*21ca0*/  STL [R1+0x330], R16 ;  /* 0x0003301001007387 */ /* 0x0003e20000100800 */
[----:B----4-:R-:W-:-:S02]  /*21cb0*/  IMAD.MOV.U32 R4, RZ, RZ, R12 ;  /* 0x000000ffff047224 */ /* 0x010fc400078e000c */
[----:B------:R-:W-:Y:S01]  /*21cc0*/  IMAD.MOV.U32 R5, RZ, RZ, R13 ;  /* 0x000000ffff057224 */ /* 0x000fe200078e000d */
[----:B------:R1:W-:Y:S04]  /*21cd0*/  STL [R1+0x32c], R17 ;  /* 0x00032c1101007387 */ /* 0x0003e80000100800 */
[----:B------:R4:W-:Y:S04]  /*21ce0*/  LDGSTS.E [R6+0x31780], desc[UR22][R4.64], P1 ;  /* 0x3178000004067fae */ /* 0x0009e800089a1016 */
[----:B------:R1:W-:Y:S04]  /*21cf0*/  STL [R1+0x370], R14 ;  /* 0x0003700e01007387 */ /* 0x0003e80000100800 */
[----:B------:R1:W-:Y:S04]  /*21d00*/  STL [R1+0x36c], R15 ;  /* 0x00036c0f01007387 */ /* 0x0003e80000100800 */
[----:B------:R1:W-:Y:S04]  /*21d10*/  STL [R1+0x3b0], R12 ;  /* 0x0003b00c01007387 */ /* 0x0003e80000100800 */
[----:B------:R1:W-:Y:S01]  /*21d20*/  STL [R1+0x3ac], R13 ;  /* 0x0003ac0d01007387 */ /* 0x0003e20000100800 */
[----:B------:R-:W-:-:S04]  /*21d30*/  UIADD3 UR13, UPT, UPT, UR13, 0x1, URZ ;  /* 0x000000010d0d7890 */ /* 0x000fc8000fffe0ff */
[----:B------:R-:W-:-:S04]  /*21d40*/  UISETP.GT.AND UP1, UPT, UR13, 0x1, UPT ;  /* 0x000000010d00788c */ /* 0x000fc8000bf24270 */
[----:B------:R-:W-:Y:S02]  /*21d50*/  USEL UR5, URZ, 0x1, !UP1 ;  /* 0x00000001ff057887 */ /* 0x000fe4000c800000 */
[----:B------:R-:W-:Y:S02]  /*21d60*/  USEL UR13, UR13, URZ, !UP1 ;  /* 0x000000ff0d0d7287 */ /* 0x000fe4000c800000 */
[----:B------:R-:W-:Y:S01]  /*21d70*/  ULOP3.LUT UR5, UR6, UR5, URZ, 0x3c, !UPT ;  /* 0x0000000506057292 */ /* 0x000fe2000f8e3cff */
[----:B------:R-:W-:-:S04]  /*21d80*/  IADD3 R10, P3, PT, R10, R135, RZ ;  /* 0x000000870a0a7210 */ /* 0x000fc80007f7e0ff */
[----:B----4-:R-:W-:Y:S02]  /*21d90*/  MOV R4, R10 ;  /* 0x0000000a00047202 */ /* 0x010fe40000000f00 */
[----:B------:R-:W-:Y:S01]  /*21da0*/  IADD3 R8, P4, PT, R8, R135, RZ ;  /* 0x0000008708087210 */ /* 0x000fe20007f9e0ff */
[----:B---3--:R-:W-:-:S04]  /*21db0*/  IMAD.X R11, R11, 0x1, R134, P3 ;  /* 0x000000010b0b7824 */ /* 0x008fc800018e0686 */
[----:B------:R-:W-:Y:S02]  /*21dc0*/  IMAD.MOV.U32 R5, RZ, RZ, R11 ;  /* 0x000000ffff057224 */ /* 0x000fe400078e000b */
[----:B------:R-:W-:Y:S01]  /*21dd0*/  IMAD.X R9, R9, 0x1, R134, P4 ;  /* 0x0000000109097824 */ /* 0x000fe200020e0686 */
[----:B------:R1:W-:Y:S04]  /*21de0*/  STL [R1+0x3f0], R10 ;  /* 0x0003f00a01007387 */ /* 0x0003e80000100800 */
[----:B------:R1:W-:Y:S04]  /*21df0*/  STL [R1+0x3ec], R11 ;  /* 0x0003ec0b01007387 */ /* 0x0003e80000100800 */
[----:B------:R3:W-:Y:S04]  /*21e00*/  LDGSTS.E [R6+0x31b80], desc[UR22][R4.64], P1 ;  /* 0x31b8000004067fae */ /* 0x0007e800089a1016 */
[----:B------:R1:W-:Y:S04]  /*21e10*/  STL [R1+0x430], R8 ;  /* 0x0004300801007387 */ /* 0x0003e80000100800 */
[----:B------:R1:W-:Y:S01]  /*21e20*/  STL [R1+0x42c], R9 ;  /* 0x00042c0901007387 */ /* 0x0003e20000100800 */
[----:B---3--:R-:W-:-:S02]  /*21e30*/  IMAD.MOV.U32 R4, RZ, RZ, R8 ;  /* 0x000000ffff047224 */ /* 0x008fc400078e0008 */
[----:B------:R-:W-:-:S05]  /*21e40*/  IMAD.MOV.U32 R5, RZ, RZ, R9 ;  /* 0x000000ffff057224 */ /* 0x000fca00078e0009 */
[----:B------:R3:W-:Y:S04]  /*21e50*/  LDGSTS.E [R6+0x31f80], desc[UR22][R4.64], P1 ;  /* 0x31f8000004067fae */ /* 0x0007e800089a1016 */
[----:B------:R-:W0:Y:S01]  /*21e60*/  LDGDEPBAR ;  /* 0x00000000000079af */ /* 0x000e220000000000 */
[C---:B--2---:R-:W-:Y:S01]  /*21e70*/  ISETP.NE.U32.AND P1, PT, R250.reuse, R7, PT ;  /* 0x00000007fa00720c */ /* 0x044fe20003f25070 */
[----:B------:R-:W-:Y:S02]  /*21e80*/  VIADD R250, R250, 0x1 ;  /* 0x00000001fafa7836 */ /* 0x000fe40000000000 */
[----:B---3--:R-:W-:-:S10]  /*21e90*/  IMAD.U32 R4, RZ, RZ, UR6 ;  /* 0x00000006ff047e24 */ /* 0x008fd4000f8e00ff */
[----:B-1----:R-:W-:Y:S05]  /*21ea0*/  @P1 BRA `(.L_x_11) ;  /* 0xffffff7400901947 */ /* 0x002fea000383ffff */
.L_x_8:
[----:B------:R-:W2:Y:S01]  /*21eb0*/  LDL.LU R8, [R1+0x528] ;  /* 0x0005280001087983 */ /* 0x000ea20000300800 */
[----:B------:R-:W2:Y:S03]  /*21ec0*/  LDCU.128 UR12, c[0x0][0x390] ;  /* 0x00007200ff0c77ac */ /* 0x000ea60008000c00 */
[----:B------:R-:W3:Y:S01]  /*21ed0*/  LDL.LU R7, [R1+0x534] ;  /* 0x0005340001077983 */ /* 0x000ee20000300800 */
[----:B------:R-:W1:Y:S03]  /*21ee0*/  LDCU UR7, c[0x0][0x3b8] ;  /* 0x00007700ff0777ac */ /* 0x000e660008000800 */
[----:B------:R-:W4:Y:S01]  /*21ef0*/  LDL.LU R6, [R1+0x530] ;  /* 0x0005300001067983 */ /* 0x000f220000300800 */
[----:B------:R-:W5:Y:S01]  /*21f00*/  LDCU UR5, c[0x0][0x3b4] ;  /* 0x00007680ff0577ac */ /* 0x000f620008000800 */
[----:B-1----:R-:W-:Y:S01]  /*21f10*/  IMAD R5, R3, UR7, RZ ;  /* 0x0000000703057c24 */ /* 0x002fe2000f8e02ff */
[C---:B--2---:R-:W-:Y:S01]  /*21f20*/  ISETP.GE.AND P0, PT, R8.reuse, UR14, PT ;  /* 0x0000000e08007c0c */ /* 0x044fe2000bf06270 */
[----:B-----5:R-:W-:-:S03]  /*21f30*/  IMAD R0, R8, UR5, RZ ;  /* 0x0000000508007c24 */ /* 0x020fc6000f8e02ff */
[----:B---3--:R-:W-:Y:S01]  /*21f40*/  ISETP.LT.AND P1, PT, R7, UR15, !P0 ;  /* 0x0000000f07007c0c */ /* 0x008fe2000c721270 */
[----:B------:R-:W-:Y:S01]  /*21f50*/  VIADD R7, R5, UR7 ;  /* 0x0000000705077c36 */ /* 0x000fe20008000000 */
[----:B------:R-:W-:Y:S02]  /*21f60*/  ISETP.LT.AND P3, PT, R3, UR15, !P0 ;  /* 0x0000000f03007c0c */ /* 0x000fe4000c761270 */
[----:B----4-:R-:W-:Y:S01]  /*21f70*/  ISETP.LT.AND P4, PT, R6, UR15, !P0 ;  /* 0x0000000f06007c0c */ /* 0x010fe2000c781270 */
[----:B------:R-:W-:Y:S01]  /*21f80*/  VIADD R3, R7, UR7 ;  /* 0x0000000707037c36 */ /* 0x000fe20008000000 */
[----:B------:R-:W-:-:S04]  /*21f90*/  LEA R2, P6, R0, UR12, 0x2 ;  /* 0x0000000c00027c11 */ /* 0x000fc8000f8c10ff */
[----:B------:R-:W-:Y:S01]  /*21fa0*/  IADD3 R9, PT, PT, R3, UR7, RZ ;  /* 0x0000000703097c10 */ /* 0x000fe2000fffe0ff */
[----:B------:R-:W-:Y:S08]  /*21fb0*/  @!P5 BRA `(.L_x_12) ;  /* 0x000000000010d947 */ /* 0x000ff00003800000 */
[----:B------:R-:W-:-:S06]  /*21fc0*/  USHF.L.U32 UR6, UR6, 0x1f, URZ ;  /* 0x0000001f06067899 */ /* 0x000fcc00080006ff */
[----:B------:R-:W-:-:S04]  /*21fd0*/  IMAD.U32 R4, RZ, RZ, UR6 ;  /* 0x00000006ff047e24 */ /* 0x000fc8000f8e00ff */
[----:B------:R-:W1:Y:S02]  /*21fe0*/  SYNCS.PHASECHK.TRANS64.TRYWAIT P5, [UR4], R4 ;  /* 0x00000004ff0075a7 */ /* 0x000e6400080a1104 */
[----:B-1----:R-:W-:Y:S05]  /*21ff0*/  @!P5 BRA `(.L_x_13) ;  /* 0x0000001800b4d947 */ /* 0x002fea0003800000 */
.L_x_12:
[----:B------:R-:W2:Y:S01]  /*22000*/  LDL.LU R102, [R1+0x628] ;  /* 0x0006280001667983 */ /* 0x000ea20000300800 */
[----:B------:R-:W-:-:S04]  /*22010*/  DEPBAR.LE SB0, 0x0 ;  /* 0x000080000000791a */ /* 0x000fc80000000000 */
[----:B------:R-:W3:Y:S04]  /*22020*/  LDL.LU R100, [R1+0x624] ;  /* 0x0006240001647983 */ /* 0x000ee80000300800 */
[----:B------:R-:W4:Y:S04]  /*22030*/  LDL.LU R113, [R1+0x620] ;  /* 0x0006200001717983 */ /* 0x000f280000300800 */
[----:B------:R-:W5:Y:S04]  /*22040*/  LDL.LU R112, [R1+0x61c] ;  /* 0x00061c0001707983 */ /* 0x000f680000300800 */
[----:B------:R-:W5:Y:S04]  /*22050*/  LDL.LU R111, [R1+0x618] ;  /* 0x00061800016f7983 */ /* 0x000f680000300800 */
[----:B------:R-:W5:Y:S04]  /*22060*/  LDL.LU R110, [R1+0x614] ;  /* 0x00061400016e7983 */ /* 0x000f680000300800 */
[----:B------:R-:W5:Y:S04]  /*22070*/  LDL.LU R109, [R1+0x610] ;  /* 0x00061000016d7983 */ /* 0x000f680000300800 */
[----:B------:R-:W5:Y:S04]  /*22080*/  LDL.LU R108, [R1+0x60c] ;  /* 0x00060c00016c7983 */ /* 0x000f680000300800 */
[----:B------:R-:W5:Y:S04]  /*22090*/  LDL.LU R107, [R1+0x608] ;  /* 0x00060800016b7983 */ /* 0x000f680000300800 */
[----:B------:R-:W5:Y:S04]  /*220a0*/  LDL.LU R106, [R1+0x604] ;  /* 0x00060400016a7983 */ /* 0x000f680000300800 */
[----:B------:R-:W5:Y:S04]  /*220b0*/  LDL.LU R105, [R1+0x600] ;  /* 0x0006000001697983 */ /* 0x000f680000300800 */
[----:B------:R-:W5:Y:S01]  /*220c0*/  LDL.LU R104, [R1+0x5fc] ;  /* 0x0005fc0001687983 */ /* 0x000f620000300800 */
[----:B------:R-:W-:Y:S01]  /*220d0*/  VIADD R11, R9, UR7 ;  /* 0x00000007090b7c36 */ /* 0x000fe20008000000 */
[----:B------:R-:W-:Y:S01]  /*220e0*/  LEA.HI.X.SX32 R0, R0, UR13, 0x2, P6 ;  /* 0x0000000d00007c11 */ /* 0x000fe2000b0f16ff */
[----:B------:R-:W-:Y:S02]  /*220f0*/  BAR.SYNC.DEFER_BLOCKING 0x0 ;  /* 0x0000000000007b1d */ /* 0x000fe40000010000 */
[----:B------:R-:W-:Y:S01]  /*22100*/  VIADD R79, R11, UR7 ;  /* 0x000000070b4f7c36 */ /* 0x000fe20008000000 */
[----:B------:R-:W-:-:S02]  /*22110*/  LEA R70, P6, R5, R2, 0x2 ;  /* 0x0000000205467211 */ /* 0x000fc400078c10ff */
[----:B------:R-:W-:Y:S01]  /*22120*/  LEA R68, P5, R7, R2, 0x2 ;  /* 0x0000000207447211 */ /* 0x000fe200078a10ff */
[----:B------:R-:W-:Y:S01]  /*22130*/  VIADD R81, R79, UR7 ;  /* 0x000000074f517c36 */ /* 0x000fe20008000000 */
[----:B------:R-:W-:Y:S02]  /*22140*/  LEA.HI.X.SX32 R71, R5, R0, 0x2, P6 ;  /* 0x0000000005477211 */ /* 0x000fe400030f16ff */
[----:B------:R-:W-:Y:S01]  /*22150*/  LEA R72, P6, R3, R2, 0x2 ;  /* 0x0000000203487211 */ /* 0x000fe200078c10ff */
[----:B------:R-:W-:Y:S01]  /*22160*/  VIADD R83, R81, UR7 ;  /* 0x0000000751537c36 */ /* 0x000fe20008000000 */
[-C--:B------:R-:W-:Y:S01]  /*22170*/  LEA.HI.X.SX32 R69, R7, R0.reuse, 0x2, P5 ;  /* 0x0000000007457211 */ /* 0x080fe200028f16ff */
[----:B------:R-:W5:Y:S01]  /*22180*/  LDL.LU R103, [R1+0x5f8] ;  /* 0x0005f80001677983 */ /* 0x000f620000300800 */
[----:B------:R-:W-:Y:S01]  /*22190*/  LEA.HI.X.SX32 R73, R3, R0, 0x2, P6 ;  /* 0x0000000003497211 */ /* 0x000fe200030f16ff */
[----:B------:R-:W-:Y:S01]  /*221a0*/  VIADD R3, R83, UR7 ;  /* 0x0000000753037c36 */ /* 0x000fe20008000000 */
[----:B------:R-:W-:-:S02]  /*221b0*/  LEA R74, P5, R9, R2, 0x2 ;  /* 0x00000002094a7211 */ /* 0x000fc400078a10ff */
[----:B------:R-:W-:Y:S01]  /*221c0*/  LEA R76, P6, R11, R2, 0x2 ;  /* 0x000000020b4c7211 */ /* 0x000fe200078c10ff */
[----:B------:R-:W-:Y:S01]  /*221d0*/  VIADD R87, R3, UR7 ;  /* 0x0000000703577c36 */ /* 0x000fe20008000000 */
[----:B------:R-:W-:Y:S02]  /*221e0*/  LEA.HI.X.SX32 R75, R9, R0, 0x2, P5 ;  /* 0x00000000094b7211 */ /* 0x000fe400028f16ff */
[----:B------:R-:W-:Y:S02]  /*221f0*/  LEA R80, P5, R81, R2, 0x2 ;  /* 0x0000000251507211 */ /* 0x000fe400078a10ff */
[----:B------:R-:W-:Y:S01]  /*22200*/  IADD3 R89, PT, PT, R87, UR7, RZ ;  /* 0x0000000757597c10 */ /* 0x000fe2000fffe0ff */
[----:B------:R-:W1:Y:S02]  /*22210*/  @!P2 SYNCS.CCTL.IV [UR9+0x50000] ;  /* 0x05000000ff00a9b1 */ /* 0x000e640008000009 */
[----:B-1----:R-:W-:Y:S01]  /*22220*/  BAR.SYNC.DEFER_BLOCKING 0x0 ;  /* 0x0000000000007b1d */ /* 0x002fe20000010000 */
[----:B------:R-:W-:Y:S01]  /*22230*/  LEA.HI.X.SX32 R81, R81, R0, 0x2, P5 ;  /* 0x0000000051517211 */ /* 0x000fe200028f16ff */
[----:B------:R-:W-:Y:S01]  /*22240*/  VIADD R91, R89, UR7 ;  /* 0x00000007595b7c36 */ /* 0x000fe20008000000 */
[----:B------:R-:W-:-:S02]  /*22250*/  LEA R84, P5, R3, R2, 0x2 ;  /* 0x0000000203547211 */ /* 0x000fc400078a10ff */
[-C--:B------:R-:W-:Y:S01]  /*22260*/  LEA.HI.X.SX32 R77, R11, R0.reuse, 0x2, P6 ;  /* 0x000000000b4d7211 */ /* 0x080fe200030f16ff */
[----:B------:R-:W-:Y:S01]  /*22270*/  VIADD R93, R91, UR7 ;  /* 0x000000075b5d7c36 */ /* 0x000fe20008000000 */
[----:B------:R-:W-:Y:S01]  /*22280*/  LEA.HI.X.SX32 R85, R3, R0, 0x2, P5 ;  /* 0x0000000003557211 */ /* 0x000fe200028f16ff */
[----:B------:R-:W1:Y:S01]  /*22290*/  LDTM.x64 R4, tmem[UR11] ;  /* 0x0000000b000479ee */ /* 0x000e620008340000 */
[----:B------:R-:W-:Y:S01]  /*222a0*/  LEA R88, P5, R89, R2, 0x2 ;  /* 0x0000000259587211 */ /* 0x000fe200078a10ff */
[----:B------:R-:W-:-:S03]  /*222b0*/  VIADD R3, R93, UR7 ;  /* 0x000000075d037c36 */ /* 0x000fc60008000000 */
[----:B------:R-:W-:Y:S01]  /*222c0*/  LEA.HI.X.SX32 R89, R89, R0, 0x2, P5 ;  /* 0x0000000059597211 */ /* 0x000fe200028f16ff */
[C---:B------:R-:W-:Y:S01]  /*222d0*/  VIADD R97, R3.reuse, UR7 ;  /* 0x0000000703617c36 */ /* 0x040fe20008000000 */
[-C--:B------:R-:W-:Y:S02]  /*222e0*/  LEA R94, P6, R3, R2.reuse, 0x2 ;  /* 0x00000002035e7211 */ /* 0x080fe400078c10ff */
[----:B------:R-:W-:Y:S01]  /*222f0*/  LEA R92, P5, R93, R2, 0x2 ;  /* 0x000000025d5c7211 */ /* 0x000fe200078a10ff */
[----:B------:R-:W-:Y:S01]  /*22300*/  VIADD R101, R97, UR7 ;  /* 0x0000000761657c36 */ /* 0x000fe20008000000 */
[-C--:B------:R-:W-:Y:S02]  /*22310*/  LEA.HI.X.SX32 R95, R3, R0.reuse, 0x2, P6 ;  /* 0x00000000035f7211 */ /* 0x080fe400030f16ff */
[----:B------:R-:W-:Y:S02]  /*22320*/  LEA.HI.X.SX32 R93, R93, R0, 0x2, P5 ;  /* 0x000000005d5d7211 */ /* 0x000fe400028f16ff */
[-C--:B------:R-:W-:Y:S01]  /*22330*/  LEA R98, P5, R101, R2.reuse, 0x2 ;  /* 0x0000000265627211 */ /* 0x080fe200078a10ff */
[----:B------:R-:W1:Y:S01]  /*22340*/  @!P2 SYNCS.CCTL.IV [UR9+0x50008] ;  /* 0x05000800ff00a9b1 */ /* 0x000e620008000009 */
[----:B------:R-:W-:Y:S01]  /*22350*/  LEA R78, P2, R79, R2, 0x2 ;  /* 0x000000024f4e7211 */ /* 0x000fe200078410ff */
[----:B------:R-:W-:-:S03]  /*22360*/  NOP ;  /* 0x0000000000007918 */ /* 0x000fc60000000000 */
[----:B------:R-:W-:Y:S02]  /*22370*/  LEA.HI.X.SX32 R79, R79, R0, 0x2, P2 ;  /* 0x000000004f4f7211 */ /* 0x000fe400010f16ff */
[----:B------:R-:W-:-:S04]  /*22380*/  LEA R82, P2, R83, R2, 0x2 ;  /* 0x0000000253527211 */ /* 0x000fc800078410ff */
[----:B------:R-:W-:Y:S02]  /*22390*/  LEA.HI.X.SX32 R83, R83, R0, 0x2, P2 ;  /* 0x0000000053537211 */ /* 0x000fe400010f16ff */
[----:B------:R-:W-:-:S04]  /*223a0*/  LEA R86, P2, R87, R2, 0x2 ;  /* 0x0000000257567211 */ /* 0x000fc800078410ff */
[----:B------:R-:W-:Y:S02]  /*223b0*/  LEA.HI.X.SX32 R87, R87, R0, 0x2, P2 ;  /* 0x0000000057577211 */ /* 0x000fe400010f16ff */
[----:B------:R-:W-:-:S04]  /*223c0*/  LEA R90, P2, R91, R2, 0x2 ;  /* 0x000000025b5a7211 */ /* 0x000fc800078410ff */
[----:B------:R-:W-:Y:S02]  /*223d0*/  LEA.HI.X.SX32 R91, R91, R0, 0x2, P2 ;  /* 0x000000005b5b7211 */ /* 0x000fe400010f16ff */
[----:B------:R-:W-:-:S04]  /*223e0*/  LEA R96, P2, R97, R2, 0x2 ;  /* 0x0000000261607211 */ /* 0x000fc800078410ff */
[-C--:B------:R-:W-:Y:S01]  /*223f0*/  LEA.HI.X.SX32 R97, R97, R0.reuse, 0x2, P2 ;  /* 0x0000000061617211 */ /* 0x080fe200010f16ff */
[----:B-1----:R1:W-:Y:S01]  /*22400*/  @P3 STG.E desc[UR22][R70.64], R4 ;  /* 0x0000000446003986 */ /* 0x0023e2000c101916 */
[----:B------:R-:W-:-:S03]  /*22410*/  LEA.HI.X.SX32 R99, R101, R0, 0x2, P5 ;  /* 0x0000000065637211 */ /* 0x000fc600028f16ff */
[----:B------:R1:W-:Y:S04]  /*22420*/  @P1 STG.E desc[UR22][R68.64], R5 ;  /* 0x0000000544001986 */ /* 0x0003e8000c101916 */
[----:B------:R-:W-:Y:S01]  /*22430*/  @P4 STG.E desc[UR22][R72.64], R6 ;  /* 0x0000000648004986 */ /* 0x000fe2000c101916 */
[----:B--2---:R-:W-:-:S03]  /*22440*/  ISETP.LT.AND P6, PT, R102, UR15, !P0 ;  /* 0x0000000f66007c0c */ /* 0x004fc6000c7c1270 */
[----:B------:R-:W2:Y:S01]  /*22450*/  LDL.LU R102, [R1+0x5f4] ;  /* 0x0005f40001667983 */ /* 0x000ea20000300800 */
[----:B---3--:R-:W-:-:S03]  /*22460*/  ISETP.LT.AND P2, PT, R100, UR15, !P0 ;  /* 0x0000000f64007c0c */ /* 0x008fc6000c741270 */
[----:B------:R-:W3:Y:S04]  /*22470*/  LDL.LU R100, [R1+0x5f0] ;  /* 0x0005f00001647983 */ /* 0x000ee80000300800 */
[----:B------:R-:W3:Y:S01]  /*22480*/  LDL.LU R3, [R1+0x5ec] ;  /* 0x0005ec0001037983 */ /* 0x000ee20000300800 */
[----:B----4-:R-:W-:Y:S02]  /*22490*/  ISETP.LT.AND P5, PT, R113, UR15, !P0 ;  /* 0x0000000f71007c0c */ /* 0x010fe4000c7a1270 */
[----:B-----5:R-:W-:Y:S01]  /*224a0*/  ISETP.LT.AND P3, PT, R112, UR15, !P0 ;  /* 0x0000000f70007c0c */ /* 0x020fe2000c761270 */
[----:B------:R-:W-:Y:S01]  /*224b0*/  @P6 STG.E desc[UR22][R74.64], R7 ;  /* 0x000000074a006986 */ /* 0x000fe2000c101916 */
[----:B------:R-:W-:-:S03]  /*224c0*/  ISETP.LT.AND P1, PT, R111, UR15, !P0 ;  /* 0x0000000f6f007c0c */ /* 0x000fc6000c721270 */
[----:B------:R-:W-:Y:S01]  /*224d0*/  @P2 STG.E desc[UR22][R76.64], R8 ;  /* 0x000000084c002986 */ /* 0x000fe2000c101916 */
[----:B------:R-:W-:-:S03]  /*224e0*/  ISETP.LT.AND P4, PT, R110, UR15, !P0 ;  /* 0x0000000f6e007c0c */ /* 0x000fc6000c781270 */
[----:B-1----:R-:W4:Y:S01]  /*224f0*/  LDL.LU R71, [R1+0x5e8] ;  /* 0x0005e80001477983 */ /* 0x002f220000300800 */
[----:B------:R-:W-:-:S03]  /*22500*/  ISETP.LT.AND P6, PT, R109, UR15, !P0 ;  /* 0x0000000f6d007c0c */ /* 0x000fc6000c7c1270 */
[----:B------:R-:W5:Y:S01]  /*22510*/  LDL.LU R70, [R1+0x5e4] ;  /* 0x0005e40001467983 */ /* 0x000f620000300800 */
[----:B------:R-:W-:-:S03]  /*22520*/  ISETP.LT.AND P2, PT, R108, UR15, !P0 ;  /* 0x0000000f6c007c0c */ /* 0x000fc6000c741270 */
[----:B------:R-:W-:Y:S01]  /*22530*/  @P5 STG.E desc[UR22][R78.64], R9 ;  /* 0x000000094e005986 */ /* 0x000fe2000c101916 */
[----:B------:R-:W-:-:S03]  /*22540*/  ISETP.LT.AND P5, PT, R107, UR15, !P0 ;  /* 0x0000000f6b007c0c */ /* 0x000fc6000c7a1270 */
[----:B------:R-:W-:Y:S01]  /*22550*/  @P3 STG.E desc[UR22][R80.64], R10 ;  /* 0x0000000a50003986 */ /* 0x000fe2000c101916 */
[----:B------:R-:W-:-:S03]  /*22560*/  ISETP.LT.AND P3, PT, R106, UR15, !P0 ;  /* 0x0000000f6a007c0c */ /* 0x000fc6000c761270 */
[----:B------:R-:W-:Y:S01]  /*22570*/  @P1 STG.E desc[UR22][R82.64], R11 ;  /* 0x0000000b52001986 */ /* 0x000fe2000c101916 */
[----:B------:R-:W-:-:S03]  /*22580*/  ISETP.LT.AND P1, PT, R105, UR15, !P0 ;  /* 0x0000000f69007c0c */ /* 0x000fc6000c721270 */
[----:B------:R-:W-:Y:S01]  /*22590*/  @P4 STG.E desc[UR22][R84.64], R12 ;  /* 0x0000000c54004986 */ /* 0x000fe2000c101916 */
[----:B------:R-:W-:-:S03]  /*225a0*/  ISETP.LT.AND P4, PT, R104, UR15, !P0 ;  /* 0x0000000f68007c0c */ /* 0x000fc6000c781270 */
[----:B------:R-:W5:Y:S04]  /*225b0*/  LDL.LU R69, [R1+0x5e0] ;  /* 0x0005e00001457983 */ /* 0x000f680000300800 */
[----:B------:R-:W-:Y:S04]  /*225c0*/  @P6 STG.E desc[UR22][R86.64], R13 ;  /* 0x0000000d56006986 */ /* 0x000fe8000c101916 */
[----:B------:R-:W5:Y:S04]  /*225d0*/  LDL.LU R68, [R1+0x5dc] ;  /* 0x0005dc0001447983 */ /* 0x000f680000300800 */
[----:B------:R1:W-:Y:S04]  /*225e0*/  @P2 STG.E desc[UR22][R88.64], R14 ;  /* 0x0000000e58002986 */ /* 0x0003e8000c101916 */
[----:B------:R-:W-:Y:S04]  /*225f0*/  @P5 STG.E desc[UR22][R90.64], R15 ;  /* 0x0000000f5a005986 */ /* 0x000fe8000c101916 */
[----:B-1----:R-:W5:Y:S04]  /*22600*/  LDL.LU R14, [R1+0x5d8] ;  /* 0x0005d800010e7983 */ /* 0x002f680000300800 */
[----:B------:R-:W5:Y:S04]  /*22610*/  LDL.LU R12, [R1+0x5d4] ;  /* 0x0005d400010c7983 */ /* 0x000f680000300800 */
[----:B------:R-:W-:Y:S04]  /*22620*/  @P3 STG.E desc[UR22][R92.64], R16 ;  /* 0x000000105c003986 */ /* 0x000fe8000c101916 */
[----:B------:R-:W-:Y:S04]  /*22630*/  @P1 STG.E desc[UR22][R94.64], R17 ;  /* 0x000000115e001986 */ /* 0x000fe8000c101916 */
[----:B------:R1:W-:Y:S04]  /*22640*/  @P4 STG.E desc[UR22][R96.64], R18 ;  /* 0x0000001260004986 */ /* 0x0003e8000c101916 */
[----:B-1----:R-:W5:Y:S04]  /*22650*/  LDL.LU R18, [R1+0x5d0] ;  /* 0x0005d00001127983 */ /* 0x002f680000300800 */
[----:B------:R-:W5:Y:S04]  /*22660*/  LDL.LU R17, [R1+0x5cc] ;  /* 0x0005cc0001117983 */ /* 0x000f680000300800 */
[----:B------:R-:W5:Y:S01]  /*22670*/  LDL.LU R16, [R1+0x5c8] ;  /* 0x0005c80001107983 */ /* 0x000f620000300800 */
[----:B------:R-:W-:Y:S01]  /*22680*/  ISETP.LT.AND P6, PT, R103, UR15, !P0 ;  /* 0x0000000f67007c0c */ /* 0x000fe2000c7c1270 */
[----:B------:R-:W-:-:S02]  /*22690*/  VIADD R101, R101, UR7 ;  /* 0x0000000765657c36 */ /* 0x000fc40008000000 */
[----:B------:R-:W5:Y:S03]  /*226a0*/  LDL.LU R15, [R1+0x5c4] ;  /* 0x0005c400010f7983 */ /* 0x000f660000300800 */
[----:B------:R-:W-:-:S04]  /*226b0*/  LEA R4, P1, R101, R2, 0x2 ;  /* 0x0000000265047211 */ /* 0x000fc800078210ff */
[----:B------:R-:W-:-:S03]  /*226c0*/  LEA.HI.X.SX32 R5, R101, R0, 0x2, P1 ;  /* 0x0000000065057211 */ /* 0x000fc600008f16ff */
[----:B------:R-:W-:Y:S01]  /*226d0*/  @P6 STG.E desc[UR22][R98.64], R19 ;  /* 0x0000001362006986 */ /* 0x000fe2000c101916 */
[----:B--2---:R-:W-:Y:S02]  /*226e0*/  ISETP.LT.AND P2, PT, R102, UR15, !P0 ;  /* 0x0000000f66007c0c */ /* 0x004fe4000c741270 */
[----:B---3--:R-:W-:Y:S01]  /*226f0*/  ISETP.LT.AND P3, PT, R3, UR15, !P0 ;  /* 0x0000000f03007c0c */ /* 0x008fe2000c761270 */
[----:B------:R-:W-:Y:S01]  /*22700*/  VIADD R3, R101, UR7 ;  /* 0x0000000765037c36 */ /* 0x000fe20008000000 */
[----:B------:R-:W-:-:S04]  /*22710*/  ISETP.LT.AND P5, PT, R100, UR15, !P0 ;  /* 0x0000000f64007c0c */ /* 0x000fc8000c7a1270 */
[C---:B------:R-:W-:Y:S02]  /*22720*/  LEA R6, P6, R3.reuse, R2, 0x2 ;  /* 0x0000000203067211 */ /* 0x040fe400078c10ff */
[----:B------:R-:W-:-:S03]  /*22730*/  IADD3 R9, PT, PT, R3, UR7, RZ ;  /* 0x0000000703097c10 */ /* 0x000fc6000fffe0ff */
[----:B------:R1:W-:Y:S01]  /*22740*/  @P2 STG.E desc[UR22][R4.64], R20 ;  /* 0x0000001404002986 */ /* 0x0003e2000c101916 */
[----:B------:R-:W-:Y:S02]  /*22750*/  LEA.HI.X.SX32 R7, R3, R0, 0x2, P6 ;  /* 0x0000000003077211 */ /* 0x000fe400030f16ff */
[C---:B------:R-:W-:Y:S01]  /*22760*/  LEA R8, P2, R9.reuse, R2, 0x2 ;  /* 0x0000000209087211 */ /* 0x040fe200078410ff */
[----:B------:R-:W-:Y:S01]  /*22770*/  VIADD R3, R9, UR7 ;  /* 0x0000000709037c36 */ /* 0x000fe20008000000 */
[----:B----4-:R-:W-:Y:S02]  /*22780*/  ISETP.LT.AND P4, PT, R71, UR15, !P0 ;  /* 0x0000000f47007c0c */ /* 0x010fe4000c781270 */
[----:B------:R-:W-:Y:S01]  /*22790*/  LEA.HI.X.SX32 R9, R9, R0, 0x2, P2 ;  /* 0x0000000009097211 */ /* 0x000fe200010f16ff */
[C---:B------:R-:W-:Y:S01]  /*227a0*/  VIADD R13, R3.reuse, UR7 ;  /* 0x00000007030d7c36 */ /* 0x040fe20008000000 */
[----:B------:R-:W-:Y:S01]  /*227b0*/  LEA R10, P6, R3, R2, 0x2 ;  /* 0x00000002030a7211 */ /* 0x000fe200078c10ff */
[----:B------:R2:W-:Y:S01]  /*227c0*/  @P5 STG.E desc[UR22][R6.64], R21 ;  /* 0x0000001506005986 */ /* 0x0005e2000c101916 */
[----:B-----5:R-:W-:-:S02]  /*227d0*/  ISETP.LT.AND P1, PT, R70, UR15, !P0 ;  /* 0x0000000f46007c0c */ /* 0x020fc4000c721270 */
[----:B------:R-:W-:Y:S01]  /*227e0*/  LEA.HI.X.SX32 R11, R3, R0, 0x2, P6 ;  /* 0x00000000030b7211 */ /* 0x000fe200030f16ff */
[----:B------:R3:W-:Y:S01]  /*227f0*/  @P3 STG.E desc[UR22][R8.64], R22 ;  /* 0x0000001608003986 */ /* 0x0007e2000c101916 */
[C---:B------:R-:W-:Y:S01]  /*22800*/  VIADD R3, R13.reuse, UR7 ;  /* 0x000000070d037c36 */ /* 0x040fe20008000000 */
[----:B-1----:R-:W-:-:S04]  /*22810*/  LEA R4, P3, R13, R2, 0x2 ;  /* 0x000000020d047211 */ /* 0x002fc800078610ff */
[----:B------:R-:W-:Y:S01]  /*22820*/  LEA.HI.X.SX32 R5, R13, R0, 0x2, P3 ;  /* 0x000000000d057211 */ /* 0x000fe200018f16ff */
[C---:B------:R-:W-:Y:S01]  /*22830*/  VIADD R13, R3.reuse, UR7 ;  /* 0x00000007030d7c36 */ /* 0x040fe20008000000 */
[C---:B--2---:R-:W-:Y:S01]  /*22840*/  LEA R6, P6, R3.reuse, R2, 0x2 ;  /* 0x0000000203067211 */ /* 0x044fe200078c10ff */
[----:B------:R1:W-:Y:S03]  /*22850*/  @P4 STG.E desc[UR22][R10.64], R23 ;  /* 0x000000170a004986 */ /* 0x0003e6000c101916 */
[----:B------:R-:W-:Y:S01]  /*22860*/  LEA.HI.X.SX32 R7, R3, R0, 0x2, P6 ;  /* 0x0000000003077211 */ /* 0x000fe200030f16ff */
[----:B------:R-:W-:Y:S01]  /*22870*/  VIADD R3, R13, UR7 ;  /* 0x000000070d037c36 */ /* 0x000fe20008000000 */
[----:B------:R-:W-:Y:S01]  /*22880*/  ISETP.LT.AND P5, PT, R69, UR15, !P0 ;  /* 0x0000000f45007c0c */ /* 0x000fe2000c7a1270 */
[----:B------:R2:W-:Y:S01]  /*22890*/  @P1 STG.E desc[UR22][R4.64], R24 ;  /* 0x0000001804001986 */ /* 0x0005e2000c101916 */
[----:B---3--:R-:W-:-:S02]  /*228a0*/  LEA R8, P1, R13, R2, 0x2 ;  /* 0x000000020d087211 */ /* 0x008fc400078210ff */
[----:B------:R-:W-:Y:S02]  /*228b0*/  ISETP.LT.AND P2, PT, R68, UR15, !P0 ;  /* 0x0000000f44007c0c */ /* 0x000fe4000c741270 */
[----:B-1----:R-:W-:Y:S02]  /*228c0*/  LEA R10, P6, R3, R2, 0x2 ;  /* 0x00000002030a7211 */ /* 0x002fe400078c10ff */
[-C--:B------:R-:W-:Y:S02]  /*228d0*/  LEA.HI.X.SX32 R9, R13, R0.reuse, 0x2, P1 ;  /* 0x000000000d097211 */ /* 0x080fe400008f16ff */
[----:B------:R-:W-:Y:S02]  /*228e0*/  LEA.HI.X.SX32 R11, R3, R0, 0x2, P6 ;  /* 0x00000000030b7211 */ /* 0x000fe400030f16ff */
[----:B------:R-:W-:Y:S02]  /*228f0*/  ISETP.LT.AND P4, PT, R14, UR15, !P0 ;  /* 0x0000000f0e007c0c */ /* 0x000fe4000c781270 */
[----:B------:R-:W3:Y:S01]  /*22900*/  LDL.LU R14, [R1+0x5c0] ;  /* 0x0005c000010e7983 */ /* 0x000ee20000300800 */
[----:B------:R-:W-:-:S03]  /*22910*/  ISETP.LT.AND P3, PT, R12, UR15, !P0 ;  /* 0x0000000f0c007c0c */ /* 0x000fc6000c761270 */
[----:B------:R-:W4:Y:S04]  /*22920*/  LDL.LU R12, [R1+0x5bc] ;  /* 0x0005bc00010c7983 */ /* 0x000f280000300800 */
[----:B------:R1:W-:Y:S04]  /*22930*/  @P5 STG.E desc[UR22][R6.64], R25 ;  /* 0x0000001906005986 */ /* 0x0003e8000c101916 */
[----:B------:R5:W-:Y:S04]  /*22940*/  @P2 STG.E desc[UR22][R8.64], R26 ;  /* 0x0000001a08002986 */ /* 0x000be8000c101916 */
[----:B------:R1:W-:Y:S01]  /*22950*/  @P4 STG.E desc[UR22][R10.64], R27 ;  /* 0x0000001b0a004986 */ /* 0x0003e2000c101916 */
[----:B------:R-:W-:-:S03]  /*22960*/  ISETP.LT.AND P5, PT, R18, UR15, !P0 ;  /* 0x0000000f12007c0c */ /* 0x000fc6000c7a1270 */
[----:B------:R-:W4:Y:S01]  /*22970*/  LDL.LU R18, [R1+0x5b8] ;  /* 0x0005b80001127983 */ /* 0x000f220000300800 */
[----:B------:R-:W-:-:S03]  /*22980*/  ISETP.LT.AND P1, PT, R17, UR15, !P0 ;  /* 0x0000000f11007c0c */ /* 0x000fc6000c721270 */
[----:B------:R-:W4:Y:S01]  /*22990*/  LDL.LU R17, [R1+0x5b4] ;  /* 0x0005b40001117983 */ /* 0x000f220000300800 */
[----:B------:R-:W-:-:S03]  /*229a0*/  ISETP.LT.AND P4, PT, R16, UR15, !P0 ;  /* 0x0000000f10007c0c */ /* 0x000fc6000c781270 */
[----:B------:R-:W4:Y:S01]  /*229b0*/  LDL.LU R16, [R1+0x5b0] ;  /* 0x0005b00001107983 */ /* 0x000f220000300800 */
[----:B------:R-:W-:-:S04]  /*229c0*/  VIADD R13, R3, UR7 ;  /* 0x00000007030d7c36 */ /* 0x000fc80008000000 */
[C---:B------:R-:W-:Y:S01]  /*229d0*/  VIADD R3, R13.reuse, UR7 ;  /* 0x000000070d037c36 */ /* 0x040fe20008000000 */
[----:B--2---:R-:W-:-:S04]  /*229e0*/  LEA R4, P2, R13, R2, 0x2 ;  /* 0x000000020d047211 */ /* 0x004fc800078410ff */
[----:B------:R-:W-:Y:S02]  /*229f0*/  LEA.HI.X.SX32 R5, R13, R0, 0x2, P2 ;  /* 0x000000000d057211 */ /* 0x000fe400010f16ff */
[C---:B-1----:R-:W-:Y:S02]  /*22a00*/  LEA R6, P6, R3.reuse, R2, 0x2 ;  /* 0x0000000203067211 */ /* 0x042fe400078c10ff */
[C---:B------:R-:W-:Y:S01]  /*22a10*/  IADD3 R13, PT, PT, R3.reuse, UR7, RZ ;  /* 0x00000007030d7c10 */ /* 0x040fe2000fffe0ff */
[----:B------:R1:W-:Y:S01]  /*22a20*/  @P3 STG.E desc[UR22][R4.64], R28 ;  /* 0x0000001c04003986 */ /* 0x0003e2000c101916 */
[----:B------:R-:W-:Y:S02]  /*22a30*/  LEA.HI.X.SX32 R7, R3, R0, 0x2, P6 ;  /* 0x0000000003077211 */ /* 0x000fe400030f16ff */
[C---:B-----5:R-:W-:Y:S01]  /*22a40*/  LEA R8, P3, R13.reuse, R2, 0x2 ;  /* 0x000000020d087211 */ /* 0x060fe200078610ff */
[----:B------:R-:W-:Y:S01]  /*22a50*/  VIADD R3, R13, UR7 ;  /* 0x000000070d037c36 */ /* 0x000fe20008000000 */
[----:B------:R-:W-:-:S02]  /*22a60*/  ISETP.LT.AND P2, PT, R15, UR15, !P0 ;  /* 0x0000000f0f007c0c */ /* 0x000fc4000c741270 */
[----:B------:R-:W-:Y:S01]  /*22a70*/  LEA.HI.X.SX32 R9, R13, R0, 0x2, P3 ;  /* 0x000000000d097211 */ /* 0x000fe200018f16ff */
[C---:B------:R-:W-:Y:S01]  /*22a80*/  VIADD R13, R3.reuse, UR7 ;  /* 0x00000007030d7c36 */ /* 0x040fe20008000000 */
[C---:B------:R-:W-:Y:S01]  /*22a90*/  LEA R10, P6, R3.reuse, R2, 0x2 ;  /* 0x00000002030a7211 */ /* 0x040fe200078c10ff */
[----:B------:R-:W2:Y:S03]  /*22aa0*/  LDL.LU R15, [R1+0x5ac] ;  /* 0x0005ac00010f7983 */ /* 0x000ea60000300800 */
[----:B------:R-:W-:Y:S01]  /*22ab0*/  LEA.HI.X.SX32 R11, R3, R0, 0x2, P6 ;  /* 0x00000000030b7211 */ /* 0x000fe200030f16ff */
[----:B------:R5:W-:Y:S01]  /*22ac0*/  @P5 STG.E desc[UR22][R6.64], R29 ;  /* 0x0000001d06005986 */ /* 0x000be2000c101916 */
[----:B------:R-:W-:-:S03]  /*22ad0*/  VIADD R3, R13, UR7 ;  /* 0x000000070d037c36 */ /* 0x000fc60008000000 */
[----:B------:R3:W-:Y:S01]  /*22ae0*/  @P1 STG.E desc[UR22][R8.64], R30 ;  /* 0x0000001e08001986 */ /* 0x0007e2000c101916 */
[----:B-1----:R-:W-:-:S04]  /*22af0*/  LEA R4, P1, R13, R2, 0x2 ;  /* 0x000000020d047211 */ /* 0x002fc800078210ff */
[----:B------:R-:W-:Y:S02]  /*22b00*/  LEA.HI.X.SX32 R5, R13, R0, 0x2, P1 ;  /* 0x000000000d057211 */ /* 0x000fe400008f16ff */
[C---:B-----5:R-:W-:Y:S01]  /*22b10*/  LEA R6, P6, R3.reuse, R2, 0x2 ;  /* 0x0000000203067211 */ /* 0x060fe200078c10ff */
[----:B------:R1:W-:Y:S03]  /*22b20*/  @P4 STG.E desc[UR22][R10.64], R31 ;  /* 0x0000001f0a004986 */ /* 0x0003e6000c101916 */
[----:B------:R-:W-:Y:S01]  /*22b30*/  LEA.HI.X.SX32 R7, R3, R0, 0x2, P6 ;  /* 0x0000000003077211 */ /* 0x000fe200030f16ff */
[----:B------:R5:W-:Y:S01]  /*22b40*/  @P2 STG.E desc[UR22][R4.64], R32 ;  /* 0x0000002004002986 */ /* 0x000be2000c101916 */
[----:B---3--:R-:W-:-:S03]  /*22b50*/  ISETP.LT.AND P5, PT, R14, UR15, !P0 ;  /* 0x0000000f0e007c0c */ /* 0x008fc6000c7a1270 */
[----:B------:R-:W3:Y:S01]  /*22b60*/  LDL.LU R14, [R1+0x5a8] ;  /* 0x0005a800010e7983 */ /* 0x000ee20000300800 */
[----:B----4-:R-:W-:-:S03]  /*22b70*/  ISETP.LT.AND P3, PT, R12, UR15, !P0 ;  /* 0x0000000f0c007c0c */ /* 0x010fc6000c761270 */
[----:B------:R-:W4:Y:S06]  /*22b80*/  LDL.LU R12, [R1+0x5a4] ;  /* 0x0005a400010c7983 */ /* 0x000f2c0000300800 */
        /* <DEDUP_REMOVED lines=9> */
[----:B------:R-:W-:-:S04]  /*22c20*/  LEA R8, P2, R13, R2, 0x2 ;  /* 0x000000020d087211 */ /* 0x000fc800078410ff */
[----:B------:R-:W-:Y:S01]  /*22c30*/  LEA.HI.X.SX32 R9, R13, R0, 0x2, P2 ;  /* 0x000000000d097211 */ /* 0x000fe200010f16ff */
[C---:B------:R-:W-:Y:S01]  /*22c40*/  VIADD R13, R3.reuse, UR7 ;  /* 0x00000007030d7c36 */ /* 0x040fe20008000000 */
[----:B-1----:R-:W-:-:S03]  /*22c50*/  LEA R10, P6, R3, R2, 0x2 ;  /* 0x00000002030a7211 */ /* 0x002fc600078c10ff */
[----:B------:R1:W-:Y:S01]  /*22c60*/  @P3 STG.E desc[UR22][R8.64], R34 ;  /* 0x0000002208003986 */ /* 0x0003e2000c101916 */
[----:B------:R-:W-:Y:S01]  /*22c70*/  LEA.HI.X.SX32 R11, R3, R0, 0x2, P6 ;  /* 0x00000000030b7211 */ /* 0x000fe200030f16ff */
[C---:B------:R-:W-:Y:S01]  /*22c80*/  VIADD R3, R13.reuse, UR7 ;  /* 0x000000070d037c36 */ /* 0x040fe20008000000 */
[----:B-----5:R-:W-:-:S04]  /*22c90*/  LEA R4, P3, R13, R2, 0x2 ;  /* 0x000000020d047211 */ /* 0x020fc800078610ff */
[----:B------:R-:W-:Y:S02]  /*22ca0*/  LEA.HI.X.SX32 R5, R13, R0, 0x2, P3 ;  /* 0x000000000d057211 */ /* 0x000fe400018f16ff */
[C---:B------:R-:W-:Y:S02]  /*22cb0*/  LEA R6, P6, R3.reuse, R2, 0x2 ;  /* 0x0000000203067211 */ /* 0x040fe400078c10ff */
[----:B------:R-:W-:Y:S02]  /*22cc0*/  IADD3 R13, PT, PT, R3, UR7, RZ ;  /* 0x00000007030d7c10 */ /* 0x000fe4000fffe0ff */
[----:B--2---:R-:W-:Y:S02]  /*22cd0*/  ISETP.LT.AND P2, PT, R15, UR15, !P0 ;  /* 0x0000000f0f007c0c */ /* 0x004fe4000c741270 */
[----:B------:R-:W2:Y:S01]  /*22ce0*/  LDL.LU R15, [R1+0x594] ;  /* 0x00059400010f7983 */ /* 0x000ea20000300800 */
[----:B------:R-:W-:Y:S01]  /*22cf0*/  LEA.HI.X.SX32 R7, R3, R0, 0x2, P6 ;  /* 0x0000000003077211 */ /* 0x000fe200030f16ff */
[----:B------:R-:W-:-:S02]  /*22d00*/  VIADD R3, R13, UR7 ;  /* 0x000000070d037c36 */ /* 0x000fc40008000000 */
[----:B------:R5:W-:Y:S04]  /*22d10*/  @P4 STG.E desc[UR22][R10.64], R35 ;  /* 0x000000230a004986 */ /* 0x000be8000c101916 */
        /* <DEDUP_REMOVED lines=28> */
[----:B------:R-:W-:Y:S01]  /*22ee0*/  LEA.HI.X.SX32 R9, R13, R0, 0x2, P3 ;  /* 0x000000000d097211 */ /* 0x000fe200018f16ff */
[C---:B------:R-:W-:Y:S01]  /*22ef0*/  VIADD R13, R3.reuse, UR7 ;  /* 0x00000007030d7c36 */ /* 0x040fe20008000000 */
[----:B------:R-:W-:Y:S02]  /*22f00*/  LEA R10, P6, R3, R2, 0x2 ;  /* 0x00000002030a7211 */ /* 0x000fe400078c10ff */
[----:B--2---:R-:W-:Y:S02]  /*22f10*/  ISETP.LT.AND P2, PT, R15, UR15, !P0 ;  /* 0x0000000f0f007c0c */ /* 0x004fe4000c741270 */
[----:B------:R-:W2:Y:S01]  /*22f20*/  LDL.LU R15, [R1+0x57c] ;  /* 0x00057c00010f7983 */ /* 0x000ea20000300800 */
[----:B------:R-:W-:Y:S01]  /*22f30*/  LEA.HI.X.SX32 R11, R3, R0, 0x2, P6 ;  /* 0x00000000030b7211 */ /* 0x000fe200030f16ff */
[C---:B------:R-:W-:Y:S02]  /*22f40*/  VIADD R3, R13.reuse, UR7 ;  /* 0x000000070d037c36 */ /* 0x040fe40008000000 */
        /* <DEDUP_REMOVED lines=19> */
[----:B------:R-:W-:-:S04]  /*23080*/  IADD3 R13, PT, PT, R3, UR7, RZ ;  /* 0x00000007030d7c10 */ /* 0x000fc8000fffe0ff */
[C---:B------:R-:W-:Y:S01]  /*23090*/  LEA R8, P2, R13.reuse, R2, 0x2 ;  /* 0x000000020d087211 */ /* 0x040fe200078410ff */
[----:B------:R-:W-:-:S03]  /*230a0*/  VIADD R3, R13, UR7 ;  /* 0x000000070d037c36 */ /* 0x000fc60008000000 */
        /* <DEDUP_REMOVED lines=9> */
[----:B------:R-:W-:Y:S01]  /*23140*/  LEA R6, P6, R3, R2, 0x2 ;  /* 0x0000000203067211 */ /* 0x000fe200078c10ff */
[----:B------:R5:W-:Y:S01]  /*23150*/  @P4 STG.E desc[UR22][R10.64], R47 ;  /* 0x0000002f0a004986 */ /* 0x000be2000c101916 */
[----:B--2---:R-:W-:-:S03]  /*23160*/  ISETP.LT.AND P2, PT, R15, UR15, !P0 ;  /* 0x0000000f0f007c0c */ /* 0x004fc6000c741270 */
[----:B------:R-:W2:Y:S01]  /*23170*/  LDL.LU R15, [R1+0x564] ;  /* 0x00056400010f7983 */ /* 0x000ea20000300800 */
[----:B------:R-:W-:Y:S01]  /*23180*/  LEA.HI.X.SX32 R7, R3, R0, 0x2, P6 ;  /* 0x0000000003077211 */ /* 0x000fe200030f16ff */
[C---:B------:R-:W-:Y:S02]  /*23190*/  VIADD R3, R13.reuse, UR7 ;  /* 0x000000070d037c36 */ /* 0x040fe40008000000 */
[----:B------:R3:W-:Y:S01]  /*231a0*/  @P1 STG.E desc[UR22][R4.64], R48 ;  /* 0x0000003004001986 */ /* 0x0007e2000c101916 */
[-C--:B-1----:R-:W-:Y:S02]  /*231b0*/  LEA R8, P1, R13, R2.reuse, 0x2 ;  /* 0x000000020d087211 */ /* 0x082fe400078210ff */
[----:B-----5:R-:W-:Y:S02]  /*231c0*/  LEA R10, P6, R3, R2, 0x2 ;  /* 0x00000002030a7211 */ /* 0x020fe400078c10ff */
[-C--:B------:R-:W-:Y:S02]  /*231d0*/  LEA.HI.X.SX32 R9, R13, R0.reuse, 0x2, P1 ;  /* 0x000000000d097211 */ /* 0x080fe400008f16ff */
[----:B------:R-:W-:Y:S01]  /*231e0*/  LEA.HI.X.SX32 R11, R3, R0, 0x2, P6 ;  /* 0x00000000030b7211 */ /* 0x000fe200030f16ff */
[----:B------:R1:W-:Y:S04]  /*231f0*/  @P5 STG.E desc[UR22][R6.64], R49 ;  /* 0x0000003106005986 */ /* 0x0003e8000c101916 */
        /* <DEDUP_REMOVED lines=15> */
[----:B------:R-:W-:Y:S02]  /*232f0*/  LEA.HI.X.SX32 R5, R13, R0, 0x2, P2 ;  /* 0x000000000d057211 */ /* 0x000fe400010f16ff */
[C---:B-1----:R-:W-:Y:S02]  /*23300*/  LEA R6, P6, R3.reuse, R2, 0x2 ;  /* 0x0000000203067211 */ /* 0x042fe400078c10ff */
[C---:B------:R-:W-:Y:S01]  /*23310*/  IADD3 R13, PT, PT, R3.reuse, UR7, RZ ;  /* 0x00000007030d7c10 */ /* 0x040fe2000fffe0ff */
[----:B------:R1:W-:Y:S01]  /*23320*/  @P3 STG.E desc[UR22][R4.64], R52 ;  /* 0x0000003404003986 */ /* 0x0003e2000c101916 */
[----:B------:R-:W-:Y:S02]  /*23330*/  LEA.HI.X.SX32 R7, R3, R0, 0x2, P6 ;  /* 0x0000000003077211 */ /* 0x000fe400030f16ff */
[C---:B-----5:R-:W-:Y:S01]  /*23340*/  LEA R8, P3, R13.reuse, R2, 0x2 ;  /* 0x000000020d087211 */ /* 0x060fe200078610ff */
[----:B------:R-:W-:-:S03]  /*23350*/  VIADD R3, R13, UR7 ;  /* 0x000000070d037c36 */ /* 0x000fc60008000000 */
[----:B------:R-:W-:Y:S01]  /*23360*/  LEA.HI.X.SX32 R9, R13, R0, 0x2, P3 ;  /* 0x000000000d097211 */ /* 0x000fe200018f16ff */
[C---:B------:R-:W-:Y:S01]  /*23370*/  VIADD R13, R3.reuse, UR7 ;  /* 0x00000007030d7c36 */ /* 0x040fe20008000000 */
[----:B------:R-:W-:Y:S01]  /*23380*/  LEA R10, P6, R3, R2, 0x2 ;  /* 0x00000002030a7211 */ /* 0x000fe200078c10ff */
[----:B------:R-:W-:Y:S01]  /*23390*/  @P5 STG.E desc[UR22][R6.64], R53 ;  /* 0x0000003506005986 */ /* 0x000fe2000c101916 */
[----:B--2---:R-:W-:-:S03]  /*233a0*/  ISETP.LT.AND P2, PT, R15, UR15, !P0 ;  /* 0x0000000f0f007c0c */ /* 0x004fc6000c741270 */
[----:B------:R2:W-:Y:S01]  /*233b0*/  @P1 STG.E desc[UR22][R8.64], R54 ;  /* 0x0000003608001986 */ /* 0x0005e2000c101916 */
[----:B------:R-:W-:Y:S01]  /*233c0*/  LEA.HI.X.SX32 R11, R3, R0, 0x2, P6 ;  /* 0x00000000030b7211 */ /* 0x000fe200030f16ff */
[C---:B------:R-:W-:Y:S01]  /*233d0*/  VIADD R3, R13.reuse, UR7 ;  /* 0x000000070d037c36 */ /* 0x040fe20008000000 */
[C---:B-1----:R-:W-:Y:S01]  /*233e0*/  LEA R4, P1, R13.reuse, R2, 0x2 ;  /* 0x000000020d047211 */ /* 0x042fe200078210ff */
[----:B------:R-:W5:Y:S03]  /*233f0*/  LDL.LU R15, [R1+0x54c] ;  /* 0x00054c00010f7983 */ /* 0x000f660000300800 */
[----:B------:R-:W-:Y:S01]  /*23400*/  LEA.HI.X.SX32 R5, R13, R0, 0x2, P1 ;  /* 0x000000000d057211 */ /* 0x000fe200008f16ff */
[----:B------:R-:W-:Y:S01]  /*23410*/  VIADD R13, R3, UR7 ;  /* 0x00000007030d7c36 */ /* 0x000fe20008000000 */
[----:B------:R1:W-:Y:S04]  /*23420*/  @P4 STG.E desc[UR22][R10.64], R55 ;  /* 0x000000370a004986 */ /* 0x0003e8000c101916 */
[----:B------:R1:W-:Y:S01]  /*23430*/  @P2 STG.E desc[UR22][R4.64], R56 ;  /* 0x0000003804002986 */ /* 0x0003e2000c101916 */
[----:B--2---:R-:W-:-:S04]  /*23440*/  LEA R8, P2, R13, R2, 0x2 ;  /* 0x000000020d087211 */ /* 0x004fc800078410ff */
[----:B------:R-:W-:Y:S02]  /*23450*/  LEA.HI.X.SX32 R9, R13, R0, 0x2, P2 ;  /* 0x000000000d097211 */ /* 0x000fe400010f16ff */
[----:B---3--:R-:W-:Y:S02]  /*23460*/  ISETP.LT.AND P5, PT, R14, UR15, !P0 ;  /* 0x0000000f0e007c0c */ /* 0x008fe4000c7a1270 */
[----:B------:R-:W2:Y:S01]  /*23470*/  LDL.LU R14, [R1+0x548] ;  /* 0x00054800010e7983 */ /* 0x000ea20000300800 */
[----:B----4-:R-:W-:-:S03]  /*23480*/  ISETP.LT.AND P3, PT, R12, UR15, !P0 ;  /* 0x0000000f0c007c0c */ /* 0x010fc6000c761270 */
[----:B------:R-:W3:Y:S04]  /*23490*/  LDL.LU R12, [R1+0x544] ;  /* 0x00054400010c7983 */ /* 0x000ee80000300800 */
[----:B------:R-:W4:Y:S01]  /*234a0*/  LDL.LU R19, [R1+0x540] ;  /* 0x0005400001137983 */ /* 0x000f220000300800 */
[----:B------:R-:W-:-:S03]  /*234b0*/  ISETP.LT.AND P4, PT, R18, UR15, !P0 ;  /* 0x0000000f12007c0c */ /* 0x000fc6000c781270 */
[----:B------:R-:W4:Y:S01]  /*234c0*/  LDL.LU R18, [R1+0x53c] ;  /* 0x00053c0001127983 */ /* 0x000f220000300800 */
[----:B------:R-:W-:-:S03]  /*234d0*/  ISETP.LT.AND P2, PT, R16, UR15, !P0 ;  /* 0x0000000f10007c0c */ /* 0x000fc6000c741270 */
[----:B------:R-:W4:Y:S01]  /*234e0*/  LDL.LU R16, [R1+0x538] ;  /* 0x0005380001107983 */ /* 0x000f220000300800 */
[----:B------:R-:W-:-:S04]  /*234f0*/  LEA R6, P6, R3, R2, 0x2 ;  /* 0x0000000203067211 */ /* 0x000fc800078c10ff */
[----:B------:R-:W-:Y:S01]  /*23500*/  LEA.HI.X.SX32 R7, R3, R0, 0x2, P6 ;  /* 0x0000000003077211 */ /* 0x000fe200030f16ff */
[----:B------:R-:W-:-:S04]  /*23510*/  VIADD R3, R13, UR7 ;  /* 0x000000070d037c36 */ /* 0x000fc80008000000 */
[C---:B------:R-:W-:Y:S01]  /*23520*/  VIADD R13, R3.reuse, UR7 ;  /* 0x00000007030d7c36 */ /* 0x040fe20008000000 */
[C---:B-1----:R-:W-:Y:S01]  /*23530*/  LEA R10, P6, R3.reuse, R2, 0x2 ;  /* 0x00000002030a7211 */ /* 0x042fe200078c10ff */
[----:B------:R1:W-:Y:S03]  /*23540*/  @P5 STG.E desc[UR22][R6.64], R57 ;  /* 0x0000003906005986 */ /* 0x0003e6000c101916 */
[----:B------:R-:W-:Y:S01]  /*23550*/  LEA.HI.X.SX32 R11, R3, R0, 0x2, P6 ;  /* 0x00000000030b7211 */ /* 0x000fe200030f16ff */
[----:B------:R5:W-:Y:S01]  /*23560*/  @P3 STG.E desc[UR22][R8.64], R58 ;  /* 0x0000003a08003986 */ /* 0x000be2000c101916 */
[C---:B------:R-:W-:Y:S01]  /*23570*/  LEA R4, P3, R13.reuse, R2, 0x2 ;  /* 0x000000020d047211 */ /* 0x040fe200078610ff */
[----:B------:R-:W-:Y:S01]  /*23580*/  VIADD R3, R13, UR7 ;  /* 0x000000070d037c36 */ /* 0x000fe20008000000 */
[----:B------:R-:W-:Y:S02]  /*23590*/  ISETP.LT.AND P1, PT, R17, UR15, !P0 ;  /* 0x0000000f11007c0c */ /* 0x000fe4000c721270 */
[----:B------:R-:W-:-:S02]  /*235a0*/  LEA.HI.X.SX32 R5, R13, R0, 0x2, P3 ;  /* 0x000000000d057211 */ /* 0x000fc400018f16ff */
[C---:B------:R-:W-:Y:S02]  /*235b0*/  IADD3 R13, PT, PT, R3.reuse, UR7, RZ ;  /* 0x00000007030d7c10 */ /* 0x040fe4000fffe0ff */
[----:B-1----:R-:W-:-:S04]  /*235c0*/  LEA R6, P6, R3, R2, 0x2 ;  /* 0x0000000203067211 */ /* 0x002fc800078c10ff */
[----:B------:R-:W-:Y:S01]  /*235d0*/  LEA.HI.X.SX32 R7, R3, R0, 0x2, P6 ;  /* 0x0000000003077211 */ /* 0x000fe200030f16ff */
[----:B------:R-:W-:Y:S01]  /*235e0*/  VIADD R3, R13, UR7 ;  /* 0x000000070d037c36 */ /* 0x000fe20008000000 */
[----:B-----5:R-:W-:Y:S01]  /*235f0*/  ISETP.LT.AND P5, PT, R15, UR15, !P0 ;  /* 0x0000000f0f007c0c */ /* 0x020fe2000c7a1270 */
[----:B------:R1:W-:Y:S02]  /*23600*/  @P4 STG.E desc[UR22][R10.64], R59 ;  /* 0x0000003b0a004986 */ /* 0x0003e4000c101916 */
[----:B------:R-:W-:Y:S02]  /*23610*/  VIADD R15, R3, UR7 ;  /* 0x00000007030f7c36 */ /* 0x000fe40008000000 */
[----:B------:R-:W-:Y:S01]  /*23620*/  @P1 STG.E desc[UR22][R4.64], R60 ;  /* 0x0000003c04001986 */ /* 0x000fe2000c101916 */
[----:B------:R-:W-:Y:S01]  /*23630*/  LEA R8, P1, R13, R2, 0x2 ;  /* 0x000000020d087211 */ /* 0x000fe200078210ff */
[----:B------:R-:W-:-:S03]  /*23640*/  VIADD R17, R15, UR7 ;  /* 0x000000070f117c36 */ /* 0x000fc60008000000 */
[----:B------:R-:W-:Y:S02]  /*23650*/  LEA.HI.X.SX32 R9, R13, R0, 0x2, P1 ;  /* 0x000000000d097211 */ /* 0x000fe400008f16ff */
[----:B-1----:R-:W-:-:S04]  /*23660*/  LEA R10, P6, R3, R2, 0x2 ;  /* 0x00000002030a7211 */ /* 0x002fc800078c10ff */
[----:B------:R-:W-:Y:S01]  /*23670*/  LEA.HI.X.SX32 R11, R3, R0, 0x2, P6 ;  /* 0x00000000030b7211 */ /* 0x000fe200030f16ff */
[----:B------:R-:W-:Y:S01]  /*23680*/  VIADD R3, R17, UR7 ;  /* 0x0000000711037c36 */ /* 0x000fe20008000000 */
[----:B------:R1:W-:Y:S03]  /*23690*/  @P2 STG.E desc[UR22][R6.64], R61 ;  /* 0x0000003d06002986 */ /* 0x0003e6000c101916 */
[----:B-1----:R-:W-:Y:S01]  /*236a0*/  VIADD R7, R3, UR7 ;  /* 0x0000000703077c36 */ /* 0x002fe20008000000 */
[----:B------:R1:W-:Y:S01]  /*236b0*/  @P5 STG.E desc[UR22][R8.64], R62 ;  /* 0x0000003e08005986 */ /* 0x0003e2000c101916 */
[----:B--2---:R-:W-:Y:S02]  /*236c0*/  ISETP.LT.AND P4, PT, R14, UR15, !P0 ;  /* 0x0000000f0e007c0c */ /* 0x004fe4000c781270 */
[----:B------:R-:W-:Y:S02]  /*236d0*/  LEA R14, P6, R17, R2, 0x2 ;  /* 0x00000002110e7211 */ /* 0x000fe400078c10ff */
[----:B---3--:R-:W-:-:S02]  /*236e0*/  ISETP.LT.AND P3, PT, R12, UR15, !P0 ;  /* 0x0000000f0c007c0c */ /* 0x008fc4000c761270 */
[----:B------:R-:W-:Y:S02]  /*236f0*/  LEA R12, P1, R15, R2, 0x2 ;  /* 0x000000020f0c7211 */ /* 0x000fe400078210ff */
[----:B----4-:R-:W-:Y:S02]  /*23700*/  ISETP.LT.AND P2, PT, R19, UR15, !P0 ;  /* 0x0000000f13007c0c */ /* 0x010fe4000c741270 */
[-C--:B------:R-:W-:Y:S02]  /*23710*/  LEA.HI.X.SX32 R13, R15, R0.reuse, 0x2, P1 ;  /* 0x000000000f0d7211 */ /* 0x080fe400008f16ff */
[----:B------:R-:W-:Y:S02]  /*23720*/  LEA.HI.X.SX32 R15, R17, R0, 0x2, P6 ;  /* 0x00000000110f7211 */ /* 0x000fe400030f16ff */
[----:B------:R-:W-:-:S04]  /*23730*/  LEA R4, P6, R3, R2, 0x2 ;  /* 0x0000000203047211 */ /* 0x000fc800078c10ff */
[----:B------:R-:W-:Y:S02]  /*23740*/  LEA.HI.X.SX32 R5, R3, R0, 0x2, P6 ;  /* 0x0000000003057211 */ /* 0x000fe400030f16ff */
[C---:B------:R-:W-:Y:S02]  /*23750*/  LEA R2, P6, R7.reuse, R2, 0x2 ;  /* 0x0000000207027211 */ /* 0x040fe400078c10ff */
[----:B------:R-:W-:Y:S02]  /*23760*/  ISETP.LT.AND P1, PT, R18, UR15, !P0 ;  /* 0x0000000f12007c0c */ /* 0x000fe4000c721270 */
[----:B------:R-:W-:Y:S01]  /*23770*/  ISETP.LT.AND P0, PT, R16, UR15, !P0 ;  /* 0x0000000f10007c0c */ /* 0x000fe2000c701270 */
[----:B------:R1:W-:Y:S01]  /*23780*/  @P4 STG.E desc[UR22][R10.64], R63 ;  /* 0x0000003f0a004986 */ /* 0x0003e2000c101916 */
[----:B------:R-:W-:-:S03]  /*23790*/  LEA.HI.X.SX32 R3, R7, R0, 0x2, P6 ;  /* 0x0000000007037211 */ /* 0x000fc600030f16ff */
[----:B------:R1:W-:Y:S04]  /*237a0*/  @P3 STG.E desc[UR22][R12.64], R64 ;  /* 0x000000400c003986 */ /* 0x0003e8000c101916 */
[----:B------:R1:W-:Y:S04]  /*237b0*/  @P2 STG.E desc[UR22][R14.64], R65 ;  /* 0x000000410e002986 */ /* 0x0003e8000c101916 */
[----:B------:R1:W-:Y:S04]  /*237c0*/  @P1 STG.E desc[UR22][R4.64], R66 ;  /* 0x0000004204001986 */ /* 0x0003e8000c101916 */
[----:B------:R1:W-:Y:S01]  /*237d0*/  @P0 STG.E desc[UR22][R2.64], R67 ;  /* 0x0000004302000986 */ /* 0x0003e2000c101916 */
[----:B------:R-:W-:Y:S06]  /*237e0*/  BAR.SYNC.DEFER_BLOCKING 0x0 ;  /* 0x0000000000007b1d */ /* 0x000fec0000010000 */
[----:B------:R-:W-:Y:S05]  /*237f0*/  BRA.U UP0, `(.L_x_14) ;  /* 0x0000000100a07547 */ /* 0x000fea000b800000 */
[----:B------:R-:W2:Y:S01]  /*23800*/  S2UR UR5, SR_CgaCtaId ;  /* 0x00000000000579c3 */ /* 0x000ea20000008800 */
[----:B------:R-:W-:Y:S01]  /*23810*/  NOP ;  /* 0x0000000000007918 */ /* 0x000fe20000000000 */
[----:B------:R-:W-:Y:S01]  /*23820*/  UMOV UR4, 0x50 ;  /* 0x0000005000047882 */ /* 0x000fe20000000000 */
[----:B------:R-:W-:Y:S02]  /*23830*/  IMAD.U32 R0, RZ, RZ, UR10 ;  /* 0x0000000aff007e24 */ /* 0x000fe4000f8e00ff */
[----:B------:R-:W-:Y:S02]  /*23840*/  HFMA2 R7, -RZ, RZ, 0, 5.9604644775390625e-08 ;  /* 0x00000001ff077431 */ /* 0x000fe400000001ff */
[----:B-1----:R-:W-:Y:S01]  /*23850*/  IMAD.MOV.U32 R3, RZ, RZ, 0xff ;  /* 0x000000ffff037424 */ /* 0x002fe200078e00ff */
[----:B------:R-:W-:-:S04]  /*23860*/  LOP3.LUT R0, R0, 0xffff, RZ, 0xc0, !PT ;  /* 0x0000ffff00007812 */ /* 0x000fc800078ec0ff */
[----:B------:R-:W-:-:S05]  /*23870*/  SHF.R.U32.HI R0, RZ, 0x5, R0 ;  /* 0x00000005ff007819 */ /* 0x000fca0000011600 */
[----:B------:R-:W-:Y:S01]  /*23880*/  VIADD R2, R0, 0x10 ;  /* 0x0000001000027836 */ /* 0x000fe20000000000 */
[----:B------:R-:W-:Y:S01]  /*23890*/  SHF.L.U32 R0, R3, R0, RZ ;  /* 0x0000000003007219 */ /* 0x000fe200000006ff */
[----:B--2---:R-:W-:-:S03]  /*238a0*/  ULEA UR6, UR5, UR4, 0x18 ;  /* 0x0000000405067291 */ /* 0x004fc6000f8ec0ff */
[----:B------:R-:W-:-:S04]  /*238b0*/  SHF.L.U32 R3, R7, R2, RZ ;  /* 0x0000000207037219 */ /* 0x000fc800000006ff */
[----:B------:R-:W-:Y:S02]  /*238c0*/  LOP3.LUT R0, R3, R0, RZ, 0xfc, !PT ;  /* 0x0000000003007212 */ /* 0x000fe400078efcff */
[----:B------:R-:W1:Y:S02]  /*238d0*/  LDS R5, [UR6] ;  /* 0x00000006ff057984 */ /* 0x000e640008000800 */
[C---:B------:R-:W-:Y:S02]  /*238e0*/  LOP3.LUT R2, R0.reuse, 0xffff, RZ, 0xc0, !PT ;  /* 0x0000ffff00027812 */ /* 0x040fe400078ec0ff */
[----:B-1----:R-:W-:-:S04]  /*238f0*/  LOP3.LUT R3, R0, 0xffff, R5, 0x80, !PT ;  /* 0x0000ffff00037812 */ /* 0x002fc800078e8005 */
[----:B------:R-:W-:-:S13]  /*23900*/  ISETP.NE.AND P0, PT, R3, R2, PT ;  /* 0x000000020300720c */ /* 0x000fda0003f05270 */
[----:B------:R-:W-:Y:S05]  /*23910*/  @P0 BRA `(.L_x_15) ;  /* 0x0000000000500947 */ /* 0x000fea0003800000 */
[----:B------:R-:W-:Y:S02]  /*23920*/  SHF.R.U32.HI R5, RZ, 0x10, R5 ;  /* 0x00000010ff057819 */ /* 0x000fe40000011605 */
[----:B------:R-:W-:-:S04]  /*23930*/  SHF.R.U32.HI R2, RZ, 0x10, R0 ;  /* 0x00000010ff027819 */ /* 0x000fc80000011600 */
[----:B------:R-:W-:-:S04]  /*23940*/  LOP3.LUT R5, R5, R2, RZ, 0xc0, !PT ;  /* 0x0000000205057212 */ /* 0x000fc800078ec0ff */
[----:B------:R-:W-:-:S13]  /*23950*/  ISETP.NE.AND P0, PT, R5, R2, PT ;  /* 0x000000020500720c */ /* 0x000fda0003f05270 */
[----:B------:R-:W-:Y:S05]  /*23960*/  @P0 BRA `(.L_x_16) ;  /* 0x0000000000300947 */ /* 0x000fea0003800000 */
[----:B------:R-:W-:Y:S01]  /*23970*/  R2UR UR4, R0 ;  /* 0x00000000000472ca */ /* 0x000fe200000e0000 */
[----:B------:R-:W-:Y:S01]  /*23980*/  VOTEU.ANY UR5, UPT, PT ;  /* 0x0000000000057886 */ /* 0x000fe200038e0100 */
[----:B------:R-:W1:Y:S01]  /*23990*/  S2R R0, SR_LANEID ;  /* 0x0000000000007919 */ /* 0x000e620000000000 */
[----:B------:R-:W-:-:S10]  /*239a0*/  UFLO.U32 UR5, UR5 ;  /* 0x00000005000572bd */ /* 0x000fd400080e0000 */
[----:B------:R-:W-:-:S06]  /*239b0*/  ULOP3.LUT UR4, URZ, UR4, URZ, 0x33, !UPT ;  /* 0x00000004ff047292 */ /* 0x000fcc000f8e33ff */
[----:B------:R-:W-:-:S04]  /*239c0*/  IMAD.U32 R2, RZ, RZ, UR4 ;  /* 0x00000004ff027e24 */ /* 0x000fc8000f8e00ff */
[----:B------:R-:W2:Y:S02]  /*239d0*/  REDUX UR7, R2 ;  /* 0x00000000020773c4 */ /* 0x000ea40000000000 */
[----:B------:R3:W-:Y:S01]  /*239e0*/  UTCATOMSWS.AND URZ, UR4 ;  /* 0x0000000400ff79e3 */ /* 0x0007e20008000000 */
[----:B-1----:R-:W-:Y:S01]  /*239f0*/  ISETP.EQ.U32.AND P0, PT, R0, UR5, PT ;  /* 0x0000000500007c0c */ /* 0x002fe2000bf02070 */
[----:B--2---:R-:W-:-:S12]  /*23a00*/  IMAD.U32 R0, RZ, RZ, UR7 ;  /* 0x00000007ff007e24 */ /* 0x004fd8000f8e00ff */
[----:B------:R3:W-:Y:S01]  /*23a10*/  @P0 ATOMS.AND RZ, [UR6], R0 ;  /* 0x00000000ffff098c */ /* 0x0007e2000a800006 */
[----:B------:R-:W-:Y:S05]  /*23a20*/  BRA `(.L_x_14) ;  /* 0x0000000000147947 */ /* 0x000fea0003800000 */
.L_x_16:
[----:B------:R-:W-:-:S07]  /*23a30*/  MOV R2, 0x23a50 ;  /* 0x00023a5000027802 */ /* 0x000fce0000000f00 */
[----:B------:R-:W-:Y:S05]  /*23a40*/  CALL.REL.NOINC `($__internal_0_$__cuda_sm10x_tcgen05_guardrail_trap_col_being_dealloced_not_returned_by_alloc) ;  /* 0x00000000002c7944 */ /* 0x000fea0003c00000 */
[----:B------:R-:W-:Y:S05]  /*23a50*/  BRA `(.L_x_14) ;  /* 0x0000000000087947 */ /* 0x000fea0003800000 */
.L_x_15:
[----:B------:R-:W-:-:S07]  /*23a60*/  MOV R2, 0x23a80 ;  /* 0x00023a8000027802 */ /* 0x000fce0000000f00 */
[----:B------:R-:W-:Y:S05]  /*23a70*/  CALL.REL.NOINC `($__internal_2_$__cuda_sm10x_tcgen05_guardrail_trap_unallocated_columns_being_dealloced) ;  /* 0x0000000000387944 */ /* 0x000fea0003c00000 */
.L_x_14:
[----:B------:R-:W-:Y:S01]  /*23a80*/  NOP ;  /* 0x0000000000007918 */ /* 0x000fe20000000000 */
[----:B---3--:R-:W-:Y:S05]  /*23a90*/  EXIT ;  /* 0x000000000000794d */ /* 0x008fea0003800000 */
.L_x_9:
[----:B------:R-:W2:Y:S02]  /*23aa0*/  SYNCS.PHASECHK.TRANS64.TRYWAIT P1, [UR4], R4 ;  /* 0x00000004ff0075a7 */ /* 0x000ea40008021104 */
[----:B--2---:R-:W-:Y:S05]  /*23ab0*/  @!P1 BRA `(.L_x_9) ;  /* 0xfffffffc00f89947 */ /* 0x004fea000383ffff */
[----:B------:R-:W-:Y:S05]  /*23ac0*/  BRA `(.L_x_17) ;  /* 0xffffff5800a47947 */ /* 0x000fea000383ffff */
.L_x_13:
[----:B------:R-:W1:Y:S02]  /*23ad0*/  SYNCS.PHASECHK.TRANS64.TRYWAIT P5, [UR4], R4 ;  /* 0x00000004ff0075a7 */ /* 0x000e6400080a1104 */
[----:B-1----:R-:W-:Y:S05]  /*23ae0*/  @!P5 BRA `(.L_x_13) ;  /* 0xfffffffc00f8d947 */ /* 0x002fea000383ffff */
[----:B------:R-:W-:Y:S05]  /*23af0*/  BRA `(.L_x_12) ;  /* 0xffffffe400407947 */ /* 0x000fea000383ffff */
        .weak           $__internal_0_$__cuda_sm10x_tcgen05_guardrail_trap_col_being_dealloced_not_returned_by_alloc
        .type           $__internal_0_$__cuda_sm10x_tcgen05_guardrail_trap_col_being_dealloced_not_returned_by_alloc,@function
        .size           $__internal_0_$__cuda_sm10x_tcgen05_guardrail_trap_col_being_dealloced_not_returned_by_alloc,($__internal_1_$__cuda_sm10x_tcgen05_guardrail_trap_phase_invalid_during_alloc - $__internal_0_$__cuda_sm10x_tcgen05_guardrail_trap_col_being_dealloced_not_returned_by_alloc)
$__internal_0_$__cuda_sm10x_tcgen05_guardrail_trap_col_being_dealloced_not_returned_by_alloc:
[----:B------:R-:W-:Y:S05]  /*23b00*/  BPT.TRAP 0x1 ;  /* 0x000000040000795c */ /* 0x000fea0000300000 */
[----:B------:R-:W-:-:S04]  /*23b10*/  IMAD.MOV.U32 R3, RZ, RZ, 0x0 ;  /* 0x00000000ff037424 */ /* 0x000fc800078e00ff */
[----:B------:R-:W-:Y:S05]  /*23b20*/  RET.REL.NODEC R2 `(matmul_kernel) ;  /* 0xfffffdc402347950 */ /* 0x000fea0003c3ffff */
        .weak           $__internal_1_$__cuda_sm10x_tcgen05_guardrail_trap_phase_invalid_during_alloc
        .type           $__internal_1_$__cuda_sm10x_tcgen05_guardrail_trap_phase_invalid_during_alloc,@function
        .size           $__internal_1_$__cuda_sm10x_tcgen05_guardrail_trap_phase_invalid_during_alloc,($__internal_2_$__cuda_sm10x_tcgen05_guardrail_trap_unallocated_columns_being_dealloced - $__internal_1_$__cuda_sm10x_tcgen05_guardrail_trap_phase_invalid_during_alloc)
$__internal_1_$__cuda_sm10x_tcgen05_guardrail_trap_phase_invalid_during_alloc:
[----:B------:R-:W-:Y:S05]  /*23b30*/  BPT.TRAP 0x1 ;  /* 0x000000040000795c */ /* 0x000fea0000300000 */
[----:B------:R-:W-:-:S04]  /*23b40*/  IMAD.MOV.U32 R3, RZ, RZ, 0x0 ;  /* 0x00000000ff037424 */ /* 0x000fc800078e00ff */
[----:B------:R-:W-:Y:S05]  /*23b50*/  RET.REL.NODEC R2 `(matmul_kernel) ;  /* 0xfffffdc402287950 */ /* 0x000fea0003c3ffff */
        .weak           $__internal_2_$__cuda_sm10x_tcgen05_guardrail_trap_unallocated_columns_being_dealloced
        .type           $__internal_2_$__cuda_sm10x_tcgen05_guardrail_trap_unallocated_columns_being_dealloced,@function
        .size           $__internal_2_$__cuda_sm10x_tcgen05_guardrail_trap_unallocated_columns_being_dealloced,(.L_x_21 - $__internal_2_$__cuda_sm10x_tcgen05_guardrail_trap_unallocated_columns_being_dealloced)
$__internal_2_$__cuda_sm10x_tcgen05_guardrail_trap_unallocated_columns_being_dealloced:
[----:B------:R-:W-:Y:S05]  /*23b60*/  BPT.TRAP 0x1 ;  /* 0x000000040000795c */ /* 0x000fea0000300000 */
[----:B------:R-:W-:-:S04]  /*23b70*/  IMAD.MOV.U32 R3, RZ, RZ, 0x0 ;  /* 0x00000000ff037424 */ /* 0x000fc800078e00ff */
[----:B------:R-:W-:Y:S05]  /*23b80*/  RET.REL.NODEC R2 `(matmul_kernel) ;  /* 0xfffffdc4021c7950 */ /* 0x000fea0003c3ffff */
.L_x_18:
[----:B------:R-:W-:-:S00]  /*23b90*/  BRA `(.L_x_18) ;  /* 0xfffffffc00fc7947 */ /* 0x000fc0000383ffff */
[----:B------:R-:W-:-:S00]  /*23ba0*/  NOP ;  /* 0x0000000000007918 */ /* 0x000fc00000000000 */
        /* <DEDUP_REMOVED lines=13> */
.L_x_21:


//--------------------- .nv.shared.matmul_kernel  --------------------------
	.section	.nv.shared.matmul_kernel,"aw",@nobits
	.sectionflags	@""
	.align	16
	.zero		1024


//--------------------- .nv.shared.reserved.0     --------------------------
	.section	.nv.shared.reserved.0,"aw",@nobits
	.align	8
	.weak		__nv_reservedSMEM_offset_0_alias
	.size		__nv_reservedSMEM_offset_0_alias, 0, 64
	.other		__nv_reservedSMEM_offset_0_alias,@"STO_CUDA_RESERVED_SHARED STV_DEFAULT"
__nv_reservedSMEM_offset_0_alias:
	.zero		0
.nv.shared.reserved.0:
	.zero		64
	.weak		__nv_reservedSMEM_allocation_phase
	.type		__nv_reservedSMEM_allocation_phase,@object
	.size		__nv_reservedSMEM_allocation_phase,(.L_0 - __nv_reservedSMEM_allocation_phase)
__nv_reservedSMEM_allocation_phase:
	.zero		1
.L_0:
	.zero		7
	.weak		__nv_reservedSMEM_devtool_atexit_pc
	.type		__nv_reservedSMEM_devtool_atexit_pc,@object
	.size		__nv_reservedSMEM_devtool_atexit_pc,(__nv_reservedSMEM_allocation_mask - __nv_reservedSMEM_devtool_atexit_pc)
__nv_reservedSMEM_devtool_atexit_pc:
	.zero		8
	.weak		__nv_reservedSMEM_allocation_mask
	.type		__nv_reservedSMEM_allocation_mask,@object
	.size		__nv_reservedSMEM_allocation_mask,(.L_2 - __nv_reservedSMEM_allocation_mask)
__nv_reservedSMEM_allocation_mask:
	.zero		4
.L_2:


//--------------------- .nv.constant0.matmul_kernel --------------------------
	.section	.nv.constant0.matmul_kernel,"a",@progbits
	.sectionflags	@""
	.align	4
.nv.constant0.matmul_kernel:
	.zero		976


//--------------------- SYMBOLS --------------------------

	.type		.nv.reservedSmem.offset0,@object
	.size		.nv.reservedSmem.offset0,0x4
	.type		.nv.reservedSmem.cap,@object
	.size		.nv.reservedSmem.cap,0x4
